def matmul_kernel(
    a_ptr,
    b_ptr,
    c_ptr,
    M,
    N,
    K,
    stride_am,
    stride_ak,
    stride_bk,
    stride_bn,
    stride_cm,
    stride_cn,
    BLOCK_M: tl.constexpr,
    BLOCK_N: tl.constexpr,
    BLOCK_K: tl.constexpr,
    GROUP_M: tl.constexpr,
):
    pid = tl.program_id(axis=0)
    num_pid_m = tl.cdiv(M, BLOCK_M)
    num_pid_n = tl.cdiv(N, BLOCK_N)
    num_pid_in_group = GROUP_M * num_pid_n
    group_id = pid // num_pid_in_group
    first_pid_m = group_id * GROUP_M
    group_size_m = min(num_pid_m - first_pid_m, GROUP_M)
    pid_m = first_pid_m + ((pid % num_pid_in_group) % group_size_m)
    pid_n = (pid % num_pid_in_group) // group_size_m

    offs_am = (pid_m * BLOCK_M + tl.arange(0, BLOCK_M)) % M
    offs_bn = (pid_n * BLOCK_N + tl.arange(0, BLOCK_N)) % N
    offs_k = tl.arange(0, BLOCK_K)
    a_ptrs = a_ptr + offs_am[:, None] * stride_am + offs_k[None, :] * stride_ak
    b_ptrs = b_ptr + offs_k[:, None] * stride_bk + offs_bn[None, :] * stride_bn

    acc = tl.zeros((BLOCK_M, BLOCK_N), dtype=tl.float32)
    for kk in range(0, tl.cdiv(K, BLOCK_K)):
        a = tl.load(a_ptrs, mask=offs_k[None, :] < K - kk * BLOCK_K, other=0.0)
        b = tl.load(b_ptrs, mask=offs_k[:, None] < K - kk * BLOCK_K, other=0.0)
        acc = tl.dot(a, b, acc)
        a_ptrs += BLOCK_K * stride_ak
        b_ptrs += BLOCK_K * stride_bk

    c = acc.to(c_ptr.dtype.element_ty)
    offs_cm = pid_m * BLOCK_M + tl.arange(0, BLOCK_M)
    offs_cn = pid_n * BLOCK_N + tl.arange(0, BLOCK_N)
    c_ptrs = c_ptr + offs_cm[:, None] * stride_cm + offs_cn[None, :] * stride_cn
    mask = (offs_cm[:, None] < M) & (offs_cn[None, :] < N)
    tl.store(c_ptrs, c, mask=mask)

# config = {"BLOCK_K": 128, "BLOCK_M": 256, "BLOCK_N": 256, "GROUP_M": 8, "arch": "sm_100", "dtype": "fp8e4m3", "num_ctas": 1, "num_stages": 2, "num_warps": 8}
# arch = sm_100


// ===== COMPILED SASS (sm_100a) =====

	.target	sm_100a

	.elftype	@"ET_EXEC"


//--------------------- .note.nv.tkinfo           --------------------------
	.section	.note.nv.tkinfo,"",@"SHT_NOTE"
	.sectionflags	@"SHF_NOTE_NV_TKINFO"
	.tkinfo
        /*0018*/ 	.word	0x00000081
        /*0030*/ 	.string	""
        /*0030*/ 	.string	"ptxas-blackwell"
        /*0030*/ 	.string	"Cuda compilation tools, release 12.9, V12.9.86"
        /*0030*/ 	.string	"Build cuda_12.9.r12.9/compiler.36037853_0"
        /*0030*/ 	.string	"-v  -suppress-debug-info  -lineinfo  -arch sm_100a "



//--------------------- .note.nv.cuver            --------------------------
	.section	.note.nv.cuver,"",@"SHT_NOTE"
	.sectionflags	@"SHF_NOTE_NV_CUVER"
        /*0018*/ 	.short	0x0001
        /*001a*/ 	.short	0x0064
        /*001c*/ 	.short	0x0001
        /*001e*/ 	.short	0x0000
        /*0020*/ 	.short	0x0001
        /*0022*/ 	.short	0x0000


//--------------------- .nv.info                  --------------------------
	.section	.nv.info,"",@"SHT_CUDA_INFO"
	.align	4


	//----- nvinfo : EIATTR_REGCOUNT
	.align		4
        /*0000*/ 	.byte	0x04, 0x2f
        /*0002*/ 	.short	(.L_4 - .L_3)
	.align		4
.L_3:
        /*0004*/ 	.word	index@(matmul_kernel)
        /*0008*/ 	.word	0x00000080


	//----- nvinfo : EIATTR_FRAME_SIZE
	.align		4
.L_4:
        /*000c*/ 	.byte	0x04, 0x11
        /*000e*/ 	.short	(.L_6 - .L_5)
	.align		4
.L_5:
        /*0010*/ 	.word	index@($__internal_2_$__cuda_sm10x_tcgen05_guardrail_trap_unallocated_columns_being_dealloced)
        /*0014*/ 	.word	0x00000a18


	//----- nvinfo : EIATTR_FRAME_SIZE
	.align		4
.L_6:
        /*0018*/ 	.byte	0x04, 0x11
        /*001a*/ 	.short	(.L_8 - .L_7)
	.align		4
.L_7:
        /*001c*/ 	.word	index@($__internal_1_$__cuda_sm10x_tcgen05_guardrail_trap_phase_invalid_during_alloc)
        /*0020*/ 	.word	0x00000a18


	//----- nvinfo : EIATTR_FRAME_SIZE
	.align		4
.L_8:
        /*0024*/ 	.byte	0x04, 0x11
        /*0026*/ 	.short	(.L_10 - .L_9)
	.align		4
.L_9:
        /*0028*/ 	.word	index@($__internal_0_$__cuda_sm10x_tcgen05_guardrail_trap_col_being_dealloced_not_returned_by_alloc)
        /*002c*/ 	.word	0x00000a18


	//----- nvinfo : EIATTR_FRAME_SIZE
	.align		4
.L_10:
        /*0030*/ 	.byte	0x04, 0x11
        /*0032*/ 	.short	(.L_12 - .L_11)
	.align		4
.L_11:
        /*0034*/ 	.word	index@(matmul_kernel)
        /*0038*/ 	.word	0x00000a18


	//----- nvinfo : EIATTR_MIN_STACK_SIZE
	.align		4
.L_12:
        /*003c*/ 	.byte	0x04, 0x12
        /*003e*/ 	.short	(.L_14 - .L_13)
	.align		4
.L_13:
        /*0040*/ 	.word	index@(matmul_kernel)
        /*0044*/ 	.word	0x00000a18
.L_14:


//--------------------- .nv.info.matmul_kernel    --------------------------
	.section	.nv.info.matmul_kernel,"",@"SHT_CUDA_INFO"
	.sectionflags	@""
	.align	4


	//----- nvinfo : EIATTR_CUDA_API_VERSION
	.align		4
        /*0000*/ 	.byte	0x04, 0x37
        /*0002*/ 	.short	(.L_16 - .L_15)
.L_15:
        /*0004*/ 	.word	0x00000081


	//----- nvinfo : EIATTR_KPARAM_INFO
	.align		4
.L_16:
        /*0008*/ 	.byte	0x04, 0x17
        /*000a*/ 	.short	(.L_18 - .L_17)
.L_17:
        /*000c*/ 	.word	0x00000000
        /*0010*/ 	.short	0x000d
        /*0012*/ 	.short	0x0048
        /*0014*/ 	.byte	0x00, 0xf4, 0x21, 0x00


	//----- nvinfo : EIATTR_KPARAM_INFO
	.align		4
.L_18:
        /*0018*/ 	.byte	0x04, 0x17
        /*001a*/ 	.short	(.L_20 - .L_19)
.L_19:
        /*001c*/ 	.word	0x00000000
        /*0020*/ 	.short	0x000c
        /*0022*/ 	.short	0x0040
        /*0024*/ 	.byte	0x00, 0xf4, 0x21, 0x00


	//----- nvinfo : EIATTR_KPARAM_INFO
	.align		4
.L_20:
        /*0028*/ 	.byte	0x04, 0x17
        /*002a*/ 	.short	(.L_22 - .L_21)
.L_21:
        /*002c*/ 	.word	0x00000000
        /*0030*/ 	.short	0x000b
        /*0032*/ 	.short	0x0038
        /*0034*/ 	.byte	0x00, 0xf0, 0x11, 0x00


	//----- nvinfo : EIATTR_KPARAM_INFO
	.align		4
.L_22:
        /*0038*/ 	.byte	0x04, 0x17
        /*003a*/ 	.short	(.L_24 - .L_23)
.L_23:
        /*003c*/ 	.word	0x00000000
        /*0040*/ 	.short	0x000a
        /*0042*/ 	.short	0x0034
        /*0044*/ 	.byte	0x00, 0xf0, 0x11, 0x00


	//----- nvinfo : EIATTR_KPARAM_INFO
	.align		4
.L_24:
        /*0048*/ 	.byte	0x04, 0x17
        /*004a*/ 	.short	(.L_26 - .L_25)
.L_25:
        /*004c*/ 	.word	0x00000000
        /*0050*/ 	.short	0x0009
        /*0052*/ 	.short	0x0030
        /*0054*/ 	.byte	0x00, 0xf0, 0x11, 0x00


	//----- nvinfo : EIATTR_KPARAM_INFO
	.align		4
.L_26:
        /*0058*/ 	.byte	0x04, 0x17
        /*005a*/ 	.short	(.L_28 - .L_27)
.L_27:
        /*005c*/ 	.word	0x00000000
        /*0060*/ 	.short	0x0008
        /*0062*/ 	.short	0x002c
        /*0064*/ 	.byte	0x00, 0xf0, 0x11, 0x00


	//----- nvinfo : EIATTR_KPARAM_INFO
	.align		4
.L_28:
        /*0068*/ 	.byte	0x04, 0x17
        /*006a*/ 	.short	(.L_30 - .L_29)
.L_29:
        /*006c*/ 	.word	0x00000000
        /*0070*/ 	.short	0x0007
        /*0072*/ 	.short	0x0028
        /*0074*/ 	.byte	0x00, 0xf0, 0x11, 0x00


	//----- nvinfo : EIATTR_KPARAM_INFO
	.align		4
.L_30:
        /*0078*/ 	.byte	0x04, 0x17
        /*007a*/ 	.short	(.L_32 - .L_31)
.L_31:
        /*007c*/ 	.word	0x00000000
        /*0080*/ 	.short	0x0006
        /*0082*/ 	.short	0x0024
        /*0084*/ 	.byte	0x00, 0xf0, 0x11, 0x00


	//----- nvinfo : EIATTR_KPARAM_INFO
	.align		4
.L_32:
        /*0088*/ 	.byte	0x04, 0x17
        /*008a*/ 	.short	(.L_34 - .L_33)
.L_33:
        /*008c*/ 	.word	0x00000000
        /*0090*/ 	.short	0x0005
        /*0092*/ 	.short	0x0020
        /*0094*/ 	.byte	0x00, 0xf0, 0x11, 0x00


	//----- nvinfo : EIATTR_KPARAM_INFO
	.align		4
.L_34:
        /*0098*/ 	.byte	0x04, 0x17
        /*009a*/ 	.short	(.L_36 - .L_35)
.L_35:
        /*009c*/ 	.word	0x00000000
        /*00a0*/ 	.short	0x0004
        /*00a2*/ 	.short	0x001c
        /*00a4*/ 	.byte	0x00, 0xf0, 0x11, 0x00


	//----- nvinfo : EIATTR_KPARAM_INFO
	.align		4
.L_36:
        /*00a8*/ 	.byte	0x04, 0x17
        /*00aa*/ 	.short	(.L_38 - .L_37)
.L_37:
        /*00ac*/ 	.word	0x00000000
        /*00b0*/ 	.short	0x0003
        /*00b2*/ 	.short	0x0018
        /*00b4*/ 	.byte	0x00, 0xf0, 0x11, 0x00


	//----- nvinfo : EIATTR_KPARAM_INFO
	.align		4
.L_38:
        /*00b8*/ 	.byte	0x04, 0x17
        /*00ba*/ 	.short	(.L_40 - .L_39)
.L_39:
        /*00bc*/ 	.word	0x00000000
        /*00c0*/ 	.short	0x0002
        /*00c2*/ 	.short	0x0010
        /*00c4*/ 	.byte	0x00, 0xf4, 0x21, 0x00


	//----- nvinfo : EIATTR_KPARAM_INFO
	.align		4
.L_40:
        /*00c8*/ 	.byte	0x04, 0x17
        /*00ca*/ 	.short	(.L_42 - .L_41)
.L_41:
        /*00cc*/ 	.word	0x00000000
        /*00d0*/ 	.short	0x0001
        /*00d2*/ 	.short	0x0008
        /*00d4*/ 	.byte	0x00, 0xf4, 0x21, 0x00


	//----- nvinfo : EIATTR_KPARAM_INFO
	.align		4
.L_42:
        /*00d8*/ 	.byte	0x04, 0x17
        /*00da*/ 	.short	(.L_44 - .L_43)
.L_43:
        /*00dc*/ 	.word	0x00000000
        /*00e0*/ 	.short	0x0000
        /*00e2*/ 	.short	0x0000
        /*00e4*/ 	.byte	0x00, 0xf4, 0x21, 0x00


	//----- nvinfo : EIATTR_AT_ENTRY_FRAGMENTS
	.align		4
.L_44:
        /*00e8*/ 	.byte	0x04, 0x4f
        /*00ea*/ 	.short	(.L_46 - .L_45)


	//   ....[0]....
.L_45:
        /*00ec*/ 	.word	0x00000004


	//----- nvinfo : EIATTR_RESERVED_SMEM_USED
	.align		4
.L_46:
        /*00f0*/ 	.byte	0x01, 0x41
	.zero		2


	//----- nvinfo : EIATTR_SPARSE_MMA_MASK
	.align		4
        /*00f4*/ 	.byte	0x03, 0x50
        /*00f6*/ 	.short	0x0000


	//----- nvinfo : EIATTR_TCGEN05_1CTA_USED
	.align		4
        /*00f8*/ 	.byte	0x01, 0x51
	.zero		2


	//----- nvinfo : EIATTR_MAXREG_COUNT
	.align		4
        /*00fc*/ 	.byte	0x03, 0x1b
        /*00fe*/ 	.short	0x00ff


	//----- nvinfo : EIATTR_NUM_BARRIERS
	.align		4
        /*0100*/ 	.byte	0x02, 0x4c
        /*0102*/ 	.byte	0x01
	.zero		1


	//----- nvinfo : EIATTR_ANNOTATIONS
	.align		4
        /*0104*/ 	.byte	0x04, 0x55
        /*0106*/ 	.short	(.L_48 - .L_47)


	//   ....[0]....
.L_47:
        /*0108*/ 	.word	0x00000001
        /*010c*/ 	.byte	0x70, 0x09, 0x00, 0x00, 0x01, 0x00, 0x00, 0x00, 0xd0, 0x0e, 0x00, 0x00, 0x01, 0x00, 0x00, 0x00
        /* <DEDUP_REMOVED lines=1171> */
        /*4a4c*/ 	.byte	0xc0, 0x80, 0x02, 0x00


	//----- nvinfo : EIATTR_INT_WARP_WIDE_INSTR_OFFSETS
	.align		4
.L_48:
        /*4a50*/ 	.byte	0x04, 0x31
        /*4a52*/ 	.short	(.L_50 - .L_49)


	//   ....[0]....
.L_49:
        /*4a54*/ 	.word	0x00000dc0


	//   ....[1]....
        /*4a58*/ 	.word	0x00000dd0


	//   ....[2]....
        /*4a5c*/ 	.word	0x0000df10


	//   ....[3]....
        /*4a60*/ 	.word	0x0002b200


	//   ....[4]....
        /*4a64*/ 	.word	0x0002b250


	//----- nvinfo : EIATTR_COOP_GROUP_MASK_REGIDS
	.align		4
.L_50:
        /*4a68*/ 	.byte	0x04, 0x29
        /*4a6a*/ 	.short	(.L_52 - .L_51)


	//   ....[0]....
.L_51:
        /*4a6c*/ 	.word	0xffffffff


	//   ....[1]....
        /*4a70*/ 	.word	0xffffffff


	//   ....[2]....
        /*4a74*/ 	.word	0xffffffff


	//   ....[3]....
        /*4a78*/ 	.word	0xffffffff


	//----- nvinfo : EIATTR_COOP_GROUP_INSTR_OFFSETS
	.align		4
.L_52:
        /*4a7c*/ 	.byte	0x04, 0x28
        /*4a7e*/ 	.short	(.L_54 - .L_53)


	//   ....[0]....
.L_53:
        /*4a80*/ 	.word	0x00000070


	//   ....[1]....
        /*4a84*/ 	.word	0x00000330


	//   ....[2]....
        /*4a88*/ 	.word	0x0002b090


	//   ....[3]....
        /*4a8c*/ 	.word	0x0002b300


	//----- nvinfo : EIATTR_VRC_CTA_INIT_COUNT
	.align		4
.L_54:
        /*4a90*/ 	.byte	0x02, 0x4a
        /*4a92*/ 	.byte	0x80
	.zero		1


	//----- nvinfo : EIATTR_MBARRIER_INSTR_OFFSETS
	.align		4
        /*4a94*/ 	.byte	0x04, 0x39
        /*4a96*/ 	.short	(.L_56 - .L_55)


	//   ....[0]....
.L_55:
        /*4a98*/ 	.word	0x00000fa0
        /*4a9c*/ 	.word	0x000000ff
        /*4aa0*/ 	.word	0x00000000
        /*4aa4*/ 	.short	0x0100
        /*4aa6*/ 	.byte	0x0b
	.zero		1


	//   ....[1]....
        /*4aa8*/ 	.word	0x0000df60
        /*4aac*/ 	.word	0x000000ff
        /*4ab0*/ 	.word	0x00020008
        /*4ab4*/ 	.short	0x0100
        /*4ab6*/ 	.byte	0x09
	.zero		1


	//   ....[2]....
        /*4ab8*/ 	.word	0x00014e80
        /*4abc*/ 	.word	0x000000ff
        /*4ac0*/ 	.word	0x00000000
        /*4ac4*/ 	.short	0x010a
        /*4ac6*/ 	.byte	0x0b
	.zero		1


	//   ....[3]....
        /*4ac8*/ 	.word	0x000212e0
        /*4acc*/ 	.word	0x000000ff
        /*4ad0*/ 	.word	0x00000000
        /*4ad4*/ 	.short	0x010a
        /*4ad6*/ 	.byte	0x0b
	.zero		1


	//   ....[4]....
        /*4ad8*/ 	.word	0x00021460
        /*4adc*/ 	.word	0x000000ff
        /*4ae0*/ 	.word	0x00020000
        /*4ae4*/ 	.short	0x0108
        /*4ae6*/ 	.byte	0x09
	.zero		1


	//   ....[5]....
        /*4ae8*/ 	.word	0x000214a0
        /*4aec*/ 	.word	0x000000ff
        /*4af0*/ 	.word	0x00020008
        /*4af4*/ 	.short	0x0108
        /*4af6*/ 	.byte	0x09
	.zero		1


	//   ....[6]....
        /*4af8*/ 	.word	0x0002b320
        /*4afc*/ 	.word	0x000000ff
        /*4b00*/ 	.word	0x00000000
        /*4b04*/ 	.short	0x010a
        /*4b06*/ 	.byte	0x0b
	.zero		1


	//   ....[7]....
        /*4b08*/ 	.word	0x0002b350
        /*4b0c*/ 	.word	0x000000ff
        /*4b10*/ 	.word	0x00000000
        /*4b14*/ 	.short	0x010a
        /*4b16*/ 	.byte	0x0b
	.zero		1


	//----- nvinfo : EIATTR_NUM_MBARRIERS
	.align		4
.L_56:
        /*4b18*/ 	.byte	0x03, 0x38
        /*4b1a*/ 	.short	0x0002


	//----- nvinfo : EIATTR_EXIT_INSTR_OFFSETS
	.align		4
        /*4b1c*/ 	.byte	0x04, 0x1c
        /*4b1e*/ 	.short	(.L_58 - .L_57)


	//   ....[0]....
.L_57:
        /*4b20*/ 	.word	0x0002b310


	//----- nvinfo : EIATTR_REQNTID
	.align		4
.L_58:
        /*4b24*/ 	.byte	0x04, 0x10
        /*4b26*/ 	.short	(.L_60 - .L_59)
.L_59:
        /*4b28*/ 	.word	0x00000100
        /*4b2c*/ 	.word	0x00000001
        /*4b30*/ 	.word	0x00000001


	//----- nvinfo : EIATTR_CRS_STACK_SIZE
	.align		4
.L_60:
        /*4b34*/ 	.byte	0x04, 0x1e
        /*4b36*/ 	.short	(.L_62 - .L_61)
.L_61:
        /*4b38*/ 	.word	0x00000000


	//----- nvinfo : EIATTR_CBANK_PARAM_SIZE
	.align		4
.L_62:
        /*4b3c*/ 	.byte	0x03, 0x19
        /*4b3e*/ 	.short	0x0050


	//----- nvinfo : EIATTR_PARAM_CBANK
	.align		4
        /*4b40*/ 	.byte	0x04, 0x0a
        /*4b42*/ 	.short	(.L_64 - .L_63)
	.align		4
.L_63:
        /*4b44*/ 	.word	index@(.nv.constant0.matmul_kernel)
        /*4b48*/ 	.short	0x0380
        /*4b4a*/ 	.short	0x0050


	//----- nvinfo : EIATTR_SW_WAR
	.align		4
.L_64:
        /*4b4c*/ 	.byte	0x04, 0x36
        /*4b4e*/ 	.short	(.L_66 - .L_65)
.L_65:
        /*4b50*/ 	.word	0x00000008
.L_66:


//--------------------- .nv.compat                --------------------------
	.section	.nv.compat,"",@"SHT_CUDA_COMPAT_INFO"
	.align	4
        /*0000*/ 	.byte	0x02, 0x02, 0x02, 0x00, 0x02, 0x05, 0x05, 0x00, 0x02, 0x03, 0x00, 0x00, 0x02, 0x06, 0x01, 0x00


//--------------------- .nv.callgraph             --------------------------
	.section	.nv.callgraph,"",@"SHT_CUDA_CALLGRAPH"
	.align	4
	.sectionentsize	8
	.align		4
        /*0000*/ 	.word	0x00000000
	.align		4
        /*0004*/ 	.word	0xffffffff
	.align		4
        /*0008*/ 	.word	0x00000000
	.align		4
        /*000c*/ 	.word	0xfffffffe
	.align		4
        /*0010*/ 	.word	0x00000000
	.align		4
        /*0014*/ 	.word	0xfffffffd
	.align		4
        /*0018*/ 	.word	0x00000000
	.align		4
        /*001c*/ 	.word	0xfffffffc


//--------------------- .text.matmul_kernel       --------------------------
	.section	.text.matmul_kernel,"ax",@progbits
	.align	128
        .global         matmul_kernel
        .type           matmul_kernel,@function
        .size           matmul_kernel,(.L_x_20 - matmul_kernel)
        .other          matmul_kernel,@"STO_CUDA_ENTRY STV_DEFAULT"
matmul_kernel:
.text.matmul_kernel:
[----:B------:R-:W0:Y:S01]  /*0000*/  LDC R1, c[0x0][0x37c] ;  /* 0x0000df00ff017b82 */ /* 0x000e220000000800 */
[----:B------:R-:W1:Y:S01]  /*0010*/  S2R R0, SR_TID.X ;  /* 0x0000000000007919 */ /* 0x000e620000002100 */
[----:B0-----:R-:W-:Y:S01]  /*0020*/  VIADD R1, R1, 0xfffff5e8 ;  /* 0xfffff5e801017836 */ /* 0x001fe20000000000 */
[----:B-1----:R-:W-:-:S13]  /*0030*/  ISETP.GE.U32.AND P0, PT, R0, 0x20, PT ;  /* 0x000000200000780c */ /* 0x002fda0003f06070 */
[----:B------:R-:W-:Y:S02]  /*0040*/  VOTEU.ANY UP0, P0 ;  /* 0x0000000000ff7886 */ /* 0x000fe40000000100 */
[----:B------:R-:W-:Y:S05]  /*0050*/  BRA.U UP0, `(.L_x_0) ;  /* 0x0000000100b87547 */ /* 0x000fea000b800000 */
[----:B------:R-:W0:Y:S01]  /*0060*/  S2UR UR6, SR_CgaCtaId ;  /* 0x00000000000679c3 */ /* 0x000e220000008800 */
[----:B------:R-:W-:Y:S01]  /*0070*/  NOP ;  /* 0x0000000000007918 */ /* 0x000fe20000000000 */
[----:B------:R-:W-:Y:S02]  /*0080*/  UMOV UR4, 0x40 ;  /* 0x0000004000047882 */ /* 0x000fe40000000000 */
[----:B0-----:R-:W-:-:S09]  /*0090*/  ULEA UR4, UR6, UR4, 0x18 ;  /* 0x0000000406047291 */ /* 0x001fd2000f8ec0ff */
[----:B------:R-:W0:Y:S01]  /*00a0*/  LDS.U8 R0, [UR4] ;  /* 0x00000004ff007984 */ /* 0x000e220008000000 */
[----:B------:R-:W-:Y:S02]  /*00b0*/  UMOV UR4, 0x400 ;  /* 0x0000040000047882 */ /* 0x000fe40000000000 */
[----:B------:R-:W-:Y:S01]  /*00c0*/  ULEA UR4, UR6, UR4, 0x18 ;  /* 0x0000000406047291 */ /* 0x000fe2000f8ec0ff */
[----:B0-----:R-:W-:-:S13]  /*00d0*/  ISETP.NE.AND P0, PT, R0, RZ, PT ;  /* 0x000000ff0000720c */ /* 0x001fda0003f05270 */
[----:B------:R-:W-:Y:S05]  /*00e0*/  @P0 BRA `(.L_x_1) ;  /* 0x00000000007c0947 */ /* 0x000fea0003800000 */
[----:B------:R-:W-:-:S13]  /*00f0*/  ELECT P0, URZ, PT ;  /* 0x0000000000ff782f */ /* 0x000fda0003800000 */
[----:B------:R-:W-:Y:S05]  /*0100*/  @!P0 BRA `(.L_x_2) ;  /* 0x0000000000848947 */ /* 0x000fea0003800000 */
[----:B------:R-:W-:Y:S01]  /*0110*/  UMOV UR5, 0x10 ;  /* 0x0000001000057882 */ /* 0x000fe20000000000 */
[----:B------:R-:W-:Y:S02]  /*0120*/  IMAD.MOV.U32 R4, RZ, RZ, 0x1 ;  /* 0x00000001ff047424 */ /* 0x000fe400078e00ff */
[----:B------:R-:W-:Y:S02]  /*0130*/  IMAD.MOV.U32 R5, RZ, RZ, 0xffff ;  /* 0x0000ffffff057424 */ /* 0x000fe400078e00ff */
[----:B------:R-:W-:Y:S04]  /*0140*/  DEPBAR.LE SB0, 0x36 ;  /* 0x00008d800000791a */ /* 0x000fe80000000000 */
[----:B------:R-:W0:Y:S02]  /*0150*/  UTCATOMSWS.FIND_AND_SET.ALIGN UP1, UR5, UR5 ;  /* 0x00000005000575e3 */ /* 0x000e240008020800 */
[----:B0-----:R-:W-:-:S04]  /*0160*/  PLOP3.LUT P0, PT, PT, PT, UP1, 0x80, 0x8 ;  /* 0x000000000008781c */ /* 0x001fc80003f0f018 */
[----:B------:R-:W-:-:S04]  /*0170*/  SEL R0, RZ, 0xffffffff, !P0 ;  /* 0xffffffffff007807 */ /* 0x000fc80004000000 */
[----:B------:R-:W-:Y:S01]  /*0180*/  ISETP.NE.AND P0, PT, R0, RZ, PT ;  /* 0x000000ff0000720c */ /* 0x000fe20003f05270 */
[----:B------:R-:W-:-:S12]  /*0190*/  IMAD.U32 R0, RZ, RZ, UR5 ;  /* 0x00000005ff007e24 */ /* 0x000fd8000f8e00ff */
[----:B------:R-:W-:Y:S05]  /*01a0*/  @P0 BRA `(.L_x_3) ;  /* 0x0000000000240947 */ /* 0x000fea0003800000 */
.L_x_4:
[----:B------:R-:W-:Y:S05]  /*01b0*/  NANOSLEEP 0x64 ;  /* 0x000000640000795d */ /* 0x000fea0003800000 */
[----:B------:R-:W-:-:S05]  /*01c0*/  UMOV UR5, 0x10 ;  /* 0x0000001000057882 */ /* 0x000fca0000000000 */
[----:B------:R-:W-:Y:S04]  /*01d0*/  DEPBAR.LE SB0, 0x36 ;  /* 0x00008d800000791a */ /* 0x000fe80000000000 */
[----:B------:R-:W0:Y:S02]  /*01e0*/  UTCATOMSWS.FIND_AND_SET.ALIGN UP1, UR5, UR5 ;  /* 0x00000005000575e3 */ /* 0x000e240008020800 */
[----:B0-----:R-:W-:-:S04]  /*01f0*/  PLOP3.LUT P0, PT, PT, PT, UP1, 0x80, 0x8 ;  /* 0x000000000008781c */ /* 0x001fc80003f0f018 */
[----:B------:R-:W-:-:S04]  /*0200*/  SEL R0, RZ, 0xffffffff, !P0 ;  /* 0xffffffffff007807 */ /* 0x000fc80004000000 */
[----:B------:R-:W-:Y:S01]  /*0210*/  ISETP.NE.AND P0, PT, R0, RZ, PT ;  /* 0x000000ff0000720c */ /* 0x000fe20003f05270 */
[----:B------:R-:W-:-:S12]  /*0220*/  IMAD.U32 R0, RZ, RZ, UR5 ;  /* 0x00000005ff007e24 */ /* 0x000fd8000f8e00ff */
[----:B------:R-:W-:Y:S05]  /*0230*/  @!P0 BRA `(.L_x_4) ;  /* 0xfffffffc00dc8947 */ /* 0x000fea000383ffff */
.L_x_3:
[C---:B------:R-:W-:Y:S01]  /*0240*/  VIADD R3, R0.reuse, 0x10 ;  /* 0x0000001000037836 */ /* 0x040fe20000000000 */
[----:B------:R-:W-:Y:S01]  /*0250*/  UMOV UR5, 0x50 ;  /* 0x0000005000057882 */ /* 0x000fe20000000000 */
[----:B------:R-:W-:Y:S01]  /*0260*/  SHF.L.U32 R2, R5, R0, RZ ;  /* 0x0000000005027219 */ /* 0x000fe200000006ff */
[----:B------:R-:W-:Y:S01]  /*0270*/  ULEA UR5, UR6, UR5, 0x18 ;  /* 0x0000000506057291 */ /* 0x000fe2000f8ec0ff */
[----:B------:R-:W-:Y:S01]  /*0280*/  IMAD.SHL.U32 R0, R0, 0x20, RZ ;  /* 0x0000002000007824 */ /* 0x000fe200078e00ff */
[----:B------:R-:W-:-:S04]  /*0290*/  SHF.L.U32 R3, R4, R3, RZ ;  /* 0x0000000304037219 */ /* 0x000fc800000006ff */
[----:B------:R-:W-:-:S05]  /*02a0*/  LOP3.LUT R2, R3, R2, RZ, 0xfc, !PT ;  /* 0x0000000203027212 */ /* 0x000fca00078efcff */
[----:B------:R0:W-:Y:S04]  /*02b0*/  ATOMS.OR RZ, [UR5], R2 ;  /* 0x00000002ffff798c */ /* 0x0001e8000b000005 */
[----:B------:R0:W-:Y:S01]  /*02c0*/  STS [UR4], R0 ;  /* 0x00000000ff007988 */ /* 0x0001e20008000804 */
[----:B------:R-:W-:Y:S05]  /*02d0*/  BRA `(.L_x_2) ;  /* 0x0000000000107947 */ /* 0x000fea0003800000 */
.L_x_1:
[----:B------:R-:W-:Y:S01]  /*02e0*/  IMAD.MOV.U32 R0, RZ, RZ, -0x1 ;  /* 0xffffffffff007424 */ /* 0x000fe200078e00ff */
[----:B------:R-:W-:-:S04]  /*02f0*/  MOV R2, 0x320 ;  /* 0x0000032000027802 */ /* 0x000fc80000000f00 */
[----:B------:R0:W-:Y:S03]  /*0300*/  STS [UR4], R0 ;  /* 0x00000000ff007988 */ /* 0x0001e60008000804 */
[----:B0-----:R-:W-:Y:S05]  /*0310*/  CALL.REL.NOINC `($__internal_1_$__cuda_sm10x_tcgen05_guardrail_trap_phase_invalid_during_alloc) ;  /* 0x000002b000247944 */ /* 0x001fea0003c00000 */
.L_x_2:
[----:B------:R-:W-:Y:S05]  /*0320*/  WARPSYNC.ALL ;  /* 0x0000000000007948 */ /* 0x000fea0003800000 */
[----:B------:R-:W-:Y:S01]  /*0330*/  NOP ;  /* 0x0000000000007918 */ /* 0x000fe20000000000 */
.L_x_0:
[----:B------:R-:W1:Y:S01]  /*0340*/  LDC.64 R8, c[0x0][0x398] ;  /* 0x0000e600ff087b82 */ /* 0x000e620000000a00 */
[----:B------:R-:W2:Y:S01]  /*0350*/  S2R R5, SR_CTAID.X ;  /* 0x0000000000057919 */ /* 0x000ea20000002500 */
[----:B------:R-:W-:Y:S01]  /*0360*/  UMOV UR9, 0x400 ;  /* 0x0000040000097882 */ /* 0x000fe20000000000 */
[----:B------:R-:W3:Y:S01]  /*0370*/  LDCU UR18, c[0x0][0x3a4] ;  /* 0x00007480ff1277ac */ /* 0x000ee20008000800 */
[----:B------:R-:W4:Y:S01]  /*0380*/  S2R R92, SR_TID.X ;  /* 0x00000000005c7919 */ /* 0x000f220000002100 */
[----:B------:R-:W0:Y:S03]  /*0390*/  LDCU.128 UR12, c[0x0][0x380] ;  /* 0x00007000ff0c77ac */ /* 0x000e260008000c00 */
[----:B------:R-:W5:Y:S08]  /*03a0*/  S2UR UR6, SR_CgaCtaId ;  /* 0x00000000000679c3 */ /* 0x000f700000008800 */
[----:B------:R-:W0:Y:S02]  /*03b0*/  LDC R69, c[0x0][0x3a0] ;  /* 0x0000e800ff457b82 */ /* 0x000e240000000800 */
[----:B01----:R-:W-:Y:S01]  /*03c0*/  VIADD R0, R9, 0xff ;  /* 0x000000ff09007836 */ /* 0x003fe20000000000 */
[----:B------:R-:W-:-:S04]  /*03d0*/  IABS R15, R9 ;  /* 0x00000009000f7213 */ /* 0x000fc80000000000 */
[----:B------:R-:W-:Y:S01]  /*03e0*/  SHF.R.S32.HI R3, RZ, 0x1f, R0 ;  /* 0x0000001fff037819 */ /* 0x000fe20000011400 */
[----:B-----5:R-:W-:-:S03]  /*03f0*/  ULEA UR9, UR6, UR9, 0x18 ;  /* 0x0000000906097291 */ /* 0x020fc6000f8ec0ff */
[----:B------:R-:W-:Y:S02]  /*0400*/  LEA.HI R3, R3, R0, RZ, 0x8 ;  /* 0x0000000003037211 */ /* 0x000fe400078f40ff */
[----:B--2---:R-:W-:Y:S01]  /*0410*/  IABS R10, R5 ;  /* 0x00000005000a7213 */ /* 0x004fe20000000000 */
[----:B------:R-:W-:Y:S01]  /*0420*/  UIADD3 UR11, UPT, UPT, UR9, 0x20000, URZ ;  /* 0x00020000090b7890 */ /* 0x000fe2000fffe0ff */
[----:B------:R-:W-:Y:S02]  /*0430*/  SHF.R.S32.HI R3, RZ, 0x8, R3 ;  /* 0x00000008ff037819 */ /* 0x000fe40000011403 */
[----:B----4-:R-:W-:-:S03]  /*0440*/  SHF.R.U32.HI R17, RZ, 0x7, R92 ;  /* 0x00000007ff117819 */ /* 0x010fc6000001165c */
[----:B------:R-:W-:Y:S01]  /*0450*/  IMAD.SHL.U32 R4, R3, 0x8, RZ ;  /* 0x0000000803047824 */ /* 0x000fe200078e00ff */
[----:B------:R-:W-:-:S04]  /*0460*/  SGXT.U32 R17, R17, 0x1 ;  /* 0x000000011111781a */ /* 0x000fc80000000000 */
[-C--:B------:R-:W-:Y:S02]  /*0470*/  IABS R7, R4.reuse ;  /* 0x0000000400077213 */ /* 0x080fe40000000000 */
[----:B------:R-:W-:Y:S02]  /*0480*/  IABS R12, R4 ;  /* 0x00000004000c7213 */ /* 0x000fe40000000000 */
[----:B------:R-:W0:Y:S08]  /*0490*/  I2F.RP R0, R7 ;  /* 0x0000000700007306 */ /* 0x000e300000209400 */
[----:B0-----:R-:W0:Y:S02]  /*04a0*/  MUFU.RCP R0, R0 ;  /* 0x0000000000007308 */ /* 0x001e240000001000 */
[----:B0-----:R-:W-:-:S02]  /*04b0*/  VIADD R2, R0, 0xffffffe ;  /* 0x0ffffffe00027836 */ /* 0x001fc40000000000 */
[----:B------:R-:W-:-:S04]  /*04c0*/  IMAD.MOV R0, RZ, RZ, -R12 ;  /* 0x000000ffff007224 */ /* 0x000fc800078e0a0c */
[----:B------:R0:W1:Y:S02]  /*04d0*/  F2I.FTZ.U32.TRUNC.NTZ R3, R2 ;  /* 0x0000000200037305 */ /* 0x000064000021f000 */
[----:B0-----:R-:W-:Y:S02]  /*04e0*/  IMAD.MOV.U32 R2, RZ, RZ, RZ ;  /* 0x000000ffff027224 */ /* 0x001fe400078e00ff */
[----:B-1----:R-:W-:-:S04]  /*04f0*/  IMAD.MOV R6, RZ, RZ, -R3 ;  /* 0x000000ffff067224 */ /* 0x002fc800078e0a03 */
[----:B------:R-:W-:Y:S02]  /*0500*/  IMAD R11, R6, R7, RZ ;  /* 0x00000007060b7224 */ /* 0x000fe400078e02ff */
[----:B------:R-:W-:Y:S02]  /*0510*/  IMAD.MOV.U32 R6, RZ, RZ, R10 ;  /* 0x000000ffff067224 */ /* 0x000fe400078e000a */
[----:B------:R-:W-:-:S06]  /*0520*/  IMAD.HI.U32 R3, R3, R11, R2 ;  /* 0x0000000b03037227 */ /* 0x000fcc00078e0002 */
[----:B------:R-:W-:-:S04]  /*0530*/  IMAD.HI.U32 R3, R3, R6, RZ ;  /* 0x0000000603037227 */ /* 0x000fc800078e00ff */
[----:B------:R-:W-:Y:S01]  /*0540*/  IMAD R0, R3, R0, R6 ;  /* 0x0000000003007224 */ /* 0x000fe200078e0206 */
[----:B------:R-:W-:Y:S04]  /*0550*/  BAR.SYNC.DEFER_BLOCKING 0x0 ;  /* 0x0000000000007b1d */ /* 0x000fe80000010000 */
[----:B------:R-:W-:-:S13]  /*0560*/  ISETP.GT.U32.AND P1, PT, R7, R0, PT ;  /* 0x000000000700720c */ /* 0x000fda0003f24070 */
[----:B------:R-:W-:Y:S02]  /*0570*/  @!P1 IMAD.IADD R0, R0, 0x1, -R7 ;  /* 0x0000000100009824 */ /* 0x000fe400078e0a07 */
[----:B------:R-:W-:Y:S01]  /*0580*/  @!P1 VIADD R3, R3, 0x1 ;  /* 0x0000000103039836 */ /* 0x000fe20000000000 */
[----:B------:R-:W-:Y:S02]  /*0590*/  ISETP.NE.AND P1, PT, R4, RZ, PT ;  /* 0x000000ff0400720c */ /* 0x000fe40003f25270 */
[----:B------:R-:W-:Y:S02]  /*05a0*/  ISETP.GE.U32.AND P0, PT, R0, R7, PT ;  /* 0x000000070000720c */ /* 0x000fe40003f06070 */
[----:B------:R-:W-:-:S04]  /*05b0*/  LOP3.LUT R0, R5, R4, RZ, 0x3c, !PT ;  /* 0x0000000405007212 */ /* 0x000fc800078e3cff */
[----:B------:R-:W-:Y:S01]  /*05c0*/  ISETP.GE.AND P2, PT, R0, RZ, PT ;  /* 0x000000ff0000720c */ /* 0x000fe20003f46270 */
[----:B------:R-:W-:-:S06]  /*05d0*/  VIADD R0, R8, 0xff ;  /* 0x000000ff08007836 */ /* 0x000fcc0000000000 */
[----:B------:R-:W-:-:S04]  /*05e0*/  @P0 VIADD R3, R3, 0x1 ;  /* 0x0000000103030836 */ /* 0x000fc80000000000 */
[----:B------:R-:W-:Y:S01]  /*05f0*/  IMAD.MOV.U32 R2, RZ, RZ, R3 ;  /* 0x000000ffff027224 */ /* 0x000fe200078e0003 */
[----:B------:R-:W-:-:S03]  /*0600*/  SHF.R.S32.HI R3, RZ, 0x1f, R0 ;  /* 0x0000001fff037819 */ /* 0x000fc60000011400 */
[----:B------:R-:W-:Y:S01]  /*0610*/  @!P2 IMAD.MOV R2, RZ, RZ, -R2 ;  /* 0x000000ffff02a224 */ /* 0x000fe200078e0a02 */
[----:B------:R-:W-:Y:S02]  /*0620*/  @!P1 LOP3.LUT R2, RZ, R4, RZ, 0x33, !PT ;  /* 0x00000004ff029212 */ /* 0x000fe400078e33ff */
[----:B------:R-:W-:-:S03]  /*0630*/  LEA.HI R3, R3, R0, RZ, 0x8 ;  /* 0x0000000003037211 */ /* 0x000fc600078f40ff */
[----:B------:R-:W-:Y:S02]  /*0640*/  IMAD.SHL.U32 R6, R2, 0x8, RZ ;  /* 0x0000000802067824 */ /* 0x000fe400078e00ff */
[----:B------:R-:W-:-:S03]  /*0650*/  IMAD.MOV R2, RZ, RZ, -R2 ;  /* 0x000000ffff027224 */ /* 0x000fc600078e0a02 */
[----:B------:R-:W-:Y:S01]  /*0660*/  LEA.HI.SX32 R3, R3, -R6, 0x18 ;  /* 0x8000000603037211 */ /* 0x000fe200078fc2ff */
[----:B------:R-:W-:-:S03]  /*0670*/  IMAD R10, R4, R2, R5 ;  /* 0x00000002040a7224 */ /* 0x000fc600078e0205 */
[----:B------:R-:W-:-:S04]  /*0680*/  VIMNMX R13, PT, PT, R3, 0x8, PT ;  /* 0x00000008030d7848 */ /* 0x000fc80003fe0100 */
[-C--:B------:R-:W-:Y:S02]  /*0690*/  IABS R7, R13.reuse ;  /* 0x0000000d00077213 */ /* 0x080fe40000000000 */
[----:B------:R-:W-:Y:S02]  /*06a0*/  IABS R4, R13 ;  /* 0x0000000d00047213 */ /* 0x000fe40000000000 */
[----:B------:R-:W0:Y:S08]  /*06b0*/  I2F.RP R0, R7 ;  /* 0x0000000700007306 */ /* 0x000e300000209400 */
[----:B0-----:R-:W0:Y:S02]  /*06c0*/  MUFU.RCP R0, R0 ;  /* 0x0000000000007308 */ /* 0x001e240000001000 */
[----:B0-----:R-:W-:-:S02]  /*06d0*/  VIADD R3, R0, 0xffffffe ;  /* 0x0ffffffe00037836 */ /* 0x001fc40000000000 */
[----:B------:R-:W-:-:S04]  /*06e0*/  IMAD.MOV R0, RZ, RZ, -R4 ;  /* 0x000000ffff007224 */ /* 0x000fc800078e0a04 */
[----:B------:R-:W0:Y:S08]  /*06f0*/  I2F.RP R4, R15 ;  /* 0x0000000f00047306 */ /* 0x000e300000209400 */
[----:B------:R-:W1:Y:S08]  /*0700*/  F2I.FTZ.U32.TRUNC.NTZ R3, R3 ;  /* 0x0000000300037305 */ /* 0x000e70000021f000 */
[----:B0-----:R-:W-:Y:S01]  /*0710*/  MUFU.RCP R4, R4 ;  /* 0x0000000400047308 */ /* 0x001fe20000001000 */
[----:B-1----:R-:W-:-:S04]  /*0720*/  IMAD.MOV R11, RZ, RZ, -R3 ;  /* 0x000000ffff0b7224 */ /* 0x002fc800078e0a03 */
[----:B------:R-:W-:Y:S01]  /*0730*/  IMAD.MOV.U32 R2, RZ, RZ, R11 ;  /* 0x000000ffff027224 */ /* 0x000fe200078e000b */
[----:B------:R-:W-:-:S03]  /*0740*/  IABS R11, R10 ;  /* 0x0000000a000b7213 */ /* 0x000fc60000000000 */
[----:B------:R-:W-:Y:S02]  /*0750*/  IMAD R5, R2, R7, RZ ;  /* 0x0000000702057224 */ /* 0x000fe400078e02ff */
[----:B------:R-:W-:-:S04]  /*0760*/  IMAD.MOV.U32 R2, RZ, RZ, RZ ;  /* 0x000000ffff027224 */ /* 0x000fc800078e00ff */
[----:B------:R-:W-:Y:S01]  /*0770*/  IMAD.HI.U32 R2, R3, R5, R2 ;  /* 0x0000000503027227 */ /* 0x000fe200078e0002 */
[----:B------:R-:W-:Y:S02]  /*0780*/  IABS R3, R8 ;  /* 0x0000000800037213 */ /* 0x000fe40000000000 */
[----:B------:R-:W-:-:S03]  /*0790*/  LOP3.LUT R5, R92, 0xff, RZ, 0xc0, !PT ;  /* 0x000000ff5c057812 */ /* 0x000fc600078ec0ff */
[----:B------:R-:W-:-:S04]  /*07a0*/  IMAD.HI.U32 R2, R2, R11, RZ ;  /* 0x0000000b02027227 */ /* 0x000fc800078e00ff */
[----:B------:R-:W-:Y:S02]  /*07b0*/  IMAD R0, R2, R0, R11 ;  /* 0x0000000002007224 */ /* 0x000fe400078e020b */
[----:B------:R-:W-:-:S03]  /*07c0*/  IMAD.MOV.U32 R11, RZ, RZ, R3 ;  /* 0x000000ffff0b7224 */ /* 0x000fc600078e0003 */
[----:B------:R-:W-:Y:S01]  /*07d0*/  ISETP.GT.U32.AND P1, PT, R7, R0, PT ;  /* 0x000000000700720c */ /* 0x000fe20003f24070 */
[----:B------:R-:W0:-:S12]  /*07e0*/  I2F.RP R3, R11 ;  /* 0x0000000b00037306 */ /* 0x000e180000209400 */
[----:B------:R-:W-:Y:S02]  /*07f0*/  @!P1 IMAD.IADD R0, R0, 0x1, -R7 ;  /* 0x0000000100009824 */ /* 0x000fe400078e0a07 */
[----:B------:R-:W-:Y:S01]  /*0800*/  @!P1 VIADD R2, R2, 0x1 ;  /* 0x0000000102029836 */ /* 0x000fe20000000000 */
[----:B0-----:R-:W0:Y:S01]  /*0810*/  MUFU.RCP R3, R3 ;  /* 0x0000000300037308 */ /* 0x001e220000001000 */
[----:B------:R-:W-:Y:S02]  /*0820*/  ISETP.NE.AND P1, PT, R13, RZ, PT ;  /* 0x000000ff0d00720c */ /* 0x000fe40003f25270 */
[----:B------:R-:W-:Y:S02]  /*0830*/  ISETP.GE.U32.AND P0, PT, R0, R7, PT ;  /* 0x000000070000720c */ /* 0x000fe40003f06070 */
[----:B------:R-:W-:-:S04]  /*0840*/  LOP3.LUT R0, R10, R13, RZ, 0x3c, !PT ;  /* 0x0000000d0a007212 */ /* 0x000fc800078e3cff */
[----:B------:R-:W-:-:S07]  /*0850*/  ISETP.GE.AND P2, PT, R0, RZ, PT ;  /* 0x000000ff0000720c */ /* 0x000fce0003f46270 */
[----:B------:R-:W-:-:S04]  /*0860*/  @P0 VIADD R2, R2, 0x1 ;  /* 0x0000000102020836 */ /* 0x000fc80000000000 */
[----:B------:R-:W-:Y:S02]  /*0870*/  IMAD.MOV.U32 R12, RZ, RZ, R2 ;  /* 0x000000ffff0c7224 */ /* 0x000fe400078e0002 */
[----:B0-----:R-:W-:Y:S02]  /*0880*/  VIADD R2, R3, 0xffffffe ;  /* 0x0ffffffe03027836 */ /* 0x001fe40000000000 */
[----:B------:R-:W-:Y:S01]  /*0890*/  @!P2 IMAD.MOV R12, RZ, RZ, -R12 ;  /* 0x000000ffff0ca224 */ /* 0x000fe200078e0a0c */
[----:B------:R-:W-:Y:S01]  /*08a0*/  @!P1 LOP3.LUT R12, RZ, R13, RZ, 0x33, !PT ;  /* 0x0000000dff0c9212 */ /* 0x000fe200078e33ff */
[----:B------:R0:W1:Y:S01]  /*08b0*/  F2I.FTZ.U32.TRUNC.NTZ R3, R2 ;  /* 0x0000000200037305 */ /* 0x000062000021f000 */
[----:B------:R-:W-:-:S03]  /*08c0*/  ISETP.NE.U32.AND P1, PT, R5, RZ, PT ;  /* 0x000000ff0500720c */ /* 0x000fc60003f25070 */
[----:B------:R-:W-:-:S04]  /*08d0*/  IMAD.MOV R0, RZ, RZ, -R12 ;  /* 0x000000ffff007224 */ /* 0x000fc800078e0a0c */
[----:B------:R-:W-:Y:S02]  /*08e0*/  IMAD R0, R13, R0, R10 ;  /* 0x000000000d007224 */ /* 0x000fe400078e020a */
[----:B0-----:R-:W-:Y:S02]  /*08f0*/  IMAD.MOV.U32 R2, RZ, RZ, RZ ;  /* 0x000000ffff027224 */ /* 0x001fe400078e00ff */
[----:B------:R-:W-:Y:S02]  /*0900*/  IMAD.IADD R0, R6, 0x1, R0 ;  /* 0x0000000106007824 */ /* 0x000fe400078e0200 */
[----:B-1----:R-:W-:Y:S02]  /*0910*/  IMAD.MOV R7, RZ, RZ, -R3 ;  /* 0x000000ffff077224 */ /* 0x002fe400078e0a03 */
[----:B------:R-:W-:Y:S02]  /*0920*/  IMAD R14, R0, 0x100, R5 ;  /* 0x00000100000e7824 */ /* 0x000fe400078e0205 */
[----:B------:R-:W-:-:S02]  /*0930*/  IMAD.MOV.U32 R6, RZ, RZ, R7 ;  /* 0x000000ffff067224 */ /* 0x000fc400078e0007 */
[----:B------:R-:W-:Y:S01]  /*0940*/  VIADD R5, R69, 0xfffffff7 ;  /* 0xfffffff745057836 */ /* 0x000fe20000000000 */
[----:B------:R-:W-:Y:S01]  /*0950*/  IABS R0, R14 ;  /* 0x0000000e00007213 */ /* 0x000fe20000000000 */
[----:B------:R-:W-:Y:S01]  /*0960*/  IMAD R7, R6, R11, RZ ;  /* 0x0000000b06077224 */ /* 0x000fe200078e02ff */
[----:B------:R-:W-:Y:S01]  /*0970*/  STL [R1+0x88c], R14 ;  /* 0x00088c0e01007387 */ /* 0x000fe20000100800 */
[----:B------:R-:W-:Y:S02]  /*0980*/  ISETP.GE.AND P3, PT, R14, RZ, PT ;  /* 0x000000ff0e00720c */ /* 0x000fe40003f66270 */
[----:B------:R-:W-:Y:S01]  /*0990*/  IMAD.HI.U32 R2, R3, R7, R2 ;  /* 0x0000000703027227 */ /* 0x000fe200078e0002 */
[----:B------:R-:W0:Y:S03]  /*09a0*/  LDS R6, [UR9] ;  /* 0x00000009ff067984 */ /* 0x000e260008000800 */
[----:B------:R-:W-:-:S02]  /*09b0*/  VIADD R3, R4, 0xffffffe ;  /* 0x0ffffffe04037836 */ /* 0x000fc40000000000 */
[----:B------:R-:W-:Y:S02]  /*09c0*/  IMAD.MOV.U32 R4, RZ, RZ, R0 ;  /* 0x000000ffff047224 */ /* 0x000fe400078e0000 */
[----:B------:R-:W-:Y:S02]  /*09d0*/  IMAD.SHL.U32 R0, R12, 0x100, RZ ;  /* 0x000001000c007824 */ /* 0x000fe400078e00ff */
[----:B------:R-:W1:Y:S01]  /*09e0*/  F2I.FTZ.U32.TRUNC.NTZ R3, R3 ;  /* 0x0000000300037305 */ /* 0x000e62000021f000 */
[----:B------:R-:W-:Y:S01]  /*09f0*/  IMAD.HI.U32 R2, R2, R4, RZ ;  /* 0x0000000402027227 */ /* 0x000fe200078e00ff */
[----:B------:R-:W2:Y:S01]  /*0a00*/  LDC.64 R12, c[0x0][0x3a8] ;  /* 0x0000ea00ff0c7b82 */ /* 0x000ea20000000a00 */
[----:B------:R-:W-:Y:S02]  /*0a10*/  LOP3.LUT R17, R0, R17, RZ, 0xfc, !PT ;  /* 0x0000001100117212 */ /* 0x000fe400078efcff */
[----:B------:R-:W-:Y:S02]  /*0a20*/  IMAD.MOV R2, RZ, RZ, -R2 ;  /* 0x000000ffff027224 */ /* 0x000fe400078e0a02 */
[----:B------:R-:W-:-:S02]  /*0a30*/  IABS R10, R17 ;  /* 0x00000011000a7213 */ /* 0x000fc40000000000 */
[----:B------:R-:W-:Y:S01]  /*0a40*/  IMAD R4, R11, R2, R4 ;  /* 0x000000020b047224 */ /* 0x000fe200078e0204 */
[----:B------:R-:W-:Y:S01]  /*0a50*/  LOP3.LUT R28, R17, 0x6, RZ, 0xfc, !PT ;  /* 0x00000006111c7812 */ /* 0x000fe200078efcff */
[----:B------:R-:W-:Y:S03]  /*0a60*/  BAR.SYNC.DEFER_BLOCKING 0x0 ;  /* 0x0000000000007b1d */ /* 0x000fe60000010000 */
[----:B------:R-:W-:Y:S01]  /*0a70*/  ISETP.GT.U32.AND P0, PT, R11, R4, PT ;  /* 0x000000040b00720c */ /* 0x000fe20003f04070 */
[----:B-1----:R-:W-:Y:S01]  /*0a80*/  IMAD.MOV R2, RZ, RZ, -R3 ;  /* 0x000000ffff027224 */ /* 0x002fe200078e0a03 */
[----:B------:R-:W-:-:S03]  /*0a90*/  IABS R20, R28 ;  /* 0x0000001c00147213 */ /* 0x000fc60000000000 */
[----:B------:R-:W-:Y:S02]  /*0aa0*/  IMAD R7, R2, R15, RZ ;  /* 0x0000000f02077224 */ /* 0x000fe400078e02ff */
[----:B------:R-:W-:-:S04]  /*0ab0*/  IMAD.MOV.U32 R2, RZ, RZ, RZ ;  /* 0x000000ffff027224 */ /* 0x000fc800078e00ff */
[----:B------:R-:W-:Y:S01]  /*0ac0*/  IMAD.HI.U32 R16, R3, R7, R2 ;  /* 0x0000000703107227 */ /* 0x000fe200078e0002 */
[----:B------:R-:W-:-:S03]  /*0ad0*/  SHF.R.U32.HI R3, RZ, 0x5, R92 ;  /* 0x00000005ff037819 */ /* 0x000fc6000001165c */
[----:B------:R-:W-:Y:S01]  /*0ae0*/  @!P0 IMAD.IADD R4, R4, 0x1, -R11 ;  /* 0x0000000104048824 */ /* 0x000fe200078e0a0b */
[----:B------:R-:W-:Y:S01]  /*0af0*/  R2UR UR7, R3 ;  /* 0x00000000030772ca */ /* 0x000fe200000e0000 */
[----:B------:R-:W-:Y:S01]  /*0b00*/  IMAD.HI.U32 R2, R16, R10, RZ ;  /* 0x0000000a10027227 */ /* 0x000fe200078e00ff */
[----:B------:R-:W-:Y:S02]  /*0b10*/  LOP3.LUT R3, R17, 0x4, RZ, 0xfc, !PT ;  /* 0x0000000411037812 */ /* 0x000fe400078efcff */
[----:B------:R-:W-:Y:S01]  /*0b20*/  ISETP.GT.U32.AND P0, PT, R11, R4, PT ;  /* 0x000000040b00720c */ /* 0x000fe20003f04070 */
[----:B------:R-:W-:Y:S01]  /*0b30*/  IMAD.MOV R2, RZ, RZ, -R2 ;  /* 0x000000ffff027224 */ /* 0x000fe200078e0a02 */
[----:B------:R-:W-:Y:S02]  /*0b40*/  IABS R18, R3 ;  /* 0x0000000300127213 */ /* 0x000fe40000000000 */
[----:B0-----:R-:W-:Y:S01]  /*0b50*/  R2UR UR8, R6 ;  /* 0x00000000060872ca */ /* 0x001fe200000e0000 */
[----:B------:R-:W-:Y:S01]  /*0b60*/  IMAD R10, R15, R2, R10 ;  /* 0x000000020f0a7224 */ /* 0x000fe200078e020a */
[----:B------:R-:W-:-:S02]  /*0b70*/  LOP3.LUT R2, R17, 0x2, RZ, 0xfc, !PT ;  /* 0x0000000211027812 */ /* 0x000fc400078efcff */
[----:B------:R-:W-:Y:S01]  /*0b80*/  ISETP.GE.AND P2, PT, R3, RZ, PT ;  /* 0x000000ff0300720c */ /* 0x000fe20003f46270 */
[----:B------:R-:W-:Y:S01]  /*0b90*/  IMAD.HI.U32 R3, R16, R18, RZ ;  /* 0x0000001210037227 */ /* 0x000fe200078e00ff */
[----:B------:R-:W-:Y:S01]  /*0ba0*/  IABS R19, R2 ;  /* 0x0000000200137213 */ /* 0x000fe20000000000 */
[----:B------:R-:W-:Y:S01]  /*0bb0*/  USHF.L.U32 UR5, UR7, 0x6, URZ ;  /* 0x0000000607057899 */ /* 0x000fe200080006ff */
[----:B------:R-:W-:Y:S01]  /*0bc0*/  ISETP.GE.AND P5, PT, R2, RZ, PT ;  /* 0x000000ff0200720c */ /* 0x000fe20003fa6270 */
[----:B------:R-:W-:Y:S01]  /*0bd0*/  @!P0 IMAD.IADD R4, R4, 0x1, -R11 ;  /* 0x0000000104048824 */ /* 0x000fe200078e0a0b */
[----:B------:R-:W-:Y:S01]  /*0be0*/  ISETP.NE.AND P0, PT, R8, RZ, PT ;  /* 0x000000ff0800720c */ /* 0x000fe20003f05270 */
[C---:B------:R-:W-:Y:S01]  /*0bf0*/  IMAD.HI.U32 R2, R16.reuse, R19, RZ ;  /* 0x0000001310027227 */ /* 0x040fe200078e00ff */
[----:B------:R-:W-:Y:S02]  /*0c00*/  USHF.L.U32 UR4, UR7, 0x15, URZ ;  /* 0x0000001507047899 */ /* 0x000fe400080006ff */
[----:B------:R-:W-:Y:S01]  /*0c10*/  ULOP3.LUT UR5, UR5, 0x100, URZ, 0xc0, !UPT ;  /* 0x0000010005057892 */ /* 0x000fe2000f8ec0ff */
[----:B------:R-:W-:Y:S01]  /*0c20*/  IMAD.MOV R6, RZ, RZ, -R2 ;  /* 0x000000ffff067224 */ /* 0x000fe200078e0a02 */
[----:B------:R-:W-:Y:S01]  /*0c30*/  ULOP3.LUT UR4, UR4, 0x600000, URZ, 0xc0, !UPT ;  /* 0x0060000004047892 */ /* 0x000fe2000f8ec0ff */
[----:B------:R-:W-:-:S03]  /*0c40*/  IMAD.HI.U32 R2, R16, R20, RZ ;  /* 0x0000001410027227 */ /* 0x000fc600078e00ff */
[----:B------:R-:W-:Y:S01]  /*0c50*/  UIADD3 UR10, UPT, UPT, UR5, UR4, UR8 ;  /* 0x00000004050a7290 */ /* 0x000fe2000fffe008 */
[----:B------:R-:W-:Y:S02]  /*0c60*/  IMAD.MOV R3, RZ, RZ, -R3 ;  /* 0x000000ffff037224 */ /* 0x000fe400078e0a03 */
[----:B------:R-:W-:Y:S01]  /*0c70*/  IMAD.MOV R2, RZ, RZ, -R2 ;  /* 0x000000ffff027224 */ /* 0x000fe200078e0a02 */
[----:B------:R-:W-:Y:S01]  /*0c80*/  UMOV UR5, 0x1 ;  /* 0x0000000100057882 */ /* 0x000fe20000000000 */
[C---:B------:R-:W-:Y:S02]  /*0c90*/  IMAD R19, R15.reuse, R6, R19 ;  /* 0x000000060f137224 */ /* 0x040fe400078e0213 */
[C---:B------:R-:W-:Y:S02]  /*0ca0*/  IMAD R18, R15.reuse, R3, R18 ;  /* 0x000000030f127224 */ /* 0x040fe400078e0212 */
[----:B------:R-:W-:Y:S01]  /*0cb0*/  @!P3 IMAD.MOV R4, RZ, RZ, -R4 ;  /* 0x000000ffff04b224 */ /* 0x000fe200078e0a04 */
[----:B------:R-:W-:Y:S01]  /*0cc0*/  @!P0 LOP3.LUT R4, RZ, R8, RZ, 0x33, !PT ;  /* 0x00000008ff048212 */ /* 0x000fe200078e33ff */
[----:B------:R-:W-:-:S02]  /*0cd0*/  IMAD R20, R15, R2, R20 ;  /* 0x000000020f147224 */ /* 0x000fc400078e0214 */
[C---:B------:R-:W-:Y:S02]  /*0ce0*/  VIADD R3, R69.reuse, 0xffffffff ;  /* 0xffffffff45037836 */ /* 0x040fe40000000000 */
[----:B------:R-:W-:Y:S01]  /*0cf0*/  VIADD R6, R69, 0xffffffef ;  /* 0xffffffef45067836 */ /* 0x000fe20000000000 */
[----:B--23--:R-:W-:Y:S06]  /*0d00*/  BRA.U UP0, `(.L_x_5) ;  /* 0x0000000100187547 */ /* 0x00cfec000b800000 */
[----:B------:R-:W-:Y:S01]  /*0d10*/  ELECT P0, URZ, PT ;  /* 0x0000000000ff782f */ /* 0x000fe20003800000 */
[----:B------:R-:W-:Y:S01]  /*0d20*/  IMAD.MOV.U32 R2, RZ, RZ, 0x1 ;  /* 0x00000001ff027424 */ /* 0x000fe200078e00ff */
[----:B------:R-:W-:Y:S01]  /*0d30*/  UMOV UR4, 0x40 ;  /* 0x0000004000047882 */ /* 0x000fe20000000000 */
[----:B------:R-:W-:Y:S01]  /*0d40*/  UVIRTCOUNT.DEALLOC.SMPOOL 0x80 ;  /* 0x000000800000784c */ /* 0x000fe20000000000 */
[----:B------:R-:W-:-:S09]  /*0d50*/  ULEA UR4, UR6, UR4, 0x18 ;  /* 0x0000000406047291 */ /* 0x000fd2000f8ec0ff */
[----:B------:R0:W-:Y:S03]  /*0d60*/  @P0 STS.U8 [UR4], R2 ;  /* 0x00000002ff000988 */ /* 0x0001e60008000004 */
.L_x_5:
[----:B------:R-:W-:Y:S01]  /*0d70*/  STTM.x64 tmem[UR10], RZ ;  /* 0x000000ff000079ed */ /* 0x000fe2000834000a */
[----:B------:R-:W-:Y:S01]  /*0d80*/  STTM.x64 tmem[UR10+0x40], RZ ;  /* 0x000040ff000079ed */ /* 0x000fe2000834000a */
[----:B------:R-:W-:Y:S01]  /*0d90*/  STTM.x64 tmem[UR10+0x80], RZ ;  /* 0x000080ff000079ed */ /* 0x000fe2000834000a */
[----:B------:R-:W-:Y:S01]  /*0da0*/  STTM.x64 tmem[UR10+0xc0], RZ ;  /* 0x0000c0ff000079ed */ /* 0x000fe2000834000a */
[----:B------:R-:W1:Y:S02]  /*0db0*/  FENCE.VIEW.ASYNC.T ;  /* 0x00000000000073c6 */ /* 0x000e640000000200 */
[----:B-1----:R-:W-:Y:S01]  /*0dc0*/  VOTEU.ALL UP1, P1 ;  /* 0x0000000000ff7886 */ /* 0x002fe20000820000 */
[----:B------:R-:W-:Y:S01]  /*0dd0*/  VOTEU.ALL UP2, P1 ;  /* 0x0000000000ff7886 */ /* 0x000fe20000840000 */
[----:B------:R-:W-:Y:S01]  /*0de0*/  ISETP.GE.U32.AND P0, PT, R3, 0x7fffff80, PT ;  /* 0x7fffff800300780c */ /* 0x000fe20003f06070 */
[----:B------:R-:W1:Y:S01]  /*0df0*/  LDCU.64 UR20, c[0x0][0x358] ;  /* 0x00006b00ff1477ac */ /* 0x000e620008000a00 */
[----:B------:R-:W-:Y:S01]  /*0e00*/  IMAD R3, R4, UR18, RZ ;  /* 0x0000001204037c24 */ /* 0x000fe2000f8e02ff */
[----:B------:R-:W-:-:S04]  /*0e10*/  @!UP1 UIADD3 UR16, UPT, UPT, -UR5, 0x100000, URZ ;  /* 0x0010000005109890 */ /* 0x000fc8000fffe1ff */
[----:B------:R-:W-:Y:S02]  /*0e20*/  @!UP1 USHF.L.U32 UR17, UR16, 0xb, URZ ;  /* 0x0000000b10119899 */ /* 0x000fe400080006ff */
[----:B------:R-:W-:Y:S01]  /*0e30*/  @!UP1 USHF.L.U32 UR16, UR16, 0x1, URZ ;  /* 0x0000000110109899 */ /* 0x000fe200080006ff */
[----:B------:R-:W-:Y:S01]  /*0e40*/  BAR.SYNC.DEFER_BLOCKING 0x0 ;  /* 0x0000000000007b1d */ /* 0x000fe20000010000 */
[C---:B------:R-:W-:Y:S01]  /*0e50*/  IMAD.SHL.U32 R112, R12.reuse, 0x8, RZ ;  /* 0x000000080c707824 */ /* 0x040fe200078e00ff */
[----:B------:R-:W-:Y:S01]  /*0e60*/  ISETP.GE.U32.AND P3, PT, R5, 0x7fffff78, PT ;  /* 0x7fffff780500780c */ /* 0x000fe20003f66070 */
[----:B------:R-:W-:Y:S01]  /*0e70*/  IMAD.SHL.U32 R4, R12, 0x10, RZ ;  /* 0x000000100c047824 */ /* 0x000fe200078e00ff */
[----:B0-----:R-:W-:Y:S01]  /*0e80*/  IADD3 R2, P6, PT, R3, UR12, RZ ;  /* 0x0000000c03027c10 */ /* 0x001fe2000ffde0ff */
[----:B------:R-:W-:Y:S01]  /*0e90*/  VIADD R5, R69, 0xffffffe7 ;  /* 0xffffffe745057836 */ /* 0x000fe20000000000 */
[----:B------:R-:W-:Y:S01]  /*0ea0*/  PRMT R72, RZ, 0x7610, R72 ;  /* 0x00007610ff487816 */ /* 0x000fe20000000048 */
[----:B------:R-:W0:Y:S01]  /*0eb0*/  LDCU UR6, c[0x0][0x3b0] ;  /* 0x00007600ff0677ac */ /* 0x000e220008000800 */
[----:B------:R-:W-:Y:S01]  /*0ec0*/  LEA.HI.X.SX32 R3, R3, UR13, 0x1, P6 ;  /* 0x0000000d03037c11 */ /* 0x000fe2000b0f0eff */
[----:B------:R-:W-:Y:S01]  /*0ed0*/  STL [R1+0xa10], R19 ;  /* 0x000a101301007387 */ /* 0x000fe20000100800 */
[----:B------:R-:W-:Y:S01]  /*0ee0*/  ISETP.GE.U32.AND P4, PT, R6, 0x7fffff70, PT ;  /* 0x7fffff700600780c */ /* 0x000fe20003f86070 */
[----:B------:R-:W2:Y:S01]  /*0ef0*/  LDCU UR4, c[0x0][0x3b0] ;  /* 0x00007600ff0477ac */ /* 0x000ea20008000800 */
[----:B------:R-:W-:-:S02]  /*0f00*/  PRMT R74, RZ, 0x7610, R74 ;  /* 0x00007610ff4a7816 */ /* 0x000fc4000000004a */
[----:B------:R-:W-:Y:S01]  /*0f10*/  PRMT R73, RZ, 0x7610, R73 ;  /* 0x00007610ff497816 */ /* 0x000fe20000000049 */
[----:B------:R-:W3:Y:S01]  /*0f20*/  LDCU UR12, c[0x0][0x3b0] ;  /* 0x00007600ff0c77ac */ /* 0x000ee20008000800 */
[----:B------:R-:W-:Y:S02]  /*0f30*/  PRMT R75, RZ, 0x7610, R75 ;  /* 0x00007610ff4b7816 */ /* 0x000fe4000000004b */
[----:B------:R-:W-:Y:S01]  /*0f40*/  PRMT R77, RZ, 0x7610, R77 ;  /* 0x00007610ff4d7816 */ /* 0x000fe2000000004d */
[----:B------:R-:W4:Y:S01]  /*0f50*/  LDCU UR13, c[0x0][0x3b0] ;  /* 0x00007600ff0d77ac */ /* 0x000f220008000800 */
[----:B------:R-:W-:Y:S02]  /*0f60*/  PRMT R76, RZ, 0x7610, R76 ;  /* 0x00007610ff4c7816 */ /* 0x000fe4000000004c */
[----:B------:R-:W-:Y:S01]  /*0f70*/  PRMT R79, RZ, 0x7610, R79 ;  /* 0x00007610ff4f7816 */ /* 0x000fe2000000004f */
[----:B------:R-:W0:Y:S01]  /*0f80*/  LDCU UR18, c[0x0][0x3b0] ;  /* 0x00007600ff1277ac */ /* 0x000e220008000800 */
[----:B------:R-:W0:Y:S02]  /*0f90*/  FENCE.VIEW.ASYNC.S ;  /* 0x00000000000073c6 */ /* 0x000e240000000000 */
[----:B0-----:R0:W0:Y:S02]  /*0fa0*/  @!UP2 SYNCS.EXCH.64 URZ, [UR11], UR16 ;  /* 0x000000100bffa5b2 */ /* 0x0010240008000100 */
[----:B0-----:R-:W-:Y:S01]  /*0fb0*/  BAR.SYNC.DEFER_BLOCKING 0x0 ;  /* 0x0000000000007b1d */ /* 0x001fe20000010000 */
[----:B------:R-:W-:-:S04]  /*0fc0*/  IADD3 R116, P6, PT, R112, R2, RZ ;  /* 0x0000000270747210 */ /* 0x000fc80007fde0ff */
[-C--:B------:R-:W-:Y:S01]  /*0fd0*/  LEA.HI.X.SX32 R112, R112, R3.reuse, 0x1, P6 ;  /* 0x0000000370707211 */ /* 0x080fe200030f0eff */
[----:B------:R-:W0:Y:S01]  /*0fe0*/  LDCU UR19, c[0x0][0x3b0] ;  /* 0x00007600ff1377ac */ /* 0x000e220008000800 */
[C---:B------:R-:W-:Y:S01]  /*0ff0*/  IADD3 R7, P6, PT, R4.reuse, R2, RZ ;  /* 0x0000000204077210 */ /* 0x040fe20007fde0ff */
[----:B------:R0:W-:Y:S02]  /*1000*/  STL [R1+0xa0c], R18 ;  /* 0x000a0c1201007387 */ /* 0x0001e40000100800 */
[----:B------:R-:W-:Y:S01]  /*1010*/  @!P3 IMAD.MOV.U32 R117, RZ, RZ, R112 ;  /* 0x000000ffff75b224 */ /* 0x000fe200078e0070 */
[----:B------:R-:W-:Y:S01]  /*1020*/  LEA.HI.X.SX32 R8, R4, R3, 0x1, P6 ;  /* 0x0000000304087211 */ /* 0x000fe200030f0eff */
[----:B------:R-:W-:Y:S01]  /*1030*/  @!P4 IMAD.MOV.U32 R4, RZ, RZ, R7 ;  /* 0x000000ffff04c224 */ /* 0x000fe200078e0007 */
[----:B------:R-:W-:Y:S01]  /*1040*/  STL [R1+0xa08], R20 ;  /* 0x000a081401007387 */ /* 0x000fe20000100800 */
[----:B------:R-:W-:Y:S01]  /*1050*/  IMAD R6, R12, 0x18, RZ ;  /* 0x000000180c067824 */ /* 0x000fe200078e02ff */
[----:B------:R-:W-:Y:S01]  /*1060*/  PRMT R78, RZ, 0x7610, R78 ;  /* 0x00007610ff4e7816 */ /* 0x000fe2000000004e */
[----:B------:R-:W0:Y:S01]  /*1070*/  LDCU UR16, c[0x0][0x3b0] ;  /* 0x00007600ff1077ac */ /* 0x000e220008000800 */
[----:B------:R-:W-:Y:S01]  /*1080*/  STL [R1+0xa04], R28 ;  /* 0x000a041c01007387 */ /* 0x000fe20000100800 */
[----:B------:R-:W-:-:S02]  /*1090*/  PRMT R81, RZ, 0x7610, R81 ;  /* 0x00007610ff517816 */ /* 0x000fc40000000051 */
[----:B------:R-:W-:Y:S01]  /*10a0*/  PRMT R80, RZ, 0x7610, R80 ;  /* 0x00007610ff507816 */ /* 0x000fe20000000050 */
[----:B------:R-:W-:Y:S01]  /*10b0*/  STL [R1+0xa00], R92 ;  /* 0x000a005c01007387 */ /* 0x000fe20000100800 */
[----:B------:R-:W-:Y:S01]  /*10c0*/  PRMT R125, RZ, 0x7610, R125 ;  /* 0x00007610ff7d7816 */ /* 0x000fe2000000007d */
[----:B------:R-:W2:Y:S02]  /*10d0*/  LDCU UR17, c[0x0][0x3b0] ;  /* 0x00007600ff1177ac */ /* 0x000ea40008000800 */
[----:B-1----:R-:W2:Y:S01]  /*10e0*/  @!P0 LDG.E.U8 R72, desc[UR20][R2.64] ;  /* 0x0000001402488981 */ /* 0x002ea2000c1e1100 */
[----:B------:R-:W-:Y:S01]  /*10f0*/  ISETP.GE.U32.AND P0, PT, R5, 0x7fffff68, PT ;  /* 0x7fffff680500780c */ /* 0x000fe20003f06070 */
[----:B------:R-:W-:Y:S01]  /*1100*/  VIADD R5, R69, 0xffffffdf ;  /* 0xffffffdf45057836 */ /* 0x000fe20000000000 */
[----:B------:R-:W-:Y:S01]  /*1110*/  PRMT R124, RZ, 0x7610, R124 ;  /* 0x00007610ff7c7816 */ /* 0x000fe2000000007c */
[----:B------:R-:W3:Y:S01]  /*1120*/  @!P3 LDG.E.U8 R74, desc[UR20][R116.64] ;  /* 0x00000014744ab981 */ /* 0x000ee2000c1e1100 */
[----:B------:R-:W-:Y:S01]  /*1130*/  PRMT R123, RZ, 0x7610, R123 ;  /* 0x00007610ff7b7816 */ /* 0x000fe2000000007b */
[----:B------:R-:W1:Y:S01]  /*1140*/  LDCU UR22, c[0x0][0x3b0] ;  /* 0x00007600ff1677ac */ /* 0x000e620008000800 */
[----:B------:R-:W-:Y:S01]  /*1150*/  ISETP.GE.U32.AND P3, PT, R5, 0x7fffff60, PT ;  /* 0x7fffff600500780c */ /* 0x000fe20003f66070 */
[----:B------:R-:W-:Y:S01]  /*1160*/  @!P4 IMAD.MOV.U32 R5, RZ, RZ, R8 ;  /* 0x000000ffff05c224 */ /* 0x000fe200078e0008 */
[C---:B------:R-:W-:Y:S01]  /*1170*/  IADD3 R120, P6, PT, R6.reuse, R2, RZ ;  /* 0x0000000206787210 */ /* 0x040fe20007fde0ff */
[----:B------:R-:W-:Y:S01]  /*1180*/  STL [R1+0x9fc], R13 ;  /* 0x0009fc0d01007387 */ /* 0x000fe20000100800 */
[----:B------:R-:W-:Y:S01]  /*1190*/  PRMT R11, RZ, 0x7610, R11 ;  /* 0x00007610ff0b7816 */ /* 0x000fe2000000000b */
[----:B------:R-:W1:Y:S02]  /*11a0*/  LDCU UR23, c[0x0][0x3b0] ;  /* 0x00007600ff1777ac */ /* 0x000e640008000800 */
[----:B------:R4:W3:Y:S01]  /*11b0*/  @!P4 LDG.E.U8 R73, desc[UR20][R4.64] ;  /* 0x000000140449c981 */ /* 0x0008e2000c1e1100 */
[----:B0-----:R-:W-:Y:S01]  /*11c0*/  LEA.HI.X.SX32 R18, R6, R3, 0x1, P6 ;  /* 0x0000000306127211 */ /* 0x001fe200030f0eff */
[----:B------:R-:W0:Y:S02]  /*11d0*/  LDCU UR24, c[0x0][0x3b0] ;  /* 0x00007600ff1877ac */ /* 0x000e240008000800 */
[----:B------:R-:W-:Y:S01]  /*11e0*/  STL [R1+0x9f8], R9 ;  /* 0x0009f80901007387 */ /* 0x000fe20000100800 */
[----:B------:R-:W-:Y:S01]  /*11f0*/  PRMT R22, RZ, 0x7610, R22 ;  /* 0x00007610ff167816 */ /* 0x000fe20000000016 */
[----:B------:R-:W0:Y:S02]  /*1200*/  LDCU UR25, c[0x0][0x3b0] ;  /* 0x00007600ff1977ac */ /* 0x000e240008000800 */
[----:B------:R-:W-:Y:S01]  /*1210*/  STL [R1+0x9b8], R122 ;  /* 0x0009b87a01007387 */ /* 0x000fe20000100800 */
[----:B----4-:R-:W-:Y:S01]  /*1220*/  @!P0 IMAD.MOV.U32 R4, RZ, RZ, R120 ;  /* 0x000000ffff048224 */ /* 0x010fe200078e0078 */
[----:B------:R-:W-:Y:S01]  /*1230*/  PRMT R23, RZ, 0x7610, R23 ;  /* 0x00007610ff177816 */ /* 0x000fe20000000017 */
[----:B------:R-:W-:Y:S01]  /*1240*/  @!P0 IMAD.MOV.U32 R5, RZ, RZ, R18 ;  /* 0x000000ffff058224 */ /* 0x000fe200078e0012 */
[----:B------:R-:W-:Y:S01]  /*1250*/  STL [R1+0x9b4], R119 ;  /* 0x0009b47701007387 */ /* 0x000fe20000100800 */
[----:B------:R-:W-:Y:S01]  /*1260*/  PRMT R14, RZ, 0x7610, R14 ;  /* 0x00007610ff0e7816 */ /* 0x000fe2000000000e */
[----:B------:R-:W4:Y:S02]  /*1270*/  LDCU UR26, c[0x0][0x3b0] ;  /* 0x00007600ff1a77ac */ /* 0x000f240008000800 */
[----:B------:R0:W4:Y:S01]  /*1280*/  @!P0 LDG.E.U8 R75, desc[UR20][R4.64] ;  /* 0x00000014044b8981 */ /* 0x000122000c1e1100 */
[----:B------:R-:W-:Y:S01]  /*1290*/  PRMT R118, RZ, 0x7610, R118 ;  /* 0x00007610ff767816 */ /* 0x000fe20000000076 */
[----:B------:R-:W0:Y:S02]  /*12a0*/  LDCU UR27, c[0x0][0x3b0] ;  /* 0x00007600ff1b77ac */ /* 0x000e240008000800 */
[----:B------:R-:W-:Y:S01]  /*12b0*/  STL [R1+0x9b0], R114 ;  /* 0x0009b07201007387 */ /* 0x000fe20000100800 */
        /* <DEDUP_REMOVED lines=14> */
[----:B------:R-:W-:Y:S04]  /*13a0*/  STL [R1+0x99c], R107 ;  /* 0x00099c6b01007387 */ /* 0x000fe80000100800 */
        /* <DEDUP_REMOVED lines=12> */
[----:B------:R-:W-:Y:S01]  /*1470*/  STL [R1+0x968], R82 ;  /* 0x0009685201007387 */ /* 0x000fe20000100800 */
[----:B------:R-:W-:-:S03]  /*1480*/  VIADD R6, R69, 0xffffffcf ;  /* 0xffffffcf45067836 */ /* 0x000fc60000000000 */
[----:B------:R-:W-:Y:S02]  /*1490*/  STL [R1+0x890], R0 ;  /* 0x0008900001007387 */ /* 0x000fe40000100800 */
[----:B------:R-:W-:Y:S01]  /*14a0*/  ISETP.GE.U32.AND P0, PT, R6, 0x7fffff50, PT ;  /* 0x7fffff500600780c */ /* 0x000fe20003f06070 */
[C---:B------:R-:W-:Y:S01]  /*14b0*/  IMAD R6, R12.reuse, 0x28, RZ ;  /* 0x000000280c067824 */ /* 0x040fe200078e02ff */
[----:B--2---:R-:W-:Y:S04]  /*14c0*/  STL [R1+0x9bc], R72 ;  /* 0x0009bc4801007387 */ /* 0x004fe80000100800 */
[----:B------:R2:W-:Y:S04]  /*14d0*/  STL [R1+0xd8], R7 ;  /* 0x0000d80701007387 */ /* 0x0005e80000100800 */
[----:B------:R-:W-:Y:S04]  /*14e0*/  STL [R1+0x894], R112 ;  /* 0x0008947001007387 */ /* 0x000fe80000100800 */
[----:B------:R0:W-:Y:S01]  /*14f0*/  STL [R1+0xd4], R8 ;  /* 0x0000d40801007387 */ /* 0x0001e20000100800 */
[----:B--2---:R-:W-:-:S03]  /*1500*/  IMAD.SHL.U32 R7, R12, 0x20, RZ ;  /* 0x000000200c077824 */ /* 0x004fc600078e00ff */
[----:B---3--:R-:W-:Y:S02]  /*1510*/  STL [R1+0x9c4], R74 ;  /* 0x0009c44a01007387 */ /* 0x008fe40000100800 */
[----:B------:R-:W-:Y:S01]  /*1520*/  IADD3 R19, P6, PT, R7, R2, RZ ;  /* 0x0000000207137210 */ /* 0x000fe20007fde0ff */
[----:B0-----:R-:W-:Y:S01]  /*1530*/  VIADD R8, R69, 0xffffffd7 ;  /* 0xffffffd745087836 */ /* 0x001fe20000000000 */
[----:B------:R-:W-:Y:S04]  /*1540*/  STL [R1+0x9c0], R117 ;  /* 0x0009c07501007387 */ /* 0x000fe80000100800 */
[----:B------:R-:W-:Y:S01]  /*1550*/  STL [R1+0x898], R116 ;  /* 0x0008987401007387 */ /* 0x000fe20000100800 */
[----:B------:R-:W-:-:S03]  /*1560*/  ISETP.GE.U32.AND P4, PT, R8, 0x7fffff58, PT ;  /* 0x7fffff580800780c */ /* 0x000fc60003f86070 */
[----:B------:R-:W-:Y:S04]  /*1570*/  STL [R1+0x9c8], R73 ;  /* 0x0009c84901007387 */ /* 0x000fe80000100800 */
[----:B------:R0:W-:Y:S04]  /*1580*/  STL [R1+0x118], R120 ;  /* 0x0001187801007387 */ /* 0x0001e80000100800 */
[----:B------:R2:W-:Y:S01]  /*1590*/  STL [R1+0x114], R18 ;  /* 0x0001141201007387 */ /* 0x0005e20000100800 */
[----:B------:R-:W-:Y:S01]  /*15a0*/  @!P3 IMAD.MOV.U32 R4, RZ, RZ, R19 ;  /* 0x000000ffff04b224 */ /* 0x000fe200078e0013 */
[----:B0-----:R-:W-:-:S02]  /*15b0*/  LEA.HI.X.SX32 R120, R7, R3, 0x1, P6 ;  /* 0x0000000307787211 */ /* 0x001fc400030f0eff */
[----:B--2---:R-:W-:-:S03]  /*15c0*/  IADD3 R18, P6, PT, R6, R2, RZ ;  /* 0x0000000206127210 */ /* 0x004fc60007fde0ff */
[----:B------:R-:W-:Y:S01]  /*15d0*/  @!P3 IMAD.MOV.U32 R5, RZ, RZ, R120 ;  /* 0x000000ffff05b224 */ /* 0x000fe200078e0078 */
[----:B------:R-:W-:Y:S01]  /*15e0*/  LEA.HI.X.SX32 R121, R6, R3, 0x1, P6 ;  /* 0x0000000306797211 */ /* 0x000fe200030f0eff */
[----:B------:R-:W-:-:S03]  /*15f0*/  IMAD R7, R12, 0x30, RZ ;  /* 0x000000300c077824 */ /* 0x000fc600078e02ff */
[----:B------:R0:W2:Y:S04]  /*1600*/  @!P3 LDG.E.U8 R77, desc[UR20][R4.64] ;  /* 0x00000014044db981 */ /* 0x0000a8000c1e1100 */
[----:B----4-:R-:W-:Y:S01]  /*1610*/  STL [R1+0x9cc], R75 ;  /* 0x0009cc4b01007387 */ /* 0x010fe20000100800 */
[----:B0-----:R-:W-:Y:S02]  /*1620*/  @!P4 IMAD.MOV.U32 R4, RZ, RZ, R18 ;  /* 0x000000ffff04c224 */ /* 0x001fe400078e0012 */
[----:B------:R-:W-:Y:S01]  /*1630*/  @!P4 IMAD.MOV.U32 R5, RZ, RZ, R121 ;  /* 0x000000ffff05c224 */ /* 0x000fe200078e0079 */
[----:B------:R0:W-:Y:S04]  /*1640*/  STL [R1+0x558], R19 ;  /* 0x0005581301007387 */ /* 0x0001e80000100800 */
[----:B------:R3:W4:Y:S01]  /*1650*/  @!P4 LDG.E.U8 R76, desc[UR20][R4.64] ;  /* 0x00000014044cc981 */ /* 0x000722000c1e1100 */
[----:B0-----:R-:W-:-:S03]  /*1660*/  IADD3 R19, P6, PT, R7, R2, RZ ;  /* 0x0000000207137210 */ /* 0x001fc60007fde0ff */
[----:B------:R0:W-:Y:S02]  /*1670*/  STL [R1+0x554], R120 ;  /* 0x0005547801007387 */ /* 0x0001e40000100800 */
[----:B---3--:R-:W-:Y:S01]  /*1680*/  @!P0 IMAD.MOV.U32 R4, RZ, RZ, R19 ;  /* 0x000000ffff048224 */ /* 0x008fe200078e0013 */
[----:B0-----:R-:W-:-:S05]  /*1690*/  LEA.HI.X.SX32 R120, R7, R3, 0x1, P6 ;  /* 0x0000000307787211 */ /* 0x001fca00030f0eff */
[----:B------:R-:W-:-:S05]  /*16a0*/  @!P0 IMAD.MOV.U32 R5, RZ, RZ, R120 ;  /* 0x000000ffff058224 */ /* 0x000fca00078e0078 */
[----:B------:R0:W3:Y:S01]  /*16b0*/  @!P0 LDG.E.U8 R79, desc[UR20][R4.64] ;  /* 0x00000014044f8981 */ /* 0x0000e2000c1e1100 */
[----:B------:R-:W-:Y:S02]  /*16c0*/  VIADD R8, R69, 0xffffffc7 ;  /* 0xffffffc745087836 */ /* 0x000fe40000000000 */
[----:B------:R-:W-:-:S03]  /*16d0*/  IMAD R6, R12, 0x38, RZ ;  /* 0x000000380c067824 */ /* 0x000fc600078e02ff */
[----:B------:R-:W-:Y:S01]  /*16e0*/  ISETP.GE.U32.AND P3, PT, R8, 0x7fffff48, PT ;  /* 0x7fffff480800780c */ /* 0x000fe20003f66070 */
[----:B------:R-:W-:Y:S02]  /*16f0*/  VIADD R8, R69, 0xffffffbf ;  /* 0xffffffbf45087836 */ /* 0x000fe40000000000 */
[----:B------:R-:W-:-:S03]  /*1700*/  IMAD.SHL.U32 R7, R12, 0x40, RZ ;  /* 0x000000400c077824 */ /* 0x000fc600078e00ff */
[----:B------:R-:W-:Y:S01]  /*1710*/  ISETP.GE.U32.AND P4, PT, R8, 0x7fffff40, PT ;  /* 0x7fffff400800780c */ /* 0x000fe20003f86070 */
[----:B------:R-:W-:-:S05]  /*1720*/  VIADD R8, R69, 0xffffffb7 ;  /* 0xffffffb745087836 */ /* 0x000fca0000000000 */
[----:B------:R-:W-:Y:S01]  /*1730*/  ISETP.GE.U32.AND P0, PT, R8, 0x7fffff38, PT ;  /* 0x7fffff380800780c */ /* 0x000fe20003f06070 */
[----:B--2---:R-:W-:Y:S04]  /*1740*/  STL [R1+0x9d0], R77 ;  /* 0x0009d04d01007387 */ /* 0x004fe80000100800 */
[----:B------:R2:W-:Y:S04]  /*1750*/  STL [R1+0x598], R18 ;  /* 0x0005981201007387 */ /* 0x0005e80000100800 */
[----:B------:R-:W-:Y:S04]  /*1760*/  STL [R1+0x594], R121 ;  /* 0x0005947901007387 */ /* 0x000fe80000100800 */
[----:B------:R-:W-:Y:S01]  /*1770*/  STL [R1+0x5d8], R19 ;  /* 0x0005d81301007387 */ /* 0x000fe20000100800 */
[----:B--2---:R-:W-:-:S03]  /*1780*/  IADD3 R18, P6, PT, R6, R2, RZ ;  /* 0x0000000206127210 */ /* 0x004fc60007fde0ff */
[----:B----4-:R-:W-:Y:S04]  /*1790*/  STL [R1+0x9d4], R76 ;  /* 0x0009d44c01007387 */ /* 0x010fe80000100800 */
[----:B------:R2:W-:Y:S01]  /*17a0*/  STL [R1+0x5d4], R120 ;  /* 0x0005d47801007387 */ /* 0x0005e20000100800 */
[----:B0-----:R-:W-:Y:S01]  /*17b0*/  @!P3 IMAD.MOV.U32 R4, RZ, RZ, R18 ;  /* 0x000000ffff04b224 */ /* 0x001fe200078e0012 */
[----:B--2---:R-:W-:Y:S01]  /*17c0*/  LEA.HI.X.SX32 R120, R6, R3, 0x1, P6 ;  /* 0x0000000306787211 */ /* 0x004fe200030f0eff */
[----:B------:R-:W-:-:S04]  /*17d0*/  VIADD R6, R69, 0xffffffaf ;  /* 0xffffffaf45067836 */ /* 0x000fc80000000000 */
[----:B------:R-:W-:Y:S01]  /*17e0*/  @!P3 IMAD.MOV.U32 R5, RZ, RZ, R120 ;  /* 0x000000ffff05b224 */ /* 0x000fe200078e0078 */
[----:B------:R-:W-:-:S04]  /*17f0*/  IADD3 R19, P6, PT, R7, R2, RZ ;  /* 0x0000000207137210 */ /* 0x000fc80007fde0ff */
[----:B------:R0:W2:Y:S01]  /*1800*/  @!P3 LDG.E.U8 R78, desc[UR20][R4.64] ;  /* 0x00000014044eb981 */ /* 0x0000a2000c1e1100 */
[----:B------:R-:W-:Y:S01]  /*1810*/  ISETP.GE.U32.AND P3, PT, R6, 0x7fffff30, PT ;  /* 0x7fffff300600780c */ /* 0x000fe20003f66070 */
[----:B------:R-:W-:Y:S02]  /*1820*/  IMAD R6, R12, 0x48, RZ ;  /* 0x000000480c067824 */ /* 0x000fe400078e02ff */
[----:B---3--:R-:W-:Y:S04]  /*1830*/  STL [R1+0x9d8], R79 ;  /* 0x0009d84f01007387 */ /* 0x008fe80000100800 */
[----:B------:R-:W-:Y:S04]  /*1840*/  STL [R1+0x618], R18 ;  /* 0x0006181201007387 */ /* 0x000fe80000100800 */
[----:B------:R3:W-:Y:S01]  /*1850*/  STL [R1+0x614], R120 ;  /* 0x0006147801007387 */ /* 0x0007e20000100800 */
[----:B0-----:R-:W-:Y:S01]  /*1860*/  @!P4 IMAD.MOV.U32 R4, RZ, RZ, R19 ;  /* 0x000000ffff04c224 */ /* 0x001fe200078e0013 */
[----:B---3--:R-:W-:-:S02]  /*1870*/  LEA.HI.X.SX32 R120, R7, R3, 0x1, P6 ;  /* 0x0000000307787211 */ /* 0x008fc400030f0eff */
[----:B------:R-:W-:-:S03]  /*1880*/  IADD3 R18, P6, PT, R6, R2, RZ ;  /* 0x0000000206127210 */ /* 0x000fc60007fde0ff */
[----:B------:R-:W-:Y:S01]  /*1890*/  @!P4 IMAD.MOV.U32 R5, RZ, RZ, R120 ;  /* 0x000000ffff05c224 */ /* 0x000fe200078e0078 */
[----:B------:R-:W-:-:S04]  /*18a0*/  LEA.HI.X.SX32 R121, R6, R3, 0x1, P6 ;  /* 0x0000000306797211 */ /* 0x000fc800030f0eff */
[----:B------:R0:W3:Y:S02]  /*18b0*/  @!P4 LDG.E.U8 R81, desc[UR20][R4.64] ;  /* 0x000000140451c981 */ /* 0x0000e4000c1e1100 */
[----:B0-----:R-:W-:Y:S02]  /*18c0*/  @!P0 IMAD.MOV.U32 R4, RZ, RZ, R18 ;  /* 0x000000ffff048224 */ /* 0x001fe400078e0012 */
[----:B------:R-:W-:-:S05]  /*18d0*/  @!P0 IMAD.MOV.U32 R5, RZ, RZ, R121 ;  /* 0x000000ffff058224 */ /* 0x000fca00078e0079 */
[----:B------:R0:W4:Y:S01]  /*18e0*/  @!P0 LDG.E.U8 R80, desc[UR20][R4.64] ;  /* 0x0000001404508981 */ /* 0x000122000c1e1100 */
[C---:B------:R-:W-:Y:S02]  /*18f0*/  IMAD R7, R12.reuse, 0x50, RZ ;  /* 0x000000500c077824 */ /* 0x040fe400078e02ff */
[----:B------:R-:W-:Y:S02]  /*1900*/  VIADD R8, R69, 0xffffffa7 ;  /* 0xffffffa745087836 */ /* 0x000fe40000000000 */
[----:B------:R-:W-:-:S03]  /*1910*/  IMAD R6, R12, 0x58, RZ ;  /* 0x000000580c067824 */ /* 0x000fc600078e02ff */
[----:B------:R-:W-:Y:S02]  /*1920*/  ISETP.GE.U32.AND P4, PT, R8, 0x7fffff28, PT ;  /* 0x7fffff280800780c */ /* 0x000fe40003f86070 */
[----:B------:R-:W-:Y:S01]  /*1930*/  PRMT R74, RZ, 0x7610, R74 ;  /* 0x00007610ff4a7816 */ /* 0x000fe2000000004a */
[----:B------:R-:W-:Y:S01]  /*1940*/  VIADD R8, R69, 0xffffff9f ;  /* 0xffffff9f45087836 */ /* 0x000fe20000000000 */
[----:B------:R-:W-:-:S04]  /*1950*/  PRMT R85, RZ, 0x7610, R85 ;  /* 0x00007610ff557816 */ /* 0x000fc80000000055 */
[----:B------:R-:W-:Y:S01]  /*1960*/  ISETP.GE.U32.AND P0, PT, R8, 0x7fffff20, PT ;  /* 0x7fffff200800780c */ /* 0x000fe20003f06070 */
[----:B------:R-:W-:Y:S01]  /*1970*/  VIADD R8, R69, 0xffffff97 ;  /* 0xffffff9745087836 */ /* 0x000fe20000000000 */
[----:B------:R-:W-:Y:S02]  /*1980*/  PRMT R73, RZ, 0x7610, R73 ;  /* 0x00007610ff497816 */ /* 0x000fe40000000049 */
[----:B------:R-:W-:Y:S02]  /*1990*/  PRMT R75, RZ, 0x7610, R75 ;  /* 0x00007610ff4b7816 */ /* 0x000fe4000000004b */
[----:B------:R-:W-:Y:S02]  /*19a0*/  PRMT R88, RZ, 0x7610, R88 ;  /* 0x00007610ff587816 */ /* 0x000fe40000000058 */
[----:B------:R-:W-:Y:S02]  /*19b0*/  PRMT R72, RZ, 0x7610, R72 ;  /* 0x00007610ff487816 */ /* 0x000fe40000000048 */
[----:B------:R-:W-:-:S02]  /*19c0*/  PRMT R82, RZ, 0x7610, R82 ;  /* 0x00007610ff527816 */ /* 0x000fc40000000052 */
[----:B------:R-:W-:Y:S02]  /*19d0*/  PRMT R89, RZ, 0x7610, R89 ;  /* 0x00007610ff597816 */ /* 0x000fe40000000059 */
[----:B------:R-:W-:Y:S02]  /*19e0*/  PRMT R28, RZ, 0x7610, R28 ;  /* 0x00007610ff1c7816 */ /* 0x000fe4000000001c */
[----:B------:R-:W-:Y:S01]  /*19f0*/  PRMT R20, RZ, 0x7610, R20 ;  /* 0x00007610ff147816 */ /* 0x000fe20000000014 */
[----:B--2---:R-:W-:Y:S04]  /*1a00*/  STL [R1+0x9dc], R78 ;  /* 0x0009dc4e01007387 */ /* 0x004fe80000100800 */
[----:B------:R2:W-:Y:S04]  /*1a10*/  STL [R1+0x658], R19 ;  /* 0x0006581301007387 */ /* 0x0005e80000100800 */
[----:B------:R0:W-:Y:S01]  /*1a20*/  STL [R1+0x654], R120 ;  /* 0x0006547801007387 */ /* 0x0001e20000100800 */
[----:B--2---:R-:W-:-:S04]  /*1a30*/  IADD3 R19, P6, PT, R7, R2, RZ ;  /* 0x0000000207137210 */ /* 0x004fc80007fde0ff */
[----:B0-----:R-:W-:Y:S01]  /*1a40*/  LEA.HI.X.SX32 R120, R7, R3, 0x1, P6 ;  /* 0x0000000307787211 */ /* 0x001fe200030f0eff */
[----:B------:R-:W-:-:S04]  /*1a50*/  @!P3 IMAD.MOV.U32 R4, RZ, RZ, R19 ;  /* 0x000000ffff04b224 */ /* 0x000fc800078e0013 */
[----:B------:R-:W-:Y:S01]  /*1a60*/  @!P3 IMAD.MOV.U32 R5, RZ, RZ, R120 ;  /* 0x000000ffff05b224 */ /* 0x000fe200078e0078 */
[----:B---3--:R-:W-:Y:S04]  /*1a70*/  STL [R1+0x9e0], R81 ;  /* 0x0009e05101007387 */ /* 0x008fe80000100800 */
[----:B------:R0:W-:Y:S04]  /*1a80*/  STL [R1+0x698], R18 ;  /* 0x0006981201007387 */ /* 0x0001e80000100800 */
[----:B------:R-:W-:Y:S04]  /*1a90*/  STL [R1+0x694], R121 ;  /* 0x0006947901007387 */ /* 0x000fe80000100800 */
[----:B------:R-:W-:Y:S01]  /*1aa0*/  STL [R1+0x6d8], R19 ;  /* 0x0006d81301007387 */ /* 0x000fe20000100800 */
[----:B0-----:R-:W-:Y:S01]  /*1ab0*/  IADD3 R18, P6, PT, R6, R2, RZ ;  /* 0x0000000206127210 */ /* 0x001fe20007fde0ff */
[----:B------:R-:W-:-:S02]  /*1ac0*/  IMAD R7, R12, 0x60, RZ ;  /* 0x000000600c077824 */ /* 0x000fc400078e02ff */
[----:B------:R0:W2:Y:S04]  /*1ad0*/  @!P3 LDG.E.U8 R74, desc[UR20][R4.64] ;  /* 0x00000014044ab981 */ /* 0x0000a8000c1e1100 */
[----:B----4-:R-:W-:Y:S04]  /*1ae0*/  STL [R1+0x9e4], R80 ;  /* 0x0009e45001007387 */ /* 0x010fe80000100800 */
[----:B------:R3:W-:Y:S01]  /*1af0*/  STL [R1+0x6d4], R120 ;  /* 0x0006d47801007387 */ /* 0x0007e20000100800 */
[----:B0-----:R-:W-:Y:S01]  /*1b00*/  @!P4 IMAD.MOV.U32 R4, RZ, RZ, R18 ;  /* 0x000000ffff04c224 */ /* 0x001fe200078e0012 */
[----:B---3--:R-:W-:Y:S01]  /*1b10*/  LEA.HI.X.SX32 R120, R6, R3, 0x1, P6 ;  /* 0x0000000306787211 */ /* 0x008fe200030f0eff */
[----:B------:R-:W-:-:S04]  /*1b20*/  VIADD R6, R69, 0xffffff8f ;  /* 0xffffff8f45067836 */ /* 0x000fc80000000000 */
[----:B------:R-:W-:Y:S01]  /*1b30*/  @!P4 IMAD.MOV.U32 R5, RZ, RZ, R120 ;  /* 0x000000ffff05c224 */ /* 0x000fe200078e0078 */
[----:B------:R-:W-:Y:S01]  /*1b40*/  IADD3 R19, P6, PT, R7, R2, RZ ;  /* 0x0000000207137210 */ /* 0x000fe20007fde0ff */
[----:B------:R-:W-:Y:S01]  /*1b50*/  STL [R1+0x718], R18 ;  /* 0x0007181201007387 */ /* 0x000fe20000100800 */
[----:B------:R-:W-:-:S03]  /*1b60*/  ISETP.GE.U32.AND P3, PT, R8, 0x7fffff18, PT ;  /* 0x7fffff180800780c */ /* 0x000fc60003f66070 */
[----:B------:R0:W3:Y:S01]  /*1b70*/  @!P4 LDG.E.U8 R85, desc[UR20][R4.64] ;  /* 0x000000140455c981 */ /* 0x0000e2000c1e1100 */
[----:B------:R-:W-:Y:S01]  /*1b80*/  ISETP.GE.U32.AND P4, PT, R6, 0x7fffff10, PT ;  /* 0x7fffff100600780c */ /* 0x000fe20003f86070 */
[C---:B------:R-:W-:Y:S02]  /*1b90*/  IMAD R6, R12.reuse, 0x68, RZ ;  /* 0x000000680c067824 */ /* 0x040fe400078e02ff */
[----:B------:R4:W-:Y:S01]  /*1ba0*/  STL [R1+0x714], R120 ;  /* 0x0007147801007387 */ /* 0x0009e20000100800 */
[----:B------:R-:W-:Y:S01]  /*1bb0*/  VIADD R8, R69, 0xffffff87 ;  /* 0xffffff8745087836 */ /* 0x000fe20000000000 */
[-C--:B----4-:R-:W-:Y:S01]  /*1bc0*/  LEA.HI.X.SX32 R120, R7, R3.reuse, 0x1, P6 ;  /* 0x0000000307787211 */ /* 0x090fe200030f0eff */
[----:B------:R-:W-:Y:S01]  /*1bd0*/  IMAD R7, R12, 0x70, RZ ;  /* 0x000000700c077824 */ /* 0x000fe200078e02ff */
[C---:B------:R-:W-:Y:S01]  /*1be0*/  IADD3 R18, P6, PT, R6.reuse, R2, RZ ;  /* 0x0000000206127210 */ /* 0x040fe20007fde0ff */
[----:B0-----:R-:W-:Y:S02]  /*1bf0*/  @!P0 IMAD.MOV.U32 R4, RZ, RZ, R19 ;  /* 0x000000ffff048224 */ /* 0x001fe400078e0013 */
[----:B------:R-:W-:Y:S01]  /*1c00*/  @!P0 IMAD.MOV.U32 R5, RZ, RZ, R120 ;  /* 0x000000ffff058224 */ /* 0x000fe200078e0078 */
[----:B------:R-:W-:Y:S01]  /*1c10*/  LEA.HI.X.SX32 R121, R6, R3, 0x1, P6 ;  /* 0x0000000306797211 */ /* 0x000fe200030f0eff */
[----:B------:R0:W-:Y:S01]  /*1c20*/  STL [R1+0x758], R19 ;  /* 0x0007581301007387 */ /* 0x0001e20000100800 */
[----:B------:R-:W-:-:S03]  /*1c30*/  IMAD R6, R12, 0x78, RZ ;  /* 0x000000780c067824 */ /* 0x000fc600078e02ff */
[----:B------:R4:W2:Y:S01]  /*1c40*/  @!P0 LDG.E.U8 R73, desc[UR20][R4.64] ;  /* 0x0000001404498981 */ /* 0x0008a2000c1e1100 */
[----:B------:R-:W-:Y:S01]  /*1c50*/  ISETP.GE.U32.AND P0, PT, R8, 0x7fffff08, PT ;  /* 0x7fffff080800780c */ /* 0x000fe20003f06070 */
[----:B------:R-:W-:Y:S01]  /*1c60*/  VIADD R8, R69, 0xfffffff6 ;  /* 0xfffffff645087836 */ /* 0x000fe20000000000 */
[C---:B0-----:R-:W-:Y:S01]  /*1c70*/  IADD3 R19, P6, PT, R7.reuse, R2, RZ ;  /* 0x0000000207137210 */ /* 0x041fe20007fde0ff */
[----:B------:R0:W-:Y:S01]  /*1c80*/  STL [R1+0x754], R120 ;  /* 0x0007547801007387 */ /* 0x0001e20000100800 */
[----:B----4-:R-:W-:Y:S02]  /*1c90*/  @!P3 IMAD.MOV.U32 R4, RZ, RZ, R18 ;  /* 0x000000ffff04b224 */ /* 0x010fe400078e0012 */
[----:B------:R-:W-:Y:S01]  /*1ca0*/  @!P3 IMAD.MOV.U32 R5, RZ, RZ, R121 ;  /* 0x000000ffff05b224 */ /* 0x000fe200078e0079 */
[----:B------:R4:W-:Y:S01]  /*1cb0*/  STL [R1+0x798], R18 ;  /* 0x0007981201007387 */ /* 0x0009e20000100800 */
[----:B0-----:R-:W-:-:S03]  /*1cc0*/  LEA.HI.X.SX32 R120, R7, R3, 0x1, P6 ;  /* 0x0000000307787211 */ /* 0x001fc600030f0eff */
[----:B------:R-:W-:Y:S04]  /*1cd0*/  STL [R1+0x794], R121 ;  /* 0x0007947901007387 */ /* 0x000fe80000100800 */
[----:B------:R0:W2:Y:S01]  /*1ce0*/  @!P3 LDG.E.U8 R75, desc[UR20][R4.64] ;  /* 0x00000014044bb981 */ /* 0x0000a2000c1e1100 */
[----:B----4-:R-:W-:Y:S02]  /*1cf0*/  IADD3 R18, P6, PT, R6, R2, RZ ;  /* 0x0000000206127210 */ /* 0x010fe40007fde0ff */
[----:B------:R-:W-:Y:S01]  /*1d00*/  ISETP.GE.U32.AND P3, PT, R8, 0x7fffff77, PT ;  /* 0x7fffff770800780c */ /* 0x000fe20003f66070 */
[----:B------:R-:W-:Y:S01]  /*1d10*/  STL [R1+0x7d8], R19 ;  /* 0x0007d81301007387 */ /* 0x000fe20000100800 */
[----:B------:R-:W-:-:S03]  /*1d20*/  LEA.HI.X.SX32 R8, R6, R3, 0x1, P6 ;  /* 0x0000000306087211 */ /* 0x000fc600030f0eff */
[----:B------:R4:W-:Y:S01]  /*1d30*/  STL [R1+0x7d4], R120 ;  /* 0x0007d47801007387 */ /* 0x0009e20000100800 */
[----:B0-----:R-:W-:Y:S02]  /*1d40*/  @!P4 IMAD.MOV.U32 R4, RZ, RZ, R19 ;  /* 0x000000ffff04c224 */ /* 0x001fe400078e0013 */
[----:B------:R-:W-:Y:S02]  /*1d50*/  @!P4 IMAD.MOV.U32 R5, RZ, RZ, R120 ;  /* 0x000000ffff05c224 */ /* 0x000fe400078e0078 */
[----:B------:R-:W-:-:S03]  /*1d60*/  VIADD R6, R69, 0xffffffe6 ;  /* 0xffffffe645067836 */ /* 0x000fc60000000000 */
[----:B------:R0:W2:Y:S01]  /*1d70*/  @!P4 LDG.E.U8 R88, desc[UR20][R4.64] ;  /* 0x000000140458c981 */ /* 0x0000a2000c1e1100 */
[----:B----4-:R-:W-:Y:S02]  /*1d80*/  IMAD R120, R12, 0x9, RZ ;  /* 0x000000090c787824 */ /* 0x010fe400078e02ff */
[----:B------:R-:W-:-:S03]  /*1d90*/  VIADD R7, R69, 0xffffffee ;  /* 0xffffffee45077836 */ /* 0x000fc60000000000 */
[C---:B------:R-:W-:Y:S01]  /*1da0*/  IADD3 R121, P6, PT, R120.reuse, R2, RZ ;  /* 0x0000000278797210 */ /* 0x040fe20007fde0ff */
[----:B0-----:R-:W-:Y:S02]  /*1db0*/  @!P0 IMAD.MOV.U32 R4, RZ, RZ, R18 ;  /* 0x000000ffff048224 */ /* 0x001fe400078e0012 */
[----:B------:R-:W-:Y:S01]  /*1dc0*/  @!P0 IMAD.MOV.U32 R5, RZ, RZ, R8 ;  /* 0x000000ffff058224 */ /* 0x000fe200078e0008 */
[----:B------:R-:W-:Y:S02]  /*1dd0*/  LEA.HI.X.SX32 R120, R120, R3, 0x1, P6 ;  /* 0x0000000378787211 */ /* 0x000fe400030f0eff */
[----:B------:R-:W-:Y:S02]  /*1de0*/  ISETP.GE.U32.AND P4, PT, R7, 0x7fffff6f, PT ;  /* 0x7fffff6f0700780c */ /* 0x000fe40003f86070 */
[----:B------:R0:W4:Y:S01]  /*1df0*/  @!P0 LDG.E.U8 R72, desc[UR20][R4.64] ;  /* 0x0000001404488981 */ /* 0x000122000c1e1100 */
[----:B------:R-:W-:Y:S01]  /*1e00*/  ISETP.GE.U32.AND P0, PT, R6, 0x7fffff67, PT ;  /* 0x7fffff670600780c */ /* 0x000fe20003f06070 */
[----:B------:R-:W-:-:S02]  /*1e10*/  IMAD R6, R12, 0x11, RZ ;  /* 0x000000110c067824 */ /* 0x000fc400078e02ff */
[----:B------:R-:W-:Y:S01]  /*1e20*/  STL [R1+0x818], R18 ;  /* 0x0008181201007387 */ /* 0x000fe20000100800 */
[----:B------:R-:W-:Y:S02]  /*1e30*/  IMAD R7, R12, 0x19, RZ ;  /* 0x000000190c077824 */ /* 0x000fe400078e02ff */
[C---:B------:R-:W-:Y:S01]  /*1e40*/  IADD3 R19, P6, PT, R6.reuse, R2, RZ ;  /* 0x0000000206137210 */ /* 0x040fe20007fde0ff */
[----:B0-----:R-:W-:Y:S02]  /*1e50*/  @!P3 IMAD.MOV.U32 R4, RZ, RZ, R121 ;  /* 0x000000ffff04b224 */ /* 0x001fe400078e0079 */
[----:B------:R-:W-:Y:S01]  /*1e60*/  @!P3 IMAD.MOV.U32 R5, RZ, RZ, R120 ;  /* 0x000000ffff05b224 */ /* 0x000fe200078e0078 */
[----:B------:R0:W-:Y:S04]  /*1e70*/  STL [R1+0x814], R8 ;  /* 0x0008140801007387 */ /* 0x0001e80000100800 */
[----:B------:R1:W2:Y:S01]  /*1e80*/  @!P3 LDG.E.U8 R82, desc[UR20][R4.64] ;  /* 0x000000140452b981 */ /* 0x0002a2000c1e1100 */
[----:B0-----:R-:W-:Y:S01]  /*1e90*/  VIADD R8, R69, 0xffffffde ;  /* 0xffffffde45087836 */ /* 0x001fe20000000000 */
[----:B-1----:R-:W-:-:S02]  /*1ea0*/  LEA.HI.X.SX32 R5, R6, R3, 0x1, P6 ;  /* 0x0000000306057211 */ /* 0x002fc400030f0eff */
[-C--:B------:R-:W-:Y:S01]  /*1eb0*/  IADD3 R18, P6, PT, R7, R2.reuse, RZ ;  /* 0x0000000207127210 */ /* 0x080fe20007fde0ff */
[----:B------:R-:W-:Y:S01]  /*1ec0*/  @!P4 IMAD.MOV.U32 R4, RZ, RZ, R19 ;  /* 0x000000ffff04c224 */ /* 0x000fe200078e0013 */
[----:B------:R-:W-:Y:S01]  /*1ed0*/  ISETP.GE.U32.AND P3, PT, R8, 0x7fffff5f, PT ;  /* 0x7fffff5f0800780c */ /* 0x000fe20003f66070 */
[----:B------:R-:W-:Y:S01]  /*1ee0*/  VIADD R8, R69, 0xffffffd6 ;  /* 0xffffffd645087836 */ /* 0x000fe20000000000 */
[----:B------:R-:W-:Y:S01]  /*1ef0*/  STL [R1+0x8a0], R121 ;  /* 0x0008a07901007387 */ /* 0x000fe20000100800 */
[----:B------:R-:W-:Y:S01]  /*1f00*/  LEA.HI.X.SX32 R69, R7, R3, 0x1, P6 ;  /* 0x0000000307457211 */ /* 0x000fe200030f0eff */
[----:B------:R-:W-:Y:S02]  /*1f10*/  IMAD R6, R12, 0x21, RZ ;  /* 0x000000210c067824 */ /* 0x000fe400078e02ff */
[----:B------:R-:W-:Y:S04]  /*1f20*/  STL [R1+0x9e8], R121 ;  /* 0x0009e87901007387 */ /* 0x000fe80000100800 */
[----:B------:R-:W-:Y:S01]  /*1f30*/  STL [R1+0xe0], R19 ;  /* 0x0000e01301007387 */ /* 0x000fe20000100800 */
[----:B------:R-:W-:-:S03]  /*1f40*/  IADD3 R7, P6, PT, R6, R2, RZ ;  /* 0x0000000206077210 */ /* 0x000fc60007fde0ff */
[----:B------:R-:W-:Y:S04]  /*1f50*/  STL [R1+0x89c], R120 ;  /* 0x00089c7801007387 */ /* 0x000fe80000100800 */
[----:B------:R0:W-:Y:S04]  /*1f60*/  STL [R1+0xdc], R5 ;  /* 0x0000dc0501007387 */ /* 0x0001e80000100800 */
[----:B------:R1:W2:Y:S02]  /*1f70*/  @!P4 LDG.E.U8 R89, desc[UR20][R4.64] ;  /* 0x000000140459c981 */ /* 0x0002a4000c1e1100 */
[----:B-1----:R-:W-:-:S02]  /*1f80*/  @!P0 IMAD.MOV.U32 R4, RZ, RZ, R18 ;  /* 0x000000ffff048224 */ /* 0x002fc400078e0012 */
[----:B0-----:R-:W-:Y:S01]  /*1f90*/  @!P0 IMAD.MOV.U32 R5, RZ, RZ, R69 ;  /* 0x000000ffff058224 */ /* 0x001fe200078e0045 */
[----:B------:R0:W-:Y:S04]  /*1fa0*/  STL [R1+0x120], R18 ;  /* 0x0001201201007387 */ /* 0x0001e80000100800 */
[----:B------:R1:W2:Y:S04]  /*1fb0*/  @!P0 LDG.E.U8 R28, desc[UR20][R4.64] ;  /* 0x00000014041c8981 */ /* 0x0002a8000c1e1100 */
[----:B------:R-:W3:Y:S01]  /*1fc0*/  LDL.LU R19, [R1+0xa10] ;  /* 0x000a100001137983 */ /* 0x000ee20000300800 */
[----:B-1----:R-:W-:Y:S01]  /*1fd0*/  IMAD.MOV.U32 R5, RZ, RZ, R7 ;  /* 0x000000ffff057224 */ /* 0x002fe200078e0007 */
[----:B------:R-:W-:-:S02]  /*1fe0*/  LEA.HI.X.SX32 R4, R6, R3, 0x1, P6 ;  /* 0x0000000306047211 */ /* 0x000fc400030f0eff */
[----:B------:R1:W-:Y:S02]  /*1ff0*/  STL [R1+0x11c], R69 ;  /* 0x00011c4501007387 */ /* 0x0003e40000100800 */
[-C--:B------:R-:W-:Y:S02]  /*2000*/  @!P3 LOP3.LUT R5, R5, R4.reuse, RZ, 0x3c, !PT ;  /* 0x000000040505b212 */ /* 0x080fe400078e3cff */
[----:B0-----:R-:W3:Y:S04]  /*2010*/  LDL.LU R18, [R1+0xa0c] ;  /* 0x000a0c0001127983 */ /* 0x001ee80000300800 */
[----:B------:R-:W-:Y:S01]  /*2020*/  STL [R1+0x560], R7 ;  /* 0x0005600701007387 */ /* 0x000fe20000100800 */
[----:B------:R-:W-:Y:S01]  /*2030*/  ISETP.GE.U32.AND P4, PT, R8, 0x7fffff57, PT ;  /* 0x7fffff570800780c */ /* 0x000fe20003f86070 */
[----:B-1----:R-:W0:Y:S02]  /*2040*/  LDC R69, c[0x0][0x3a0] ;  /* 0x0000e800ff457b82 */ /* 0x002e240000000800 */
[----:B------:R1:W-:Y:S02]  /*2050*/  STL [R1+0x55c], R4 ;  /* 0x00055c0401007387 */ /* 0x0003e40000100800 */
[----:B-1----:R-:W-:-:S04]  /*2060*/  @!P3 LOP3.LUT R4, R5, R4, RZ, 0x3c, !PT ;  /* 0x000000040504b212 */ /* 0x002fc800078e3cff */
[----:B------:R-:W-:-:S05]  /*2070*/  @!P3 LOP3.LUT R5, R5, R4, RZ, 0x3c, !PT ;  /* 0x000000040505b212 */ /* 0x000fca00078e3cff */
[----:B------:R1:W3:Y:S01]  /*2080*/  @!P3 LDG.E.U8 R20, desc[UR20][R4.64] ;  /* 0x000000140414b981 */ /* 0x0002e2000c1e1100 */
[----:B------:R-:W-:Y:S01]  /*2090*/  IMAD R7, R12, 0x29, RZ ;  /* 0x000000290c077824 */ /* 0x000fe200078e02ff */
[----:B------:R-:W-:Y:S02]  /*20a0*/  PRMT R13, RZ, 0x7610, R13 ;  /* 0x00007610ff0d7816 */ /* 0x000fe4000000000d */
[----:B--2---:R2:W-:Y:S02]  /*20b0*/  STL [R1+0x1bc], R28 ;  /* 0x0001bc1c01007387 */ /* 0x0045e40000100800 */
[----:B--2---:R-:W-:-:S04]  /*20c0*/  IADD3 R28, P6, PT, R7, R2, RZ ;  /* 0x00000002071c7210 */ /* 0x004fc80007fde0ff */
[----:B-1----:R-:W-:Y:S01]  /*20d0*/  LEA.HI.X.SX32 R4, R7, R3, 0x1, P6 ;  /* 0x0000000307047211 */ /* 0x002fe200030f0eff */
[----:B------:R-:W-:-:S05]  /*20e0*/  IMAD.MOV.U32 R5, RZ, RZ, R28 ;  /* 0x000000ffff057224 */ /* 0x000fca00078e001c */
[-C--:B------:R-:W-:Y:S01]  /*20f0*/  @!P4 LOP3.LUT R5, R5, R4.reuse, RZ, 0x3c, !PT ;  /* 0x000000040505c212 */ /* 0x080fe200078e3cff */
[----:B---3--:R1:W-:Y:S04]  /*2100*/  STL [R1+0x1dc], R20 ;  /* 0x0001dc1401007387 */ /* 0x0083e80000100800 */
[----:B-1----:R-:W2:Y:S04]  /*2110*/  LDL.LU R20, [R1+0xa08] ;  /* 0x000a080001147983 */ /* 0x002ea80000300800 */
[----:B------:R-:W-:Y:S04]  /*2120*/  STL [R1+0x5a0], R28 ;  /* 0x0005a01c01007387 */ /* 0x000fe80000100800 */
[----:B------:R1:W-:Y:S02]  /*2130*/  STL [R1+0x59c], R4 ;  /* 0x00059c0401007387 */ /* 0x0003e40000100800 */
[----:B-1----:R-:W-:-:S04]  /*2140*/  @!P4 LOP3.LUT R4, R5, R4, RZ, 0x3c, !PT ;  /* 0x000000040504c212 */ /* 0x002fc800078e3cff */
[----:B------:R-:W-:-:S05]  /*2150*/  @!P4 LOP3.LUT R5, R5, R4, RZ, 0x3c, !PT ;  /* 0x000000040505c212 */ /* 0x000fca00078e3cff */
[----:B------:R1:W3:Y:S01]  /*2160*/  @!P4 LDG.E.U8 R13, desc[UR20][R4.64] ;  /* 0x00000014040dc981 */ /* 0x0002e2000c1e1100 */
[C---:B0-----:R-:W-:Y:S02]  /*2170*/  VIADD R6, R69.reuse, 0xffffffc6 ;  /* 0xffffffc645067836 */ /* 0x041fe40000000000 */
[----:B------:R-:W-:-:S03]  /*2180*/  VIADD R8, R69, 0xffffffce ;  /* 0xffffffce45087836 */ /* 0x000fc60000000000 */
[----:B------:R-:W-:Y:S01]  /*2190*/  ISETP.GE.U32.AND P3, PT, R6, 0x7fffff47, PT ;  /* 0x7fffff470600780c */ /* 0x000fe20003f66070 */
[----:B------:R-:W-:Y:S01]  /*21a0*/  IMAD R6, R12, 0x31, RZ ;  /* 0x000000310c067824 */ /* 0x000fe200078e02ff */
[----:B------:R-:W-:Y:S01]  /*21b0*/  ISETP.GE.U32.AND P0, PT, R8, 0x7fffff4f, PT ;  /* 0x7fffff4f0800780c */ /* 0x000fe20003f06070 */
[----:B------:R-:W-:-:S03]  /*21c0*/  VIADD R8, R69, 0xffffffbe ;  /* 0xffffffbe45087836 */ /* 0x000fc60000000000 */
[C---:B------:R-:W-:Y:S02]  /*21d0*/  IADD3 R28, P6, PT, R6.reuse, R2, RZ ;  /* 0x00000002061c7210 */ /* 0x040fe40007fde0ff */
[----:B-1----:R-:W-:Y:S02]  /*21e0*/  PRMT R5, RZ, 0x7610, R5 ;  /* 0x00007610ff057816 */ /* 0x002fe40000000005 */
[----:B------:R-:W-:Y:S01]  /*21f0*/  LEA.HI.X.SX32 R4, R6, R3, 0x1, P6 ;  /* 0x0000000306047211 */ /* 0x000fe200030f0eff */
[----:B------:R-:W-:Y:S01]  /*2200*/  STL [R1+0x5e0], R28 ;  /* 0x0005e01c01007387 */ /* 0x000fe20000100800 */
[----:B------:R-:W-:Y:S01]  /*2210*/  ISETP.GE.U32.AND P4, PT, R8, 0x7fffff3f, PT ;  /* 0x7fffff3f0800780c */ /* 0x000fe20003f86070 */
[----:B------:R-:W-:Y:S02]  /*2220*/  VIADD R8, R69, 0xffffffb6 ;  /* 0xffffffb645087836 */ /* 0x000fe40000000000 */
[----:B---3--:R-:W-:Y:S04]  /*2230*/  STL [R1+0x1a0], R13 ;  /* 0x0001a00d01007387 */ /* 0x008fe80000100800 */
[----:B------:R0:W-:Y:S04]  /*2240*/  STL.S16 [R1+0x1e0], R5 ;  /* 0x0001e00501007387 */ /* 0x0001e80000100600 */
[----:B------:R1:W-:Y:S04]  /*2250*/  STL [R1+0x5dc], R4 ;  /* 0x0005dc0401007387 */ /* 0x0003e80000100800 */
[----:B------:R-:W3:Y:S01]  /*2260*/  LDL R69, [R1+0x1e0] ;  /* 0x0001e00001457983 */ /* 0x000ee20000100800 */
[----:B0-----:R-:W-:-:S02]  /*2270*/  @!P0 IMAD.MOV.U32 R5, RZ, RZ, R4 ;  /* 0x000000ffff058224 */ /* 0x001fc400078e0004 */
[----:B-1----:R-:W-:Y:S02]  /*2280*/  @!P0 IMAD.MOV.U32 R4, RZ, RZ, R28 ;  /* 0x000000ffff048224 */ /* 0x002fe400078e001c */
[----:B------:R-:W-:-:S03]  /*2290*/  IMAD R7, R12, 0x39, RZ ;  /* 0x000000390c077824 */ /* 0x000fc600078e02ff */
[----:B---3--:R0:W3:Y:S02]  /*22a0*/  @!P0 LDG.E.U8 R69, desc[UR20][R4.64] ;  /* 0x0000001404458981 */ /* 0x0080e4000c1e1100 */
[----:B------:R-:W-:Y:S01]  /*22b0*/  IADD3 R13, P6, PT, R7, R2, RZ ;  /* 0x00000002070d7210 */ /* 0x000fe20007fde0ff */
[----:B------:R-:W-:-:S03]  /*22c0*/  IMAD R6, R12, 0x41, RZ ;  /* 0x000000410c067824 */ /* 0x000fc600078e02ff */
[----:B------:R-:W-:Y:S01]  /*22d0*/  LEA.HI.X.SX32 R7, R7, R3, 0x1, P6 ;  /* 0x0000000307077211 */ /* 0x000fe200030f0eff */
[----:B------:R-:W-:Y:S01]  /*22e0*/  STL [R1+0x620], R13 ;  /* 0x0006200d01007387 */ /* 0x000fe20000100800 */
[----:B------:R-:W-:-:S03]  /*22f0*/  PRMT R93, RZ, 0x7610, R93 ;  /* 0x00007610ff5d7816 */ /* 0x000fc6000000005d */
[----:B------:R-:W2:Y:S01]  /*2300*/  LDL.LU R28, [R1+0xa04] ;  /* 0x000a0400011c7983 */ /* 0x000ea20000300800 */
[----:B0-----:R-:W-:Y:S02]  /*2310*/  IMAD.MOV.U32 R5, RZ, RZ, R7 ;  /* 0x000000ffff057224 */ /* 0x001fe400078e0007 */
[----:B------:R-:W-:-:S05]  /*2320*/  @!P3 IMAD.MOV.U32 R4, RZ, RZ, R13 ;  /* 0x000000ffff04b224 */ /* 0x000fca00078e000d */
[----:B------:R0:W2:Y:S01]  /*2330*/  @!P3 LDG.E.U8 R93, desc[UR20][R4.64] ;  /* 0x00000014045db981 */ /* 0x0000a2000c1e1100 */
[----:B------:R-:W-:-:S03]  /*2340*/  PRMT R92, RZ, 0x7610, R92 ;  /* 0x00007610ff5c7816 */ /* 0x000fc6000000005c */
[----:B---3--:R1:W-:Y:S04]  /*2350*/  @!P0 STL [R1+0x1e0], R69 ;  /* 0x0001e04501008387 */ /* 0x0083e80000100800 */
[----:B------:R3:W-:Y:S01]  /*2360*/  STL [R1+0x61c], R7 ;  /* 0x00061c0701007387 */ /* 0x0007e20000100800 */
[----:B------:R-:W-:Y:S01]  /*2370*/  PRMT R9, RZ, 0x7610, R9 ;  /* 0x00007610ff097816 */ /* 0x000fe20000000009 */
[----:B-1----:R-:W1:Y:S01]  /*2380*/  LDC R69, c[0x0][0x3a0] ;  /* 0x0000e800ff457b82 */ /* 0x002e620000000800 */
[----:B---3--:R-:W-:-:S04]  /*2390*/  IADD3 R7, P6, PT, R6, R2, RZ ;  /* 0x0000000206077210 */ /* 0x008fc80007fde0ff */
[----:B0-----:R-:W-:Y:S01]  /*23a0*/  LEA.HI.X.SX32 R4, R6, R3, 0x1, P6 ;  /* 0x0000000306047211 */ /* 0x001fe200030f0eff */
[----:B------:R-:W-:Y:S01]  /*23b0*/  IMAD.MOV.U32 R5, RZ, RZ, R7 ;  /* 0x000000ffff057224 */ /* 0x000fe200078e0007 */
[----:B------:R-:W-:Y:S04]  /*23c0*/  STL [R1+0x660], R7 ;  /* 0x0006600701007387 */ /* 0x000fe80000100800 */
[-C--:B------:R-:W-:Y:S01]  /*23d0*/  @!P4 LOP3.LUT R5, R5, R4.reuse, RZ, 0x3c, !PT ;  /* 0x000000040505c212 */ /* 0x080fe200078e3cff */
[----:B------:R0:W-:Y:S03]  /*23e0*/  STL [R1+0x65c], R4 ;  /* 0x00065c0401007387 */ /* 0x0001e60000100800 */
[----:B0-----:R-:W-:-:S04]  /*23f0*/  @!P4 LOP3.LUT R4, R5, R4, RZ, 0x3c, !PT ;  /* 0x000000040504c212 */ /* 0x001fc800078e3cff */
[----:B------:R-:W-:-:S05]  /*2400*/  @!P4 LOP3.LUT R5, R5, R4, RZ, 0x3c, !PT ;  /* 0x000000040505c212 */ /* 0x000fca00078e3cff */
[----:B------:R0:W3:Y:S01]  /*2410*/  @!P4 LDG.E.U8 R92, desc[UR20][R4.64] ;  /* 0x00000014045cc981 */ /* 0x0000e2000c1e1100 */
[----:B------:R-:W-:Y:S01]  /*2420*/  IMAD R7, R12, 0x49, RZ ;  /* 0x000000490c077824 */ /* 0x000fe200078e02ff */
[----:B------:R-:W-:-:S04]  /*2430*/  ISETP.GE.U32.AND P0, PT, R8, 0x7fffff37, PT ;  /* 0x7fffff370800780c */ /* 0x000fc80003f06070 */
[----:B------:R-:W-:-:S04]  /*2440*/  IADD3 R13, P6, PT, R7, R2, RZ ;  /* 0x00000002070d7210 */ /* 0x000fc80007fde0ff */
[----:B0-----:R-:W-:Y:S01]  /*2450*/  LEA.HI.X.SX32 R4, R7, R3, 0x1, P6 ;  /* 0x0000000307047211 */ /* 0x001fe200030f0eff */
[----:B------:R-:W-:-:S05]  /*2460*/  IMAD.MOV.U32 R5, RZ, RZ, R13 ;  /* 0x000000ffff057224 */ /* 0x000fca00078e000d */
[-C--:B------:R-:W-:Y:S01]  /*2470*/  @!P0 LOP3.LUT R5, R5, R4.reuse, RZ, 0x3c, !PT ;  /* 0x0000000405058212 */ /* 0x080fe200078e3cff */
[----:B---3--:R0:W-:Y:S04]  /*2480*/  STL [R1+0x1fc], R92 ;  /* 0x0001fc5c01007387 */ /* 0x0081e80000100800 */
[----:B0-----:R-:W3:Y:S04]  /*2490*/  LDL.LU R92, [R1+0xa00] ;  /* 0x000a0000015c7983 */ /* 0x001ee80000300800 */
[----:B------:R-:W-:Y:S04]  /*24a0*/  STL [R1+0x6a0], R13 ;  /* 0x0006a00d01007387 */ /* 0x000fe80000100800 */
[----:B------:R0:W-:Y:S02]  /*24b0*/  STL [R1+0x69c], R4 ;  /* 0x00069c0401007387 */ /* 0x0001e40000100800 */
[----:B0-----:R-:W-:-:S04]  /*24c0*/  @!P0 LOP3.LUT R4, R5, R4, RZ, 0x3c, !PT ;  /* 0x0000000405048212 */ /* 0x001fc800078e3cff */
[----:B------:R-:W-:-:S05]  /*24d0*/  @!P0 LOP3.LUT R5, R5, R4, RZ, 0x3c, !PT ;  /* 0x0000000405058212 */ /* 0x000fca00078e3cff */
[----:B------:R0:W2:Y:S01]  /*24e0*/  @!P0 LDG.E.U8 R9, desc[UR20][R4.64] ;  /* 0x0000001404098981 */ /* 0x0000a2000c1e1100 */
[C---:B-1----:R-:W-:Y:S02]  /*24f0*/  VIADD R8, R69.reuse, 0xffffffae ;  /* 0xffffffae45087836 */ /* 0x042fe40000000000 */
[----:B------:R-:W-:-:S03]  /*2500*/  VIADD R6, R69, 0xffffffa6 ;  /* 0xffffffa645067836 */ /* 0x000fc60000000000 */
[----:B------:R-:W-:Y:S02]  /*2510*/  ISETP.GE.U32.AND P3, PT, R8, 0x7fffff2f, PT ;  /* 0x7fffff2f0800780c */ /* 0x000fe40003f66070 */
[----:B------:R-:W-:Y:S01]  /*2520*/  ISETP.GE.U32.AND P4, PT, R6, 0x7fffff27, PT ;  /* 0x7fffff270600780c */ /* 0x000fe20003f86070 */
[C---:B------:R-:W-:Y:S02]  /*2530*/  IMAD R6, R12.reuse, 0x51, RZ ;  /* 0x000000510c067824 */ /* 0x040fe400078e02ff */
[----:B------:R-:W-:-:S03]  /*2540*/  IMAD R7, R12, 0x59, RZ ;  /* 0x000000590c077824 */ /* 0x000fc600078e02ff */
[----:B------:R-:W-:-:S04]  /*2550*/  IADD3 R13, P6, PT, R6, R2, RZ ;  /* 0x00000002060d7210 */ /* 0x000fc80007fde0ff */
[----:B0-----:R-:W-:Y:S01]  /*2560*/  LEA.HI.X.SX32 R5, R6, R3, 0x1, P6 ;  /* 0x0000000306057211 */ /* 0x001fe200030f0eff */
[----:B------:R-:W-:Y:S01]  /*2570*/  STL [R1+0x6e0], R13 ;  /* 0x0006e00d01007387 */ /* 0x000fe20000100800 */
[----:B------:R-:W-:-:S05]  /*2580*/  @!P3 IMAD.MOV.U32 R4, RZ, RZ, R13 ;  /* 0x000000ffff04b224 */ /* 0x000fca00078e000d */
[----:B------:R0:W3:Y:S04]  /*2590*/  @!P3 LDG.E.U8 R125, desc[UR20][R4.64] ;  /* 0x00000014047db981 */ /* 0x0000e8000c1e1100 */
[----:B--2---:R1:W-:Y:S02]  /*25a0*/  STL [R1+0x238], R9 ;  /* 0x0002380901007387 */ /* 0x0043e40000100800 */
[----:B-1----:R-:W-:-:S04]  /*25b0*/  IADD3 R9, P6, PT, R7, R2, RZ ;  /* 0x0000000207097210 */ /* 0x002fc80007fde0ff */
[----:B------:R-:W-:Y:S01]  /*25c0*/  LEA.HI.X.SX32 R7, R7, R3, 0x1, P6 ;  /* 0x0000000307077211 */ /* 0x000fe200030f0eff */
[----:B------:R1:W-:Y:S01]  /*25d0*/  STL [R1+0x6dc], R5 ;  /* 0x0006dc0501007387 */ /* 0x0003e20000100800 */
[----:B0-----:R-:W-:-:S03]  /*25e0*/  @!P4 IMAD.MOV.U32 R4, RZ, RZ, R9 ;  /* 0x000000ffff04c224 */ /* 0x001fc600078e0009 */
[----:B-1----:R-:W-:-:S05]  /*25f0*/  @!P4 IMAD.MOV.U32 R5, RZ, RZ, R7 ;  /* 0x000000ffff05c224 */ /* 0x002fca00078e0007 */
[----:B------:R0:W2:Y:S01]  /*2600*/  @!P4 LDG.E.U8 R124, desc[UR20][R4.64] ;  /* 0x00000014047cc981 */ /* 0x0000a2000c1e1100 */
[C---:B------:R-:W-:Y:S02]  /*2610*/  VIADD R8, R69.reuse, 0xffffff9e ;  /* 0xffffff9e45087836 */ /* 0x040fe40000000000 */
[----:B------:R-:W-:Y:S01]  /*2620*/  IMAD R6, R12, 0x61, RZ ;  /* 0x000000610c067824 */ /* 0x000fe200078e02ff */
[----:B------:R1:W-:Y:S02]  /*2630*/  STL [R1+0x720], R9 ;  /* 0x0007200901007387 */ /* 0x0003e40000100800 */
[----:B------:R-:W-:Y:S02]  /*2640*/  ISETP.GE.U32.AND P0, PT, R8, 0x7fffff1f, PT ;  /* 0x7fffff1f0800780c */ /* 0x000fe40003f06070 */
[----:B------:R-:W4:Y:S04]  /*2650*/  LDL.LU R13, [R1+0x9fc] ;  /* 0x0009fc00010d7983 */ /* 0x000f280000300800 */
[----:B------:R-:W-:Y:S01]  /*2660*/  STL [R1+0x71c], R7 ;  /* 0x00071c0701007387 */ /* 0x000fe20000100800 */
[----:B------:R-:W-:-:S03]  /*2670*/  VIADD R8, R69, 0xffffff96 ;  /* 0xffffff9645087836 */ /* 0x000fc60000000000 */
[----:B---3--:R3:W-:Y:S02]  /*2680*/  STL [R1+0x200], R125 ;  /* 0x0002007d01007387 */ /* 0x0087e40000100800 */
[----:B------:R-:W-:Y:S02]  /*2690*/  ISETP.GE.U32.AND P3, PT, R8, 0x7fffff17, PT ;  /* 0x7fffff170800780c */ /* 0x000fe40003f66070 */
[----:B-1----:R-:W4:Y:S01]  /*26a0*/  LDL.LU R9, [R1+0x9f8] ;  /* 0x0009f80001097983 */ /* 0x002f220000300800 */
[----:B---3--:R-:W-:Y:S01]  /*26b0*/  IADD3 R125, P6, PT, R6, R2, RZ ;  /* 0x00000002067d7210 */ /* 0x008fe20007fde0ff */
[----:B------:R-:W-:-:S03]  /*26c0*/  IMAD R7, R12, 0x69, RZ ;  /* 0x000000690c077824 */ /* 0x000fc600078e02ff */
[----:B------:R-:W-:Y:S01]  /*26d0*/  LEA.HI.X.SX32 R6, R6, R3, 0x1, P6 ;  /* 0x0000000306067211 */ /* 0x000fe200030f0eff */
[----:B------:R-:W-:Y:S01]  /*26e0*/  STL [R1+0x760], R125 ;  /* 0x0007607d01007387 */ /* 0x000fe20000100800 */
[----:B0-----:R-:W-:-:S03]  /*26f0*/  @!P0 IMAD.MOV.U32 R4, RZ, RZ, R125 ;  /* 0x000000ffff048224 */ /* 0x001fc600078e007d */
[----:B------:R-:W-:Y:S01]  /*2700*/  STL [R1+0x75c], R6 ;  /* 0x00075c0601007387 */ /* 0x000fe20000100800 */
[----:B------:R-:W-:-:S05]  /*2710*/  @!P0 IMAD.MOV.U32 R5, RZ, RZ, R6 ;  /* 0x000000ffff058224 */ /* 0x000fca00078e0006 */
[----:B------:R0:W3:Y:S01]  /*2720*/  @!P0 LDG.E.U8 R123, desc[UR20][R4.64] ;  /* 0x00000014047b8981 */ /* 0x0000e2000c1e1100 */
[----:B------:R-:W-:-:S03]  /*2730*/  PRMT R120, RZ, 0x7610, R120 ;  /* 0x00007610ff787816 */ /* 0x000fc60000000078 */
[----:B--2---:R1:W-:Y:S02]  /*2740*/  STL [R1+0x244], R124 ;  /* 0x0002447c01007387 */ /* 0x0043e40000100800 */
[----:B-1----:R-:W-:-:S04]  /*2750*/  IADD3 R124, P6, PT, R7, R2, RZ ;  /* 0x00000002077c7210 */ /* 0x002fc80007fde0ff */
[----:B------:R-:W-:Y:S01]  /*2760*/  LEA.HI.X.SX32 R125, R7, R3, 0x1, P6 ;  /* 0x00000003077d7211 */ /* 0x000fe200030f0eff */
[----:B0-----:R-:W-:-:S04]  /*2770*/  @!P3 IMAD.MOV.U32 R4, RZ, RZ, R124 ;  /* 0x000000ffff04b224 */ /* 0x001fc800078e007c */
[----:B------:R-:W-:-:S05]  /*2780*/  @!P3 IMAD.MOV.U32 R5, RZ, RZ, R125 ;  /* 0x000000ffff05b224 */ /* 0x000fca00078e007d */
[----:B------:R0:W2:Y:S01]  /*2790*/  @!P3 LDG.E.U8 R120, desc[UR20][R4.64] ;  /* 0x000000140478b981 */ /* 0x0000a2000c1e1100 */
[C---:B------:R-:W-:Y:S02]  /*27a0*/  VIADD R8, R69.reuse, 0xffffff8e ;  /* 0xffffff8e45087836 */ /* 0x040fe40000000000 */
[----:B------:R-:W-:Y:S01]  /*27b0*/  IMAD R6, R12, 0x71, RZ ;  /* 0x000000710c067824 */ /* 0x000fe200078e02ff */
[----:B------:R-:W-:Y:S02]  /*27c0*/  STL [R1+0x7a0], R124 ;  /* 0x0007a07c01007387 */ /* 0x000fe40000100800 */
[----:B------:R-:W-:Y:S01]  /*27d0*/  ISETP.GE.U32.AND P4, PT, R8, 0x7fffff0f, PT ;  /* 0x7fffff0f0800780c */ /* 0x000fe20003f86070 */
[----:B------:R-:W-:Y:S02]  /*27e0*/  VIADD R8, R69, 0xffffff86 ;  /* 0xffffff8645087836 */ /* 0x000fe40000000000 */
[----:B------:R-:W-:-:S03]  /*27f0*/  IMAD R7, R12, 0x79, RZ ;  /* 0x000000790c077824 */ /* 0x000fc600078e02ff */
[----:B------:R-:W-:Y:S01]  /*2800*/  ISETP.GE.U32.AND P0, PT, R8, 0x7fffff07, PT ;  /* 0x7fffff070800780c */ /* 0x000fe20003f06070 */
[----:B---3--:R1:W-:Y:S01]  /*2810*/  STL [R1+0x27c], R123 ;  /* 0x00027c7b01007387 */ /* 0x0083e20000100800 */
[----:B------:R-:W-:Y:S02]  /*2820*/  PRMT R122, RZ, 0x7610, R122 ;  /* 0x00007610ff7a7816 */ /* 0x000fe4000000007a */
[----:B-1----:R-:W-:-:S04]  /*2830*/  IADD3 R123, P6, PT, R6, R2, RZ ;  /* 0x00000002067b7210 */ /* 0x002fc80007fde0ff */
[----:B------:R-:W-:Y:S01]  /*2840*/  LEA.HI.X.SX32 R124, R6, R3, 0x1, P6 ;  /* 0x00000003067c7211 */ /* 0x000fe200030f0eff */
[----:B------:R-:W-:Y:S01]  /*2850*/  STL [R1+0x79c], R125 ;  /* 0x00079c7d01007387 */ /* 0x000fe20000100800 */
[C---:B------:R-:W-:Y:S02]  /*2860*/  VIADD R8, R69.reuse, 0xfffffffe ;  /* 0xfffffffe45087836 */ /* 0x040fe40000000000 */
[----:B0-----:R-:W-:Y:S01]  /*2870*/  @!P4 IMAD.MOV.U32 R4, RZ, RZ, R123 ;  /* 0x000000ffff04c224 */ /* 0x001fe200078e007b */
[----:B------:R-:W-:Y:S01]  /*2880*/  STL [R1+0x7e0], R123 ;  /* 0x0007e07b01007387 */ /* 0x000fe20000100800 */
[----:B------:R-:W-:Y:S02]  /*2890*/  @!P4 IMAD.MOV.U32 R5, RZ, RZ, R124 ;  /* 0x000000ffff05c224 */ /* 0x000fe400078e007c */
[C---:B------:R-:W-:Y:S01]  /*28a0*/  VIADD R6, R69.reuse, 0xfffffffd ;  /* 0xfffffffd45067836 */ /* 0x040fe20000000000 */
[----:B------:R-:W-:Y:S02]  /*28b0*/  ISETP.GE.U32.AND P3, PT, R8, 0x7fffff7f, PT ;  /* 0x7fffff7f0800780c */ /* 0x000fe40003f66070 */
[----:B------:R0:W3:Y:S02]  /*28c0*/  @!P4 LDG.E.U8 R122, desc[UR20][R4.64] ;  /* 0x00000014047ac981 */ /* 0x0000e4000c1e1100 */
[----:B------:R-:W-:Y:S01]  /*28d0*/  ISETP.GE.U32.AND P4, PT, R6, 0x7fffff7e, PT ;  /* 0x7fffff7e0600780c */ /* 0x000fe20003f86070 */
[----:B------:R-:W-:Y:S01]  /*28e0*/  VIADD R8, R69, 0xfffffff5 ;  /* 0xfffffff545087836 */ /* 0x000fe20000000000 */
[----:B--2---:R1:W-:Y:S02]  /*28f0*/  STL [R1+0x25c], R120 ;  /* 0x00025c7801007387 */ /* 0x0043e40000100800 */
[----:B-1----:R-:W-:-:S04]  /*2900*/  IADD3 R120, P6, PT, R7, R2, RZ ;  /* 0x0000000207787210 */ /* 0x002fc80007fde0ff */
[----:B------:R-:W-:Y:S01]  /*2910*/  LEA.HI.X.SX32 R7, R7, R3, 0x1, P6 ;  /* 0x0000000307077211 */ /* 0x000fe200030f0eff */
[----:B------:R-:W-:Y:S01]  /*2920*/  @!P0 IMAD.MOV.U32 R6, RZ, RZ, R120 ;  /* 0x000000ffff068224 */ /* 0x000fe200078e0078 */
[----:B0-----:R-:W-:-:S04]  /*2930*/  IADD3 R4, P6, PT, R2, R12, RZ ;  /* 0x0000000c02047210 */ /* 0x001fc80007fde0ff */
[----:B------:R0:W2:Y:S01]  /*2940*/  @!P0 LDG.E.U8 R11, desc[UR20][R6.64] ;  /* 0x00000014060b8981 */ /* 0x0000a2000c1e1100 */
[----:B------:R-:W-:Y:S01]  /*2950*/  ISETP.GE.U32.AND P0, PT, R8, 0x7fffff76, PT ;  /* 0x7fffff760800780c */ /* 0x000fe20003f06070 */
[C---:B------:R-:W-:Y:S01]  /*2960*/  IMAD.SHL.U32 R8, R12.reuse, 0x2, RZ ;  /* 0x000000020c087824 */ /* 0x040fe200078e00ff */
[----:B------:R-:W-:Y:S01]  /*2970*/  LEA.HI.X.SX32 R5, R12, R3, 0x1, P6 ;  /* 0x000000030c057211 */ /* 0x000fe200030f0eff */
[----:B------:R-:W-:Y:S04]  /*2980*/  STL [R1+0x7dc], R124 ;  /* 0x0007dc7c01007387 */ /* 0x000fe80000100800 */
[----:B------:R-:W3:Y:S01]  /*2990*/  @!P3 LDG.E.U8 R22, desc[UR20][R4.64] ;  /* 0x000000140416b981 */ /* 0x000ee2000c1e1100 */
[----:B0-----:R-:W-:-:S03]  /*29a0*/  IADD3 R6, P6, PT, R8, R2, RZ ;  /* 0x0000000208067210 */ /* 0x001fc60007fde0ff */
[----:B------:R-:W-:Y:S04]  /*29b0*/  STL [R1+0x820], R120 ;  /* 0x0008207801007387 */ /* 0x000fe80000100800 */
[----:B------:R0:W-:Y:S02]  /*29c0*/  STL [R1+0x81c], R7 ;  /* 0x00081c0701007387 */ /* 0x0001e40000100800 */
[----:B0-----:R-:W-:-:S05]  /*29d0*/  LEA.HI.X.SX32 R7, R8, R3, 0x1, P6 ;  /* 0x0000000308077211 */ /* 0x001fca00030f0eff */
[----:B------:R-:W4:Y:S01]  /*29e0*/  @!P4 LDG.E.U8 R23, desc[UR20][R6.64] ;  /* 0x000000140617c981 */ /* 0x000f22000c1e1100 */
[C---:B------:R-:W-:Y:S02]  /*29f0*/  IMAD R125, R12.reuse, 0xa, RZ ;  /* 0x0000000a0c7d7824 */ /* 0x040fe400078e02ff */
[----:B------:R-:W-:Y:S01]  /*2a00*/  IMAD R8, R12, 0x12, RZ ;  /* 0x000000120c087824 */ /* 0x000fe200078e02ff */
[----:B------:R-:W-:Y:S01]  /*2a10*/  PRMT R121, RZ, 0x7610, R121 ;  /* 0x00007610ff797816 */ /* 0x000fe20000000079 */
[----:B--2---:R0:W-:Y:S04]  /*2a20*/  STL [R1+0x264], R11 ;  /* 0x0002640b01007387 */ /* 0x0041e80000100800 */
[----:B------:R-:W-:Y:S04]  /*2a30*/  STL [R1+0x8a8], R4 ;  /* 0x0008a80401007387 */ /* 0x000fe80000100800 */
[----:B------:R-:W-:Y:S04]  /*2a40*/  STL [R1+0x9ec], R4 ;  /* 0x0009ec0401007387 */ /* 0x000fe80000100800 */
[----:B------:R-:W-:Y:S01]  /*2a50*/  STL [R1+0x8a4], R5 ;  /* 0x0008a40501007387 */ /* 0x000fe20000100800 */
[----:B0-----:R-:W-:-:S03]  /*2a60*/  VIADD R11, R69, 0xffffffed ;  /* 0xffffffed450b7836 */ /* 0x001fc60000000000 */
[----:B------:R-:W-:Y:S04]  /*2a70*/  STL [R1+0x9f0], R5 ;  /* 0x0009f00501007387 */ /* 0x000fe80000100800 */
[----:B---3--:R0:W-:Y:S01]  /*2a80*/  STL [R1+0x284], R22 ;  /* 0x0002841601007387 */ /* 0x0081e20000100800 */
[----:B------:R-:W-:-:S03]  /*2a90*/  ISETP.GE.U32.AND P3, PT, R11, 0x7fffff6e, PT ;  /* 0x7fffff6e0b00780c */ /* 0x000fc60003f66070 */
[----:B------:R1:W-:Y:S01]  /*2aa0*/  STL [R1+0x288], R122 ;  /* 0x0002887a01007387 */ /* 0x0003e20000100800 */
[----:B0-----:R-:W-:-:S04]  /*2ab0*/  IADD3 R22, P6, PT, R125, R2, RZ ;  /* 0x000000027d167210 */ /* 0x001fc80007fde0ff */
[----:B------:R-:W-:Y:S01]  /*2ac0*/  LEA.HI.X.SX32 R125, R125, R3, 0x1, P6 ;  /* 0x000000037d7d7211 */ /* 0x000fe200030f0eff */
[----:B------:R-:W-:Y:S04]  /*2ad0*/  STL [R1+0x4], R22 ;  /* 0x0000041601007387 */ /* 0x000fe80000100800 */
[----:B------:R-:W-:Y:S01]  /*2ae0*/  STL [R1+0x8b0], R6 ;  /* 0x0008b00601007387 */ /* 0x000fe20000100800 */
[----:B-1----:R-:W-:-:S03]  /*2af0*/  IADD3 R122, P6, PT, R8, R2, RZ ;  /* 0x00000002087a7210 */ /* 0x002fc60007fde0ff */
[----:B------:R-:W-:Y:S04]  /*2b00*/  STL [R1+0x9f4], R6 ;  /* 0x0009f40601007387 */ /* 0x000fe80000100800 */
[----:B------:R-:W-:Y:S04]  /*2b10*/  STL [R1+0x8ac], R7 ;  /* 0x0008ac0701007387 */ /* 0x000fe80000100800 */
[----:B----4-:R0:W-:Y:S01]  /*2b20*/  STL [R1+0x29c], R23 ;  /* 0x00029c1701007387 */ /* 0x0101e20000100800 */
[----:B------:R-:W-:Y:S01]  /*2b30*/  LEA.HI.X.SX32 R123, R8, R3, 0x1, P6 ;  /* 0x00000003087b7211 */ /* 0x000fe200030f0eff */
[----:B0-----:R-:W-:-:S05]  /*2b40*/  @!P0 IMAD.MOV.U32 R23, RZ, RZ, R125 ;  /* 0x000000ffff178224 */ /* 0x001fca00078e007d */
[----:B------:R0:W2:Y:S02]  /*2b50*/  @!P0 LDG.E.U8 R14, desc[UR20][R22.64] ;  /* 0x00000014160e8981 */ /* 0x0000a4000c1e1100 */
[----:B0-----:R-:W-:Y:S02]  /*2b60*/  @!P3 IMAD.MOV.U32 R22, RZ, RZ, R122 ;  /* 0x000000ffff16b224 */ /* 0x001fe400078e007a */
[----:B------:R-:W-:-:S05]  /*2b70*/  @!P3 IMAD.MOV.U32 R23, RZ, RZ, R123 ;  /* 0x000000ffff17b224 */ /* 0x000fca00078e007b */
[----:B------:R0:W3:Y:S01]  /*2b80*/  @!P3 LDG.E.U8 R121, desc[UR20][R22.64] ;  /* 0x000000141679b981 */ /* 0x0000e2000c1e1100 */
[----:B------:R-:W-:-:S05]  /*2b90*/  VIADD R11, R69, 0xffffffe5 ;  /* 0xffffffe5450b7836 */ /* 0x000fca0000000000 */
[----:B------:R-:W-:Y:S01]  /*2ba0*/  ISETP.GE.U32.AND P4, PT, R11, 0x7fffff66, PT ;  /* 0x7fffff660b00780c */ /* 0x000fe20003f86070 */
[----:B------:R-:W-:Y:S01]  /*2bb0*/  IMAD R11, R12, 0x1a, RZ ;  /* 0x0000001a0c0b7824 */ /* 0x000fe200078e02ff */
[----:B------:R-:W-:Y:S01]  /*2bc0*/  STL [R1+0x8b4], R125 ;  /* 0x0008b47d01007387 */ /* 0x000fe20000100800 */
[----:B------:R-:W-:-:S03]  /*2bd0*/  VIADD R8, R69, 0xffffffd5 ;  /* 0xffffffd545087836 */ /* 0x000fc60000000000 */
[----:B------:R1:W-:Y:S01]  /*2be0*/  STL [R1+0xe8], R122 ;  /* 0x0000e87a01007387 */ /* 0x0003e20000100800 */
[C---:B------:R-:W-:Y:S02]  /*2bf0*/  IADD3 R120, P6, PT, R11.reuse, R2, RZ ;  /* 0x000000020b787210 */ /* 0x040fe40007fde0ff */
[----:B------:R-:W-:Y:S01]  /*2c00*/  ISETP.GE.U32.AND P3, PT, R8, 0x7fffff56, PT ;  /* 0x7fffff560800780c */ /* 0x000fe20003f66070 */
[----:B------:R-:W-:Y:S01]  /*2c10*/  IMAD R8, R12, 0x22, RZ ;  /* 0x000000220c087824 */ /* 0x000fe200078e02ff */
[----:B------:R-:W-:Y:S02]  /*2c20*/  PRMT R119, RZ, 0x7610, R119 ;  /* 0x00007610ff777816 */ /* 0x000fe40000000077 */
[----:B-1----:R-:W-:Y:S01]  /*2c30*/  LEA.HI.X.SX32 R122, R11, R3, 0x1, P6 ;  /* 0x000000030b7a7211 */ /* 0x002fe200030f0eff */
[----:B0-----:R-:W-:-:S04]  /*2c40*/  @!P4 IMAD.MOV.U32 R22, RZ, RZ, R120 ;  /* 0x000000ffff16c224 */ /* 0x001fc800078e0078 */
[----:B------:R-:W-:-:S05]  /*2c50*/  @!P4 IMAD.MOV.U32 R23, RZ, RZ, R122 ;  /* 0x000000ffff17c224 */ /* 0x000fca00078e007a */
[----:B------:R0:W4:Y:S04]  /*2c60*/  @!P4 LDG.E.U8 R119, desc[UR20][R22.64] ;  /* 0x000000141677c981 */ /* 0x000128000c1e1100 */
[----:B--2---:R1:W-:Y:S04]  /*2c70*/  STL [R1+0x2dc], R14 ;  /* 0x0002dc0e01007387 */ /* 0x0043e80000100800 */
[----:B------:R-:W-:Y:S01]  /*2c80*/  STL [R1+0xe4], R123 ;  /* 0x0000e47b01007387 */ /* 0x000fe20000100800 */
[----:B-1----:R-:W-:-:S03]  /*2c90*/  VIADD R14, R69, 0xffffffdd ;  /* 0xffffffdd450e7836 */ /* 0x002fc60000000000 */
[----:B------:R-:W-:Y:S02]  /*2ca0*/  STL [R1+0x128], R120 ;  /* 0x0001287801007387 */ /* 0x000fe40000100800 */
[----:B------:R-:W-:Y:S02]  /*2cb0*/  ISETP.GE.U32.AND P0, PT, R14, 0x7fffff5e, PT ;  /* 0x7fffff5e0e00780c */ /* 0x000fe40003f06070 */
[----:B------:R-:W-:Y:S04]  /*2cc0*/  STL [R1+0x124], R122 ;  /* 0x0001247a01007387 */ /* 0x000fe80000100800 */
[----:B---3--:R1:W-:Y:S02]  /*2cd0*/  STL [R1+0x2a8], R121 ;  /* 0x0002a87901007387 */ /* 0x0083e40000100800 */
[----:B-1----:R-:W-:-:S04]  /*2ce0*/  IADD3 R121, P6, PT, R8, R2, RZ ;  /* 0x0000000208797210 */ /* 0x002fc80007fde0ff */
[----:B------:R-:W-:Y:S01]  /*2cf0*/  LEA.HI.X.SX32 R122, R8, R3, 0x1, P6 ;  /* 0x00000003087a7211 */ /* 0x000fe200030f0eff */
[----:B0-----:R-:W-:-:S04]  /*2d00*/  @!P0 IMAD.MOV.U32 R22, RZ, RZ, R121 ;  /* 0x000000ffff168224 */ /* 0x001fc800078e0079 */
[----:B------:R-:W-:-:S05]  /*2d10*/  @!P0 IMAD.MOV.U32 R23, RZ, RZ, R122 ;  /* 0x000000ffff178224 */ /* 0x000fca00078e007a */
[----:B------:R0:W2:Y:S01]  /*2d20*/  @!P0 LDG.E.U8 R118, desc[UR20][R22.64] ;  /* 0x0000001416768981 */ /* 0x0000a2000c1e1100 */
[----:B------:R-:W-:-:S03]  /*2d30*/  IMAD R11, R12, 0x2a, RZ ;  /* 0x0000002a0c0b7824 */ /* 0x000fc600078e02ff */
[----:B------:R-:W-:Y:S01]  /*2d40*/  STL [R1+0x568], R121 ;  /* 0x0005687901007387 */ /* 0x000fe20000100800 */
[----:B------:R-:W-:-:S03]  /*2d50*/  VIADD R14, R69, 0xffffffcd ;  /* 0xffffffcd450e7836 */ /* 0x000fc60000000000 */
[----:B----4-:R1:W-:Y:S01]  /*2d60*/  STL [R1+0x2c8], R119 ;  /* 0x0002c87701007387 */ /* 0x0103e20000100800 */
[----:B------:R-:W-:Y:S01]  /*2d70*/  IMAD R8, R12, 0x32, RZ ;  /* 0x000000320c087824 */ /* 0x000fe200078e02ff */
[----:B------:R-:W-:Y:S02]  /*2d80*/  ISETP.GE.U32.AND P4, PT, R14, 0x7fffff4e, PT ;  /* 0x7fffff4e0e00780c */ /* 0x000fe40003f86070 */
[C---:B-1----:R-:W-:Y:S01]  /*2d90*/  IADD3 R119, P6, PT, R11.reuse, R2, RZ ;  /* 0x000000020b777210 */ /* 0x042fe20007fde0ff */
[----:B------:R-:W-:Y:S03]  /*2da0*/  STL [R1+0x564], R122 ;  /* 0x0005647a01007387 */ /* 0x000fe60000100800 */
[----:B------:R-:W-:Y:S01]  /*2db0*/  LEA.HI.X.SX32 R120, R11, R3, 0x1, P6 ;  /* 0x000000030b787211 */ /* 0x000fe200030f0eff */
[----:B------:R-:W-:Y:S01]  /*2dc0*/  STL [R1+0x5a8], R119 ;  /* 0x0005a87701007387 */ /* 0x000fe20000100800 */
[----:B------:R-:W-:Y:S01]  /*2dd0*/  PRMT R116, RZ, 0x7610, R116 ;  /* 0x00007610ff747816 */ /* 0x000fe20000000074 */
[----:B0-----:R-:W-:-:S02]  /*2de0*/  @!P3 IMAD.MOV.U32 R22, RZ, RZ, R119 ;  /* 0x000000ffff16b224 */ /* 0x001fc400078e0077 */
        /* <DEDUP_REMOVED lines=13> */
[----:B------:R-:W-:Y:S02]  /*2ec0*/  ISETP.GE.U32.AND P0, PT, R14, 0x7fffff46, PT ;  /* 0x7fffff460e00780c */ /* 0x000fe40003f06070 */
[----:B------:R-:W-:Y:S01]  /*2ed0*/  STL [R1+0x5e4], R119 ;  /* 0x0005e47701007387 */ /* 0x000fe20000100800 */
[----:B------:R-:W-:-:S03]  /*2ee0*/  VIADD R8, R69, 0xffffffb5 ;  /* 0xffffffb545087836 */ /* 0x000fc60000000000 */
[----:B---3--:R1:W-:Y:S01]  /*2ef0*/  STL [R1+0x2e4], R116 ;  /* 0x0002e47401007387 */ /* 0x0083e20000100800 */
[----:B------:R-:W-:Y:S01]  /*2f00*/  VIADD R14, R69, 0xffffffbd ;  /* 0xffffffbd450e7836 */ /* 0x000fe20000000000 */
[----:B------:R-:W-:Y:S01]  /*2f10*/  ISETP.GE.U32.AND P4, PT, R8, 0x7fffff36, PT ;  /* 0x7fffff360800780c */ /* 0x000fe20003f86070 */
[----:B------:R-:W-:Y:S01]  /*2f20*/  IMAD R8, R12, 0x42, RZ ;  /* 0x000000420c087824 */ /* 0x000fe200078e02ff */
[----:B-1----:R-:W-:-:S04]  /*2f30*/  IADD3 R116, P6, PT, R11, R2, RZ ;  /* 0x000000020b747210 */ /* 0x002fc80007fde0ff */
[----:B------:R-:W-:Y:S01]  /*2f40*/  LEA.HI.X.SX32 R118, R11, R3, 0x1, P6 ;  /* 0x000000030b767211 */ /* 0x000fe200030f0eff */
[----:B------:R-:W-:Y:S01]  /*2f50*/  STL [R1+0x628], R116 ;  /* 0x0006287401007387 */ /* 0x000fe20000100800 */
[----:B------:R-:W-:Y:S01]  /*2f60*/  ISETP.GE.U32.AND P3, PT, R14, 0x7fffff3e, PT ;  /* 0x7fffff3e0e00780c */ /* 0x000fe20003f66070 */
[----:B0-----:R-:W-:Y:S02]  /*2f70*/  @!P0 IMAD.MOV.U32 R22, RZ, RZ, R116 ;  /* 0x000000ffff168224 */ /* 0x001fe400078e0074 */
        /* <DEDUP_REMOVED lines=13> */
[----:B---3--:R1:W-:Y:S01]  /*3050*/  STL [R1+0x2e0], R115 ;  /* 0x0002e07301007387 */ /* 0x0083e20000100800 */
        /* <DEDUP_REMOVED lines=23> */
[C---:B------:R-:W-:Y:S02]  /*31d0*/  VIADD R8, R69.reuse, 0xffffff95 ;  /* 0xffffff9545087836 */ /* 0x040fe40000000000 */
[----:B------:R-:W-:Y:S01]  /*31e0*/  VIADD R14, R69, 0xffffff9d ;  /* 0xffffff9d450e7836 */ /* 0x000fe20000000000 */
[----:B---3--:R1:W-:Y:S02]  /*31f0*/  STL [R1+0x300], R112 ;  /* 0x0003007001007387 */ /* 0x0083e40000100800 */
[----:B------:R-:W-:Y:S01]  /*3200*/  ISETP.GE.U32.AND P0, PT, R8, 0x7fffff16, PT ;  /* 0x7fffff160800780c */ /* 0x000fe20003f06070 */
[----:B------:R-:W-:Y:S01]  /*3210*/  IMAD R8, R12, 0x62, RZ ;  /* 0x000000620c087824 */ /* 0x000fe200078e02ff */
[----:B------:R-:W-:-:S02]  /*3220*/  ISETP.GE.U32.AND P4, PT, R14, 0x7fffff1e, PT ;  /* 0x7fffff1e0e00780c */ /* 0x000fc40003f86070 */
[----:B-1----:R-:W-:-:S04]  /*3230*/  IADD3 R112, P6, PT, R11, R2, RZ ;  /* 0x000000020b707210 */ /* 0x002fc80007fde0ff */
[----:B------:R-:W-:Y:S01]  /*3240*/  LEA.HI.X.SX32 R114, R11, R3, 0x1, P6 ;  /* 0x000000030b727211 */ /* 0x000fe200030f0eff */
[----:B------:R-:W-:Y:S01]  /*3250*/  STL [R1+0x728], R112 ;  /* 0x0007287001007387 */ /* 0x000fe20000100800 */
[----:B------:R-:W-:Y:S01]  /*3260*/  PRMT R111, RZ, 0x7610, R111 ;  /* 0x00007610ff6f7816 */ /* 0x000fe2000000006f */
[----:B0-----:R-:W-:Y:S02]  /*3270*/  @!P3 IMAD.MOV.U32 R22, RZ, RZ, R112 ;  /* 0x000000ffff16b224 */ /* 0x001fe400078e0070 */
[----:B------:R-:W-:Y:S01]  /*3280*/  STL [R1+0x724], R114 ;  /* 0x0007247201007387 */ /* 0x000fe20000100800 */
[----:B------:R-:W-:-:S05]  /*3290*/  @!P3 IMAD.MOV.U32 R23, RZ, RZ, R114 ;  /* 0x000000ffff17b224 */ /* 0x000fca00078e0072 */
[----:B------:R0:W3:Y:S04]  /*32a0*/  @!P3 LDG.E.U8 R111, desc[UR20][R22.64] ;  /* 0x00000014166fb981 */ /* 0x0000e8000c1e1100 */
        /* <DEDUP_REMOVED lines=8> */
[----:B------:R-:W-:Y:S02]  /*3330*/  VIADD R14, R69, 0xffffff8d ;  /* 0xffffff8d450e7836 */ /* 0x000fe40000000000 */
[----:B------:R-:W-:Y:S01]  /*3340*/  IMAD R8, R12, 0x72, RZ ;  /* 0x000000720c087824 */ /* 0x000fe200078e02ff */
[----:B---3--:R1:W-:Y:S02]  /*3350*/  STL [R1+0x348], R111 ;  /* 0x0003486f01007387 */ /* 0x0083e40000100800 */
        /* <DEDUP_REMOVED lines=16> */
[----:B------:R-:W-:Y:S02]  /*3460*/  IMAD R11, R12, 0x7a, RZ ;  /* 0x0000007a0c0b7824 */ /* 0x000fe400078e02ff */
[C---:B------:R-:W-:Y:S01]  /*3470*/  VIADD R14, R69.reuse, 0xffffff85 ;  /* 0xffffff85450e7836 */ /* 0x040fe20000000000 */
[----:B------:R-:W-:Y:S01]  /*3480*/  STL [R1+0x7e8], R110 ;  /* 0x0007e86e01007387 */ /* 0x000fe20000100800 */
[----:B------:R-:W-:-:S03]  /*3490*/  VIADD R8, R69, 0xfffffff4 ;  /* 0xfffffff445087836 */ /* 0x000fc60000000000 */
[----:B------:R-:W-:Y:S01]  /*34a0*/  STL [R1+0x7e4], R111 ;  /* 0x0007e46f01007387 */ /* 0x000fe20000100800 */
[----:B------:R-:W-:Y:S01]  /*34b0*/  ISETP.GE.U32.AND P4, PT, R14, 0x7fffff06, PT ;  /* 0x7fffff060e00780c */ /* 0x000fe20003f86070 */
[----:B------:R-:W-:Y:S02]  /*34c0*/  VIADD R14, R69, 0xfffffffc ;  /* 0xfffffffc450e7836 */ /* 0x000fe40000000000 */
[----:B---3--:R1:W-:Y:S01]  /*34d0*/  STL [R1+0x35c], R109 ;  /* 0x00035c6d01007387 */ /* 0x0083e20000100800 */
[----:B------:R-:W-:Y:S01]  /*34e0*/  ISETP.GE.U32.AND P3, PT, R8, 0x7fffff75, PT ;  /* 0x7fffff750800780c */ /* 0x000fe20003f66070 */
[----:B------:R-:W-:Y:S01]  /*34f0*/  IMAD R8, R12, 0x3, RZ ;  /* 0x000000030c087824 */ /* 0x000fe200078e02ff */
[----:B------:R-:W-:Y:S02]  /*3500*/  ISETP.GE.U32.AND P0, PT, R14, 0x7fffff7d, PT ;  /* 0x7fffff7d0e00780c */ /* 0x000fe40003f06070 */
[----:B-1----:R-:W-:-:S04]  /*3510*/  IADD3 R109, P6, PT, R11, R2, RZ ;  /* 0x000000020b6d7210 */ /* 0x002fc80007fde0ff */
[----:B------:R-:W-:Y:S01]  /*3520*/  LEA.HI.X.SX32 R110, R11, R3, 0x1, P6 ;  /* 0x000000030b6e7211 */ /* 0x000fe200030f0eff */
[----:B------:R-:W-:Y:S04]  /*3530*/  STL [R1+0x828], R109 ;  /* 0x0008286d01007387 */ /* 0x000fe80000100800 */
[----:B------:R-:W-:Y:S01]  /*3540*/  STL [R1+0x824], R110 ;  /* 0x0008246e01007387 */ /* 0x000fe20000100800 */
[----:B0-----:R-:W-:Y:S02]  /*3550*/  @!P4 IMAD.MOV.U32 R22, RZ, RZ, R109 ;  /* 0x000000ffff16c224 */ /* 0x001fe400078e006d */
[----:B------:R-:W-:Y:S02]  /*3560*/  @!P4 IMAD.MOV.U32 R23, RZ, RZ, R110 ;  /* 0x000000ffff17c224 */ /* 0x000fe400078e006e */
[----:B------:R-:W-:Y:S01]  /*3570*/  IMAD R11, R12, 0xb, RZ ;  /* 0x0000000b0c0b7824 */ /* 0x000fe200078e02ff */
[----:B------:R-:W-:-:S02]  /*3580*/  PRMT R108, RZ, 0x7610, R108 ;  /* 0x00007610ff6c7816 */ /* 0x000fc4000000006c */
[----:B------:R0:W3:Y:S01]  /*3590*/  @!P4 LDG.E.U8 R21, desc[UR20][R22.64] ;  /* 0x000000141615c981 */ /* 0x0000e2000c1e1100 */
[----:B------:R-:W-:-:S03]  /*35a0*/  PRMT R106, RZ, 0x7610, R106 ;  /* 0x00007610ff6a7816 */ /* 0x000fc6000000006a */
[----:B--2---:R1:W-:Y:S02]  /*35b0*/  STL [R1+0x328], R83 ;  /* 0x0003285301007387 */ /* 0x0043e40000100800 */
[----:B-1----:R-:W-:-:S04]  /*35c0*/  IADD3 R83, P6, PT, R8, R2, RZ ;  /* 0x0000000208537210 */ /* 0x002fc80007fde0ff */
[----:B------:R-:W-:Y:S01]  /*35d0*/  LEA.HI.X.SX32 R8, R8, R3, 0x1, P6 ;  /* 0x0000000308087211 */ /* 0x000fe200030f0eff */
[----:B0-----:R-:W-:Y:S01]  /*35e0*/  @!P0 IMAD.MOV.U32 R22, RZ, RZ, R83 ;  /* 0x000000ffff168224 */ /* 0x001fe200078e0053 */
[----:B------:R-:W-:-:S03]  /*35f0*/  IADD3 R109, P6, PT, R11, R2, RZ ;  /* 0x000000020b6d7210 */ /* 0x000fc60007fde0ff */
[----:B------:R-:W-:Y:S01]  /*3600*/  @!P0 IMAD.MOV.U32 R23, RZ, RZ, R8 ;  /* 0x000000ffff178224 */ /* 0x000fe200078e0008 */
[----:B------:R-:W-:-:S04]  /*3610*/  LEA.HI.X.SX32 R110, R11, R3, 0x1, P6 ;  /* 0x000000030b6e7211 */ /* 0x000fc800030f0eff */
[----:B------:R0:W2:Y:S02]  /*3620*/  @!P0 LDG.E.U8 R108, desc[UR20][R22.64] ;  /* 0x00000014166c8981 */ /* 0x0000a4000c1e1100 */
[----:B0-----:R-:W-:Y:S02]  /*3630*/  @!P3 IMAD.MOV.U32 R22, RZ, RZ, R109 ;  /* 0x000000ffff16b224 */ /* 0x001fe400078e006d */
[----:B------:R-:W-:-:S05]  /*3640*/  @!P3 IMAD.MOV.U32 R23, RZ, RZ, R110 ;  /* 0x000000ffff17b224 */ /* 0x000fca00078e006e */
[----:B------:R0:W4:Y:S01]  /*3650*/  @!P3 LDG.E.U8 R106, desc[UR20][R22.64] ;  /* 0x00000014166ab981 */ /* 0x000122000c1e1100 */
[----:B------:R-:W-:-:S03]  /*3660*/  VIADD R14, R69, 0xffffffec ;  /* 0xffffffec450e7836 */ /* 0x000fc60000000000 */
[----:B---3--:R1:W-:Y:S02]  /*3670*/  STL [R1+0x324], R21 ;  /* 0x0003241501007387 */ /* 0x0083e40000100800 */
[----:B------:R-:W-:Y:S01]  /*3680*/  ISETP.GE.U32.AND P4, PT, R14, 0x7fffff6d, PT ;  /* 0x7fffff6d0e00780c */ /* 0x000fe20003f86070 */
[----:B------:R-:W-:Y:S01]  /*3690*/  IMAD R14, R12, 0x13, RZ ;  /* 0x000000130c0e7824 */ /* 0x000fe200078e02ff */
[----:B------:R-:W-:Y:S04]  /*36a0*/  STL [R1+0x10], R109 ;  /* 0x0000106d01007387 */ /* 0x000fe80000100800 */
[----:B------:R-:W-:Y:S04]  /*36b0*/  STL [R1+0x8bc], R83 ;  /* 0x0008bc5301007387 */ /* 0x000fe80000100800 */
[----:B------:R-:W-:Y:S04]  /*36c0*/  STL [R1+0x8b8], R8 ;  /* 0x0008b80801007387 */ /* 0x000fe80000100800 */
[----:B------:R-:W-:Y:S01]  /*36d0*/  STL [R1+0x8], R110 ;  /* 0x0000086e01007387 */ /* 0x000fe20000100800 */
[----:B-1----:R-:W-:-:S02]  /*36e0*/  VIADD R21, R69, 0xffffffe4 ;  /* 0xffffffe445157836 */ /* 0x002fc40000000000 */
[----:B------:R-:W-:Y:S01]  /*36f0*/  IMAD R11, R12, 0x1b, RZ ;  /* 0x0000001b0c0b7824 */ /* 0x000fe200078e02ff */
[----:B------:R-:W-:Y:S02]  /*3700*/  PRMT R107, RZ, 0x7610, R107 ;  /* 0x00007610ff6b7816 */ /* 0x000fe4000000006b */
[----:B------:R-:W-:Y:S01]  /*3710*/  ISETP.GE.U32.AND P0, PT, R21, 0x7fffff65, PT ;  /* 0x7fffff651500780c */ /* 0x000fe20003f06070 */
[----:B--2---:R1:W-:Y:S02]  /*3720*/  STL [R1+0x344], R108 ;  /* 0x0003446c01007387 */ /* 0x0043e40000100800 */
[----:B-1----:R-:W-:-:S04]  /*3730*/  IADD3 R108, P6, PT, R14, R2, RZ ;  /* 0x000000020e6c7210 */ /* 0x002fc80007fde0ff */
[----:B------:R-:W-:Y:S01]  /*3740*/  LEA.HI.X.SX32 R109, R14, R3, 0x1, P6 ;  /* 0x000000030e6d7211 */ /* 0x000fe200030f0eff */
[----:B------:R-:W-:Y:S01]  /*3750*/  STL [R1+0xf0], R108 ;  /* 0x0000f06c01007387 */ /* 0x000fe20000100800 */
[----:B0-----:R-:W-:-:S03]  /*3760*/  @!P4 IMAD.MOV.U32 R22, RZ, RZ, R108 ;  /* 0x000000ffff16c224 */ /* 0x001fc600078e006c */
[----:B------:R-:W-:Y:S01]  /*3770*/  STL [R1+0xec], R109 ;  /* 0x0000ec6d01007387 */ /* 0x000fe20000100800 */
[----:B------:R-:W-:-:S03]  /*3780*/  @!P4 IMAD.MOV.U32 R23, RZ, RZ, R109 ;  /* 0x000000ffff17c224 */ /* 0x000fc600078e006d */
[----:B----4-:R0:W-:Y:S04]  /*3790*/  STL [R1+0x388], R106 ;  /* 0x0003886a01007387 */ /* 0x0101e80000100800 */
[----:B------:R1:W2:Y:S01]  /*37a0*/  @!P4 LDG.E.U8 R107, desc[UR20][R22.64] ;  /* 0x00000014166bc981 */ /* 0x0002a2000c1e1100 */
[----:B0-----:R-:W-:-:S04]  /*37b0*/  IADD3 R106, P6, PT, R11, R2, RZ ;  /* 0x000000020b6a7210 */ /* 0x001fc80007fde0ff */
[----:B------:R-:W-:Y:S01]  /*37c0*/  LEA.HI.X.SX32 R108, R11, R3, 0x1, P6 ;  /* 0x000000030b6c7211 */ /* 0x000fe200030f0eff */
[----:B-1----:R-:W-:-:S04]  /*37d0*/  @!P0 IMAD.MOV.U32 R22, RZ, RZ, R106 ;  /* 0x000000ffff168224 */ /* 0x002fc800078e006a */
[----:B------:R-:W-:-:S05]  /*37e0*/  @!P0 IMAD.MOV.U32 R23, RZ, RZ, R108 ;  /* 0x000000ffff178224 */ /* 0x000fca00078e006c */
[----:B------:R0:W3:Y:S01]  /*37f0*/  @!P0 LDG.E.U8 R105, desc[UR20][R22.64] ;  /* 0x0000001416698981 */ /* 0x0000e2000c1e1100 */
[C---:B------:R-:W-:Y:S02]  /*3800*/  VIADD R14, R69.reuse, 0xffffffd4 ;  /* 0xffffffd4450e7836 */ /* 0x040fe40000000000 */
[----:B------:R-:W-:-:S03]  /*3810*/  VIADD R21, R69, 0xffffffdc ;  /* 0xffffffdc45157836 */ /* 0x000fc60000000000 */
[----:B------:R-:W-:Y:S01]  /*3820*/  ISETP.GE.U32.AND P4, PT, R14, 0x7fffff55, PT ;  /* 0x7fffff550e00780c */ /* 0x000fe20003f86070 */
[C---:B------:R-:W-:Y:S01]  /*3830*/  IMAD R14, R12.reuse, 0x23, RZ ;  /* 0x000000230c0e7824 */ /* 0x040fe200078e02ff */
[----:B------:R-:W-:Y:S01]  /*3840*/  ISETP.GE.U32.AND P3, PT, R21, 0x7fffff5d, PT ;  /* 0x7fffff5d1500780c */ /* 0x000fe20003f66070 */
[----:B------:R-:W-:Y:S04]  /*3850*/  STL [R1+0x530], R106 ;  /* 0x0005306a01007387 */ /* 0x000fe80000100800 */
[----:B------:R-:W-:Y:S01]  /*3860*/  STL [R1+0x52c], R108 ;  /* 0x00052c6c01007387 */ /* 0x000fe20000100800 */
[----:B------:R-:W-:Y:S01]  /*3870*/  IMAD R11, R12, 0x2b, RZ ;  /* 0x0000002b0c0b7824 */ /* 0x000fe200078e02ff */
[----:B------:R-:W-:Y:S02]  /*3880*/  PRMT R104, RZ, 0x7610, R104 ;  /* 0x00007610ff687816 */ /* 0x000fe40000000068 */
[----:B------:R-:W-:Y:S01]  /*3890*/  PRMT R102, RZ, 0x7610, R102 ;  /* 0x00007610ff667816 */ /* 0x000fe20000000066 */
[----:B--2---:R1:W-:Y:S02]  /*38a0*/  STL [R1+0x3a0], R107 ;  /* 0x0003a06b01007387 */ /* 0x0043e40000100800 */
[----:B-1----:R-:W-:-:S04]  /*38b0*/  IADD3 R107, P6, PT, R14, R2, RZ ;  /* 0x000000020e6b7210 */ /* 0x002fc80007fde0ff */
[----:B------:R-:W-:Y:S01]  /*38c0*/  LEA.HI.X.SX32 R108, R14, R3, 0x1, P6 ;  /* 0x000000030e6c7211 */ /* 0x000fe200030f0eff */
[----:B------:R-:W-:Y:S01]  /*38d0*/  STL [R1+0x570], R107 ;  /* 0x0005706b01007387 */ /* 0x000fe20000100800 */
[----:B0-----:R-:W-:-:S03]  /*38e0*/  @!P3 IMAD.MOV.U32 R22, RZ, RZ, R107 ;  /* 0x000000ffff16b224 */ /* 0x001fc600078e006b */
[----:B------:R-:W-:Y:S01]  /*38f0*/  @!P3 IMAD.MOV.U32 R23, RZ, RZ, R108 ;  /* 0x000000ffff17b224 */ /* 0x000fe200078e006c */
[----:B---3--:R0:W-:Y:S04]  /*3900*/  STL [R1+0x37c], R105 ;  /* 0x00037c6901007387 */ /* 0x0081e80000100800 */
[----:B------:R1:W2:Y:S01]  /*3910*/  @!P3 LDG.E.U8 R104, desc[UR20][R22.64] ;  /* 0x000000141668b981 */ /* 0x0002a2000c1e1100 */
[----:B0-----:R-:W-:-:S04]  /*3920*/  IADD3 R105, P6, PT, R11, R2, RZ ;  /* 0x000000020b697210 */ /* 0x001fc80007fde0ff */
[----:B------:R-:W-:Y:S01]  /*3930*/  LEA.HI.X.SX32 R106, R11, R3, 0x1, P6 ;  /* 0x000000030b6a7211 */ /* 0x000fe200030f0eff */
[----:B-1----:R-:W-:-:S04]  /*3940*/  @!P4 IMAD.MOV.U32 R22, RZ, RZ, R105 ;  /* 0x000000ffff16c224 */ /* 0x002fc800078e0069 */
[----:B------:R-:W-:-:S05]  /*3950*/  @!P4 IMAD.MOV.U32 R23, RZ, RZ, R106 ;  /* 0x000000ffff17c224 */ /* 0x000fca00078e006a */
[----:B------:R0:W3:Y:S01]  /*3960*/  @!P4 LDG.E.U8 R102, desc[UR20][R22.64] ;  /* 0x000000141666c981 */ /* 0x0000e2000c1e1100 */
[----:B------:R-:W-:Y:S02]  /*3970*/  VIADD R21, R69, 0xffffffcc ;  /* 0xffffffcc45157836 */ /* 0x000fe40000000000 */
[----:B------:R-:W-:Y:S01]  /*3980*/  IMAD R14, R12, 0x33, RZ ;  /* 0x000000330c0e7824 */ /* 0x000fe200078e02ff */
[----:B------:R-:W-:Y:S02]  /*3990*/  STL [R1+0x56c], R108 ;  /* 0x00056c6c01007387 */ /* 0x000fe40000100800 */
[----:B------:R-:W-:Y:S02]  /*39a0*/  ISETP.GE.U32.AND P0, PT, R21, 0x7fffff4d, PT ;  /* 0x7fffff4d1500780c */ /* 0x000fe40003f06070 */
[----:B------:R-:W-:Y:S04]  /*39b0*/  STL [R1+0x5b0], R105 ;  /* 0x0005b06901007387 */ /* 0x000fe80000100800 */
[----:B------:R-:W-:Y:S01]  /*39c0*/  STL [R1+0x5ac], R106 ;  /* 0x0005ac6a01007387 */ /* 0x000fe20000100800 */
[----:B------:R-:W-:-:S02]  /*39d0*/  VIADD R21, R69, 0xffffffc4 ;  /* 0xffffffc445157836 */ /* 0x000fc40000000000 */
[----:B------:R-:W-:Y:S01]  /*39e0*/  IMAD R11, R12, 0x3b, RZ ;  /* 0x0000003b0c0b7824 */ /* 0x000fe200078e02ff */
[----:B------:R-:W-:Y:S02]  /*39f0*/  PRMT R103, RZ, 0x7610, R103 ;  /* 0x00007610ff677816 */ /* 0x000fe40000000067 */
[----:B------:R-:W-:Y:S02]  /*3a00*/  ISETP.GE.U32.AND P3, PT, R21, 0x7fffff45, PT ;  /* 0x7fffff451500780c */ /* 0x000fe40003f66070 */
[----:B------:R-:W-:Y:S01]  /*3a10*/  PRMT R101, RZ, 0x7610, R101 ;  /* 0x00007610ff657816 */ /* 0x000fe20000000065 */
[----:B--2---:R1:W-:Y:S02]  /*3a20*/  STL [R1+0x3a8], R104 ;  /* 0x0003a86801007387 */ /* 0x0043e40000100800 */
[----:B-1----:R-:W-:-:S04]  /*3a30*/  IADD3 R104, P6, PT, R14, R2, RZ ;  /* 0x000000020e687210 */ /* 0x002fc80007fde0ff */
[----:B------:R-:W-:Y:S01]  /*3a40*/  LEA.HI.X.SX32 R105, R14, R3, 0x1, P6 ;  /* 0x000000030e697211 */ /* 0x000fe200030f0eff */
[----:B------:R-:W-:Y:S01]  /*3a50*/  STL [R1+0x5f0], R104 ;  /* 0x0005f06801007387 */ /* 0x000fe20000100800 */
[----:B0-----:R-:W-:-:S03]  /*3a60*/  @!P0 IMAD.MOV.U32 R22, RZ, RZ, R104 ;  /* 0x000000ffff168224 */ /* 0x001fc600078e0068 */
[----:B------:R-:W-:Y:S01]  /*3a70*/  STL [R1+0x5ec], R105 ;  /* 0x0005ec6901007387 */ /* 0x000fe20000100800 */
[----:B------:R-:W-:-:S03]  /*3a80*/  @!P0 IMAD.MOV.U32 R23, RZ, RZ, R105 ;  /* 0x000000ffff178224 */ /* 0x000fc600078e0069 */
[----:B---3--:R0:W-:Y:S04]  /*3a90*/  STL [R1+0x39c], R102 ;  /* 0x00039c6601007387 */ /* 0x0081e80000100800 */
        /* <DEDUP_REMOVED lines=31> */
[----:B------:R-:W-:Y:S04]  /*3c90*/  STL [R1+0x66c], R104 ;  /* 0x00066c6801007387 */ /* 0x000fe80000100800 */
[----:B------:R-:W-:Y:S01]  /*3ca0*/  STL [R1+0x6b0], R101 ;  /* 0x0006b06501007387 */ /* 0x000fe20000100800 */
[----:B------:R-:W-:-:S03]  /*3cb0*/  ISETP.GE.U32.AND P3, PT, R21, 0x7fffff2d, PT ;  /* 0x7fffff2d1500780c */ /* 0x000fc60003f66070 */
[----:B------:R-:W-:Y:S01]  /*3cc0*/  STL [R1+0x6ac], R102 ;  /* 0x0006ac6601007387 */ /* 0x000fe20000100800 */
[----:B------:R-:W-:Y:S02]  /*3cd0*/  VIADD R21, R69, 0xffffffa4 ;  /* 0xffffffa445157836 */ /* 0x000fe40000000000 */
[----:B------:R-:W-:-:S03]  /*3ce0*/  IMAD R11, R12, 0x5b, RZ ;  /* 0x0000005b0c0b7824 */ /* 0x000fc600078e02ff */
[----:B------:R-:W-:Y:S02]  /*3cf0*/  ISETP.GE.U32.AND P4, PT, R21, 0x7fffff25, PT ;  /* 0x7fffff251500780c */ /* 0x000fe40003f86070 */
[----:B------:R-:W-:Y:S02]  /*3d00*/  PRMT R99, RZ, 0x7610, R99 ;  /* 0x00007610ff637816 */ /* 0x000fe40000000063 */
[----:B------:R-:W-:Y:S01]  /*3d10*/  PRMT R97, RZ, 0x7610, R97 ;  /* 0x00007610ff617816 */ /* 0x000fe20000000061 */
[----:B--2---:R1:W-:Y:S02]  /*3d20*/  STL [R1+0x3bc], R100 ;  /* 0x0003bc6401007387 */ /* 0x0043e40000100800 */
[----:B-1----:R-:W-:-:S04]  /*3d30*/  IADD3 R100, P6, PT, R14, R2, RZ ;  /* 0x000000020e647210 */ /* 0x002fc80007fde0ff */
[----:B------:R-:W-:Y:S01]  /*3d40*/  LEA.HI.X.SX32 R101, R14, R3, 0x1, P6 ;  /* 0x000000030e657211 */ /* 0x000fe200030f0eff */
[----:B------:R-:W-:Y:S04]  /*3d50*/  STL [R1+0x6f0], R100 ;  /* 0x0006f06401007387 */ /* 0x000fe80000100800 */
[----:B------:R-:W-:Y:S01]  /*3d60*/  STL [R1+0x6ec], R101 ;  /* 0x0006ec6501007387 */ /* 0x000fe20000100800 */
[----:B0-----:R-:W-:-:S03]  /*3d70*/  @!P3 IMAD.MOV.U32 R22, RZ, RZ, R100 ;  /* 0x000000ffff16b224 */ /* 0x001fc600078e0064 */
[----:B---3--:R0:W-:Y:S01]  /*3d80*/  STL [R1+0x400], R98 ;  /* 0x0004006201007387 */ /* 0x0081e20000100800 */
[----:B------:R-:W-:-:S05]  /*3d90*/  @!P3 IMAD.MOV.U32 R23, RZ, RZ, R101 ;  /* 0x000000ffff17b224 */ /* 0x000fca00078e0065 */
        /* <DEDUP_REMOVED lines=28> */
[----:B------:R-:W3:Y:S01]  /*3f60*/  @!P3 LDG.E.U8 R96, desc[UR20][R22.64] ;  /* 0x000000141660b981 */ /* 0x000ee2000c1e1100 */
[----:B------:R-:W-:Y:S02]  /*3f70*/  VIADD R21, R69, 0xffffff8c ;  /* 0xffffff8c45157836 */ /* 0x000fe40000000000 */
[----:B------:R-:W-:Y:S01]  /*3f80*/  IMAD R14, R12, 0x73, RZ ;  /* 0x000000730c0e7824 */ /* 0x000fe200078e02ff */
[----:B------:R-:W-:Y:S02]  /*3f90*/  STL [R1+0x76c], R100 ;  /* 0x00076c6401007387 */ /* 0x000fe40000100800 */
[----:B------:R-:W-:Y:S02]  /*3fa0*/  ISETP.GE.U32.AND P4, PT, R21, 0x7fffff0d, PT ;  /* 0x7fffff0d1500780c */ /* 0x000fe40003f86070 */
[----:B------:R-:W-:Y:S04]  /*3fb0*/  STL [R1+0x7b0], R97 ;  /* 0x0007b06101007387 */ /* 0x000fe80000100800 */
[----:B------:R-:W-:Y:S01]  /*3fc0*/  STL [R1+0x7ac], R98 ;  /* 0x0007ac6201007387 */ /* 0x000fe20000100800 */
[----:B------:R-:W-:-:S03]  /*3fd0*/  PRMT R84, RZ, 0x7610, R84 ;  /* 0x00007610ff547816 */ /* 0x000fc60000000054 */
[----:B--2---:R0:W-:Y:S02]  /*3fe0*/  STL [R1+0x3c4], R90 ;  /* 0x0003c45a01007387 */ /* 0x0041e40000100800 */
[----:B0-----:R-:W-:-:S05]  /*3ff0*/  IADD3 R90, P6, PT, R14, R2, RZ ;  /* 0x000000020e5a7210 */ /* 0x001fca0007fde0ff */
[----:B------:R-:W-:Y:S04]  /*4000*/  STL [R1+0x7f0], R90 ;  /* 0x0007f05a01007387 */ /* 0x000fe80000100800 */
[----:B---3--:R0:W-:Y:S01]  /*4010*/  STL [R1+0x3e8], R96 ;  /* 0x0003e86001007387 */ /* 0x0081e20000100800 */
[----:B------:R-:W-:Y:S01]  /*4020*/  @!P4 IMAD.MOV.U32 R22, RZ, RZ, R90 ;  /* 0x000000ffff16c224 */ /* 0x000fe200078e005a */
[----:B0-----:R-:W-:-:S05]  /*4030*/  LEA.HI.X.SX32 R96, R14, R3, 0x1, P6 ;  /* 0x000000030e607211 */ /* 0x001fca00030f0eff */
[----:B------:R-:W-:-:S05]  /*4040*/  @!P4 IMAD.MOV.U32 R23, RZ, RZ, R96 ;  /* 0x000000ffff17c224 */ /* 0x000fca00078e0060 */
[----:B------:R0:W2:Y:S01]  /*4050*/  @!P4 LDG.E.U8 R84, desc[UR20][R22.64] ;  /* 0x000000141654c981 */ /* 0x0000a2000c1e1100 */
[----:B------:R-:W-:Y:S02]  /*4060*/  VIADD R21, R69, 0xffffff84 ;  /* 0xffffff8445157836 */ /* 0x000fe40000000000 */
[----:B------:R-:W-:-:S03]  /*4070*/  IMAD R11, R12, 0x7b, RZ ;  /* 0x0000007b0c0b7824 */ /* 0x000fc600078e02ff */
[----:B------:R-:W-:Y:S01]  /*4080*/  ISETP.GE.U32.AND P0, PT, R21, 0x7fffff05, PT ;  /* 0x7fffff051500780c */ /* 0x000fe20003f06070 */
[----:B------:R-:W-:Y:S01]  /*4090*/  VIADD R21, R69, 0xfffffffb ;  /* 0xfffffffb45157836 */ /* 0x000fe20000000000 */
[----:B------:R1:W-:Y:S04]  /*40a0*/  STL [R1+0x7ec], R96 ;  /* 0x0007ec6001007387 */ /* 0x0003e80000100800 */
[----:B------:R-:W-:Y:S02]  /*40b0*/  ISETP.GE.U32.AND P3, PT, R21, 0x7fffff7c, PT ;  /* 0x7fffff7c1500780c */ /* 0x000fe40003f66070 */
[----:B-1----:R-:W-:-:S04]  /*40c0*/  IADD3 R96, P6, PT, R11, R2, RZ ;  /* 0x000000020b607210 */ /* 0x002fc80007fde0ff */
[----:B------:R-:W-:Y:S01]  /*40d0*/  LEA.HI.X.SX32 R97, R11, R3, 0x1, P6 ;  /* 0x000000030b617211 */ /* 0x000fe200030f0eff */
[----:B0-----:R-:W-:Y:S01]  /*40e0*/  @!P0 IMAD.MOV.U32 R22, RZ, RZ, R96 ;  /* 0x000000ffff168224 */ /* 0x001fe200078e0060 */
[----:B------:R-:W-:-:S03]  /*40f0*/  PRMT R94, RZ, 0x7610, R94 ;  /* 0x00007610ff5e7816 */ /* 0x000fc6000000005e */
[----:B------:R-:W-:Y:S01]  /*4100*/  @!P0 IMAD.MOV.U32 R23, RZ, RZ, R97 ;  /* 0x000000ffff178224 */ /* 0x000fe200078e0061 */
[----:B------:R-:W-:-:S04]  /*4110*/  PRMT R21, RZ, 0x7610, R21 ;  /* 0x00007610ff157816 */ /* 0x000fc80000000015 */
[----:B------:R0:W3:Y:S04]  /*4120*/  @!P0 LDG.E.U8 R94, desc[UR20][R22.64] ;  /* 0x00000014165e8981 */ /* 0x0000e8000c1e1100 */
[----:B--2---:R1:W-:Y:S02]  /*4130*/  STL [R1+0x424], R84 ;  /* 0x0004245401007387 */ /* 0x0043e40000100800 */
[----:B-1----:R-:W-:-:S05]  /*4140*/  IMAD.SHL.U32 R84, R12, 0x4, RZ ;  /* 0x000000040c547824 */ /* 0x002fca00078e00ff */
[----:B------:R-:W-:-:S04]  /*4150*/  IADD3 R90, P6, PT, R84, R2, RZ ;  /* 0x00000002545a7210 */ /* 0x000fc80007fde0ff */
[----:B------:R-:W-:Y:S01]  /*4160*/  LEA.HI.X.SX32 R84, R84, R3, 0x1, P6 ;  /* 0x0000000354547211 */ /* 0x000fe200030f0eff */
[----:B0-----:R-:W-:-:S04]  /*4170*/  @!P3 IMAD.MOV.U32 R22, RZ, RZ, R90 ;  /* 0x000000ffff16b224 */ /* 0x001fc800078e005a */
[----:B------:R-:W-:-:S05]  /*4180*/  @!P3 IMAD.MOV.U32 R23, RZ, RZ, R84 ;  /* 0x000000ffff17b224 */ /* 0x000fca00078e0054 */
[----:B------:R0:W2:Y:S01]  /*4190*/  @!P3 LDG.E.U8 R21, desc[UR20][R22.64] ;  /* 0x000000141615b981 */ /* 0x0000a2000c1e1100 */
[----:B------:R-:W-:-:S05]  /*41a0*/  VIADD R14, R69, 0xfffffff3 ;  /* 0xfffffff3450e7836 */ /* 0x000fca0000000000 */
[----:B------:R-:W-:Y:S01]  /*41b0*/  ISETP.GE.U32.AND P4, PT, R14, 0x7fffff74, PT ;  /* 0x7fffff740e00780c */ /* 0x000fe20003f86070 */
[----:B------:R-:W-:Y:S01]  /*41c0*/  IMAD R14, R12, 0xc, RZ ;  /* 0x0000000c0c0e7824 */ /* 0x000fe200078e02ff */
[----:B------:R1:W-:Y:S01]  /*41d0*/  STL [R1+0x830], R96 ;  /* 0x0008306001007387 */ /* 0x0003e20000100800 */
[----:B------:R-:W-:-:S03]  /*41e0*/  VIADD R11, R69, 0xffffffeb ;  /* 0xffffffeb450b7836 */ /* 0x000fc60000000000 */
[----:B------:R4:W-:Y:S01]  /*41f0*/  STL [R1+0x82c], R97 ;  /* 0x00082c6101007387 */ /* 0x0009e20000100800 */
[----:B-1----:R-:W-:-:S03]  /*4200*/  IADD3 R96, P6, PT, R14, R2, RZ ;  /* 0x000000020e607210 */ /* 0x002fc60007fde0ff */
[----:B------:R-:W-:Y:S01]  /*4210*/  STL [R1+0x8c4], R90 ;  /* 0x0008c45a01007387 */ /* 0x000fe20000100800 */
[----:B------:R-:W-:Y:S02]  /*4220*/  ISETP.GE.U32.AND P0, PT, R11, 0x7fffff6c, PT ;  /* 0x7fffff6c0b00780c */ /* 0x000fe40003f06070 */
[----:B----4-:R-:W-:Y:S01]  /*4230*/  LEA.HI.X.SX32 R97, R14, R3, 0x1, P6 ;  /* 0x000000030e617211 */ /* 0x010fe200030f0eff */
[----:B------:R-:W-:Y:S01]  /*4240*/  STL [R1+0x8c0], R84 ;  /* 0x0008c05401007387 */ /* 0x000fe20000100800 */
[----:B------:R-:W-:Y:S01]  /*4250*/  IMAD R11, R12, 0x14, RZ ;  /* 0x000000140c0b7824 */ /* 0x000fe200078e02ff */
[----:B------:R-:W-:Y:S02]  /*4260*/  PRMT R95, RZ, 0x7610, R95 ;  /* 0x00007610ff5f7816 */ /* 0x000fe4000000005f */
[----:B------:R-:W-:Y:S01]  /*4270*/  STL [R1+0x28], R96 ;  /* 0x0000286001007387 */ /* 0x000fe20000100800 */
[----:B0-----:R-:W-:Y:S02]  /*4280*/  @!P4 IMAD.MOV.U32 R22, RZ, RZ, R96 ;  /* 0x000000ffff16c224 */ /* 0x001fe400078e0060 */
[----:B------:R-:W-:-:S05]  /*4290*/  @!P4 IMAD.MOV.U32 R23, RZ, RZ, R97 ;  /* 0x000000ffff17c224 */ /* 0x000fca00078e0061 */
[----:B------:R0:W4:Y:S01]  /*42a0*/  @!P4 LDG.E.U8 R95, desc[UR20][R22.64] ;  /* 0x00000014165fc981 */ /* 0x000122000c1e1100 */
[----:B------:R-:W-:-:S03]  /*42b0*/  PRMT R91, RZ, 0x7610, R91 ;  /* 0x00007610ff5b7816 */ /* 0x000fc6000000005b */
[----:B--2---:R-:W-:Y:S04]  /*42c0*/  STL [R1+0x41c], R21 ;  /* 0x00041c1501007387 */ /* 0x004fe80000100800 */
[----:B------:R-:W-:Y:S04]  /*42d0*/  STL [R1+0x20], R97 ;  /* 0x0000206101007387 */ /* 0x000fe80000100800 */
[----:B---3--:R1:W-:Y:S02]  /*42e0*/  STL [R1+0x404], R94 ;  /* 0x0004045e01007387 */ /* 0x0083e40000100800 */
[----:B-1----:R-:W-:-:S04]  /*42f0*/  IADD3 R94, P6, PT, R11, R2, RZ ;  /* 0x000000020b5e7210 */ /* 0x002fc80007fde0ff */
[----:B------:R-:W-:Y:S01]  /*4300*/  LEA.HI.X.SX32 R96, R11, R3, 0x1, P6 ;  /* 0x000000030b607211 */ /* 0x000fe200030f0eff */
[----:B0-----:R-:W-:-:S04]  /*4310*/  @!P0 IMAD.MOV.U32 R22, RZ, RZ, R94 ;  /* 0x000000ffff168224 */ /* 0x001fc800078e005e */
[----:B------:R-:W-:-:S05]  /*4320*/  @!P0 IMAD.MOV.U32 R23, RZ, RZ, R96 ;  /* 0x000000ffff178224 */ /* 0x000fca00078e0060 */
[----:B------:R0:W2:Y:S01]  /*4330*/  @!P0 LDG.E.U8 R91, desc[UR20][R22.64] ;  /* 0x00000014165b8981 */ /* 0x0000a2000c1e1100 */
[C---:B------:R-:W-:Y:S02]  /*4340*/  VIADD R14, R69.reuse, 0xffffffdb ;  /* 0xffffffdb450e7836 */ /* 0x040fe40000000000 */
[----:B------:R-:W-:-:S03]  /*4350*/  VIADD R21, R69, 0xffffffe3 ;  /* 0xffffffe345157836 */ /* 0x000fc60000000000 */
[----:B------:R-:W-:Y:S01]  /*4360*/  ISETP.GE.U32.AND P4, PT, R14, 0x7fffff5c, PT ;  /* 0x7fffff5c0e00780c */ /* 0x000fe20003f86070 */
[C---:B------:R-:W-:Y:S01]  /*4370*/  IMAD R14, R12.reuse, 0x1c, RZ ;  /* 0x0000001c0c0e7824 */ /* 0x040fe200078e02ff */
[----:B------:R-:W-:Y:S01]  /*4380*/  ISETP.GE.U32.AND P3, PT, R21, 0x7fffff64, PT ;  /* 0x7fffff641500780c */ /* 0x000fe20003f66070 */
[----:B------:R-:W-:Y:S04]  /*4390*/  STL [R1+0xf8], R94 ;  /* 0x0000f85e01007387 */ /* 0x000fe80000100800 */
[----:B------:R-:W-:Y:S04]  /*43a0*/  STL [R1+0xf4], R96 ;  /* 0x0000f46001007387 */ /* 0x000fe80000100800 */
[----:B----4-:R1:W-:Y:S01]  /*43b0*/  STL [R1+0x408], R95 ;  /* 0x0004085f01007387 */ /* 0x0103e20000100800 */
[----:B------:R-:W-:Y:S01]  /*43c0*/  IMAD R11, R12, 0x24, RZ ;  /* 0x000000240c0b7824 */ /* 0x000fe200078e02ff */
[----:B------:R-:W-:-:S02]  /*43d0*/  PRMT R87, RZ, 0x7610, R87 ;  /* 0x00007610ff577816 */ /* 0x000fc40000000057 */
[----:B-1----:R-:W-:-:S04]  /*43e0*/  IADD3 R95, P6, PT, R14, R2, RZ ;  /* 0x000000020e5f7210 */ /* 0x002fc80007fde0ff */
[----:B------:R-:W-:Y:S01]  /*43f0*/  LEA.HI.X.SX32 R96, R14, R3, 0x1, P6 ;  /* 0x000000030e607211 */ /* 0x000fe200030f0eff */
[----:B------:R-:W-:Y:S01]  /*4400*/  STL [R1+0x538], R95 ;  /* 0x0005385f01007387 */ /* 0x000fe20000100800 */
[----:B0-----:R-:W-:-:S03]  /*4410*/  @!P3 IMAD.MOV.U32 R22, RZ, RZ, R95 ;  /* 0x000000ffff16b224 */ /* 0x001fc600078e005f */
        /* <DEDUP_REMOVED lines=9> */
[----:B------:R-:W-:Y:S02]  /*44b0*/  VIADD R21, R69, 0xffffffd3 ;  /* 0xffffffd345157836 */ /* 0x000fe40000000000 */
[----:B------:R-:W-:Y:S01]  /*44c0*/  IMAD R14, R12, 0x2c, RZ ;  /* 0x0000002c0c0e7824 */ /* 0x000fe200078e02ff */
[----:B------:R-:W-:Y:S02]  /*44d0*/  STL [R1+0x534], R96 ;  /* 0x0005346001007387 */ /* 0x000fe40000100800 */
[----:B------:R-:W-:Y:S02]  /*44e0*/  ISETP.GE.U32.AND P0, PT, R21, 0x7fffff54, PT ;  /* 0x7fffff541500780c */ /* 0x000fe40003f06070 */
[----:B------:R-:W-:Y:S04]  /*44f0*/  STL [R1+0x578], R91 ;  /* 0x0005785b01007387 */ /* 0x000fe80000100800 */
[----:B------:R-:W-:Y:S01]  /*4500*/  STL [R1+0x574], R94 ;  /* 0x0005745e01007387 */ /* 0x000fe20000100800 */
[----:B------:R-:W-:-:S03]  /*4510*/  VIADD R21, R69, 0xffffffcb ;  /* 0xffffffcb45157836 */ /* 0x000fc60000000000 */
[----:B---3--:R1:W-:Y:S01]  /*4520*/  STL [R1+0x420], R87 ;  /* 0x0004205701007387 */ /* 0x0083e20000100800 */
[----:B------:R-:W-:Y:S01]  /*4530*/  IMAD R11, R12, 0x34, RZ ;  /* 0x000000340c0b7824 */ /* 0x000fe200078e02ff */
[----:B------:R-:W-:Y:S02]  /*4540*/  ISETP.GE.U32.AND P3, PT, R21, 0x7fffff4c, PT ;  /* 0x7fffff4c1500780c */ /* 0x000fe40003f66070 */
[----:B-1----:R-:W-:-:S04]  /*4550*/  IADD3 R87, P6, PT, R14, R2, RZ ;  /* 0x000000020e577210 */ /* 0x002fc80007fde0ff */
[----:B------:R-:W-:Y:S01]  /*4560*/  LEA.HI.X.SX32 R91, R14, R3, 0x1, P6 ;  /* 0x000000030e5b7211 */ /* 0x000fe200030f0eff */
[----:B------:R-:W-:Y:S01]  /*4570*/  STL [R1+0x5b8], R87 ;  /* 0x0005b85701007387 */ /* 0x000fe20000100800 */
[----:B------:R-:W-:Y:S01]  /*4580*/  PRMT R86, RZ, 0x7610, R86 ;  /* 0x00007610ff567816 */ /* 0x000fe20000000056 */
        /* <DEDUP_REMOVED lines=18> */
[----:B---3--:R1:W-:Y:S01]  /*46b0*/  STL [R1+0x43c], R86 ;  /* 0x00043c5601007387 */ /* 0x0083e20000100800 */
        /* <DEDUP_REMOVED lines=65> */
[----:B------:R-:W-:Y:S04]  /*4ad0*/  STL [R1+0x734], R79 ;  /* 0x0007344f01007387 */ /* 0x000fe80000100800 */
[----:B------:R-:W-:Y:S01]  /*4ae0*/  STL [R1+0x778], R76 ;  /* 0x0007784c01007387 */ /* 0x000fe20000100800 */
[----:B------:R-:W-:-:S03]  /*4af0*/  ISETP.GE.U32.AND P4, PT, R21, 0x7fffff14, PT ;  /* 0x7fffff141500780c */ /* 0x000fc60003f86070 */
        /* <DEDUP_REMOVED lines=8> */
[----:B------:R-:W-:-:S03]  /*4b80*/  PRMT R67, RZ, 0x7610, R67 ;  /* 0x00007610ff437816 */ /* 0x000fc60000000043 */
[----:B------:R-:W-:Y:S01]  /*4b90*/  STL [R1+0x7b4], R76 ;  /* 0x0007b44c01007387 */ /* 0x000fe20000100800 */
[----:B0-----:R-:W-:Y:S02]  /*4ba0*/  @!P4 IMAD.MOV.U32 R22, RZ, RZ, R71 ;  /* 0x000000ffff16c224 */ /* 0x001fe400078e0047 */
[----:B------:R-:W-:Y:S01]  /*4bb0*/  @!P4 IMAD.MOV.U32 R23, RZ, RZ, R76 ;  /* 0x000000ffff17c224 */ /* 0x000fe200078e004c */
[----:B------:R-:W-:-:S04]  /*4bc0*/  PRMT R68, RZ, 0x7610, R68 ;  /* 0x00007610ff447816 */ /* 0x000fc80000000044 */
[----:B------:R0:W3:Y:S04]  /*4bd0*/  @!P4 LDG.E.U8 R67, desc[UR20][R22.64] ;  /* 0x000000141643c981 */ /* 0x0000e8000c1e1100 */
        /* <DEDUP_REMOVED lines=9> */
[----:B------:R-:W-:Y:S01]  /*4c70*/  IMAD R14, R12, 0x7c, RZ ;  /* 0x0000007c0c0e7824 */ /* 0x000fe200078e02ff */
[----:B------:R-:W-:Y:S01]  /*4c80*/  STL [R1+0x7f8], R70 ;  /* 0x0007f84601007387 */ /* 0x000fe20000100800 */
[----:B------:R-:W-:-:S03]  /*4c90*/  ISETP.GE.U32.AND P3, PT, R21, 0x7fffff04, PT ;  /* 0x7fffff041500780c */ /* 0x000fc60003f66070 */
[----:B------:R-:W-:Y:S01]  /*4ca0*/  STL [R1+0x7f4], R71 ;  /* 0x0007f44701007387 */ /* 0x000fe20000100800 */
[----:B------:R-:W-:-:S03]  /*4cb0*/  IMAD R91, R12, 0x5, RZ ;  /* 0x000000050c5b7824 */ /* 0x000fc600078e02ff */
[----:B---3--:R1:W-:Y:S02]  /*4cc0*/  STL [R1+0x3a4], R67 ;  /* 0x0003a44301007387 */ /* 0x0083e40000100800 */
[----:B-1----:R-:W-:-:S05]  /*4cd0*/  IADD3 R67, P6, PT, R14, R2, RZ ;  /* 0x000000020e437210 */ /* 0x002fca0007fde0ff */
[----:B------:R-:W-:Y:S01]  /*4ce0*/  STL [R1+0x838], R67 ;  /* 0x0008384301007387 */ /* 0x000fe20000100800 */
[----:B------:R-:W-:Y:S01]  /*4cf0*/  PRMT R65, RZ, 0x7610, R65 ;  /* 0x00007610ff417816 */ /* 0x000fe20000000041 */
[----:B0-----:R-:W-:Y:S01]  /*4d00*/  @!P3 IMAD.MOV.U32 R22, RZ, RZ, R67 ;  /* 0x000000ffff16b224 */ /* 0x001fe200078e0043 */
[----:B------:R-:W-:Y:S01]  /*4d10*/  PRMT R21, RZ, 0x7610, R21 ;  /* 0x00007610ff157816 */ /* 0x000fe20000000015 */
[----:B--2---:R0:W-:Y:S02]  /*4d20*/  STL [R1+0x380], R68 ;  /* 0x0003804401007387 */ /* 0x0041e40000100800 */
[----:B0-----:R-:W-:Y:S02]  /*4d30*/  LEA.HI.X.SX32 R68, R14, R3, 0x1, P6 ;  /* 0x000000030e447211 */ /* 0x001fe400030f0eff */
[----:B------:R-:W-:-:S03]  /*4d40*/  IADD3 R96, P6, PT, R91, R2, RZ ;  /* 0x000000025b607210 */ /* 0x000fc60007fde0ff */
[----:B------:R-:W-:Y:S01]  /*4d50*/  @!P3 IMAD.MOV.U32 R23, RZ, RZ, R68 ;  /* 0x000000ffff17b224 */ /* 0x000fe200078e0044 */
[----:B------:R-:W-:-:S04]  /*4d60*/  LEA.HI.X.SX32 R91, R91, R3, 0x1, P6 ;  /* 0x000000035b5b7211 */ /* 0x000fc800030f0eff */
[----:B------:R0:W2:Y:S02]  /*4d70*/  @!P3 LDG.E.U8 R65, desc[UR20][R22.64] ;  /* 0x000000141641b981 */ /* 0x0000a4000c1e1100 */
[----:B0-----:R-:W-:Y:S02]  /*4d80*/  @!P4 IMAD.MOV.U32 R22, RZ, RZ, R96 ;  /* 0x000000ffff16c224 */ /* 0x001fe400078e0060 */
[----:B------:R-:W-:-:S05]  /*4d90*/  @!P4 IMAD.MOV.U32 R23, RZ, RZ, R91 ;  /* 0x000000ffff17c224 */ /* 0x000fca00078e005b */
[----:B------:R0:W3:Y:S01]  /*4da0*/  @!P4 LDG.E.U8 R21, desc[UR20][R22.64] ;  /* 0x000000141615c981 */ /* 0x0000e2000c1e1100 */
[----:B------:R-:W-:Y:S02]  /*4db0*/  VIADD R11, R69, 0xfffffff2 ;  /* 0xfffffff2450b7836 */ /* 0x000fe40000000000 */
[----:B------:R-:W-:-:S03]  /*4dc0*/  IMAD R14, R12, 0xd, RZ ;  /* 0x0000000d0c0e7824 */ /* 0x000fc600078e02ff */
[----:B------:R-:W-:Y:S01]  /*4dd0*/  ISETP.GE.U32.AND P0, PT, R11, 0x7fffff73, PT ;  /* 0x7fffff730b00780c */ /* 0x000fe20003f06070 */
[----:B------:R-:W-:Y:S01]  /*4de0*/  VIADD R11, R69, 0xffffffea ;  /* 0xffffffea450b7836 */ /* 0x000fe20000000000 */
[----:B------:R-:W-:Y:S01]  /*4df0*/  IADD3 R67, P6, PT, R14, R2, RZ ;  /* 0x000000020e437210 */ /* 0x000fe20007fde0ff */
[----:B------:R1:W-:Y:S03]  /*4e00*/  STL [R1+0x834], R68 ;  /* 0x0008344401007387 */ /* 0x0003e60000100800 */
[----:B------:R-:W-:Y:S01]  /*4e10*/  ISETP.GE.U32.AND P3, PT, R11, 0x7fffff6b, PT ;  /* 0x7fffff6b0b00780c */ /* 0x000fe20003f66070 */
[----:B------:R-:W-:Y:S01]  /*4e20*/  STL [R1+0x8cc], R96 ;  /* 0x0008cc6001007387 */ /* 0x000fe20000100800 */
[----:B------:R-:W-:Y:S01]  /*4e30*/  IMAD R11, R12, 0x15, RZ ;  /* 0x000000150c0b7824 */ /* 0x000fe200078e02ff */
[----:B------:R-:W-:Y:S02]  /*4e40*/  PRMT R66, RZ, 0x7610, R66 ;  /* 0x00007610ff427816 */ /* 0x000fe40000000042 */
[----:B------:R-:W-:Y:S01]  /*4e50*/  STL [R1+0x8c8], R91 ;  /* 0x0008c85b01007387 */ /* 0x000fe20000100800 */
[----:B-1----:R-:W-:-:S03]  /*4e60*/  LEA.HI.X.SX32 R68, R14, R3, 0x1, P6 ;  /* 0x000000030e447211 */ /* 0x002fc600030f0eff */
[----:B------:R-:W-:Y:S01]  /*4e70*/  STL [R1+0xc0], R67 ;  /* 0x0000c04301007387 */ /* 0x000fe20000100800 */
[----:B0-----:R-:W-:Y:S02]  /*4e80*/  @!P0 IMAD.MOV.U32 R22, RZ, RZ, R67 ;  /* 0x000000ffff168224 */ /* 0x001fe400078e0043 */
[----:B------:R-:W-:-:S05]  /*4e90*/  @!P0 IMAD.MOV.U32 R23, RZ, RZ, R68 ;  /* 0x000000ffff178224 */ /* 0x000fca00078e0044 */
[----:B------:R0:W4:Y:S01]  /*4ea0*/  @!P0 LDG.E.U8 R66, desc[UR20][R22.64] ;  /* 0x0000001416428981 */ /* 0x000122000c1e1100 */
[----:B------:R-:W-:-:S03]  /*4eb0*/  PRMT R64, RZ, 0x7610, R64 ;  /* 0x00007610ff407816 */ /* 0x000fc60000000040 */
[----:B---3--:R-:W-:Y:S04]  /*4ec0*/  STL [R1+0x364], R21 ;  /* 0x0003641501007387 */ /* 0x008fe80000100800 */
[----:B------:R-:W-:Y:S04]  /*4ed0*/  STL [R1+0x2c], R68 ;  /* 0x00002c4401007387 */ /* 0x000fe80000100800 */
        /* <DEDUP_REMOVED lines=444> */
[----:B------:R-:W-:Y:S01]  /*6aa0*/  STL [R1+0x60c], R33 ;  /* 0x00060c2101007387 */ /* 0x000fe20000100800 */
[----:B------:R-:W-:-:S03]  /*6ab0*/  IMAD R11, R12, 0x47, RZ ;  /* 0x000000470c0b7824 */ /* 0x000fc600078e02ff */
[----:B---3--:R1:W-:Y:S01]  /*6ac0*/  STL [R1+0xb4], R32 ;  /* 0x0000b42001007387 */ /* 0x0083e20000100800 */
[----:B------:R-:W-:Y:S02]  /*6ad0*/  PRMT R26, RZ, 0x7610, R26 ;  /* 0x00007610ff1a7816 */ /* 0x000fe4000000001a */
[----:B-1----:R-:W-:-:S04]  /*6ae0*/  IADD3 R32, P6, PT, R14, R2, RZ ;  /* 0x000000020e207210 */ /* 0x002fc80007fde0ff */
[----:B------:R-:W-:Y:S01]  /*6af0*/  LEA.HI.X.SX32 R33, R14, R3, 0x1, P6 ;  /* 0x000000030e217211 */ /* 0x000fe200030f0eff */
[----:B------:R-:W-:Y:S01]  /*6b00*/  STL [R1+0x650], R32 ;  /* 0x0006502001007387 */ /* 0x000fe20000100800 */
[----:B0-----:R-:W-:-:S03]  /*6b10*/  @!P4 IMAD.MOV.U32 R22, RZ, RZ, R32 ;  /* 0x000000ffff16c224 */ /* 0x001fc600078e0020 */
        /* <DEDUP_REMOVED lines=13> */
[----:B------:R-:W-:Y:S01]  /*6bf0*/  STL [R1+0x690], R30 ;  /* 0x0006901e01007387 */ /* 0x000fe20000100800 */
[----:B------:R-:W-:-:S03]  /*6c00*/  VIADD R21, R69, 0xffffffa8 ;  /* 0xffffffa845157836 */ /* 0x000fc60000000000 */
[----:B------:R-:W-:Y:S01]  /*6c10*/  STL [R1+0x68c], R31 ;  /* 0x00068c1f01007387 */ /* 0x000fe20000100800 */
[----:B------:R-:W-:Y:S01]  /*6c20*/  IMAD R11, R12, 0x57, RZ ;  /* 0x000000570c0b7824 */ /* 0x000fe200078e02ff */
[----:B------:R-:W-:Y:S02]  /*6c30*/  ISETP.GE.U32.AND P4, PT, R21, 0x7fffff29, PT ;  /* 0x7fffff291500780c */ /* 0x000fe40003f86070 */
[----:B---3--:R1:W-:Y:S02]  /*6c40*/  STL [R1+0xac], R26 ;  /* 0x0000ac1a01007387 */ /* 0x0083e40000100800 */
[----:B-1----:R-:W-:-:S05]  /*6c50*/  IADD3 R26, P6, PT, R14, R2, RZ ;  /* 0x000000020e1a7210 */ /* 0x002fca0007fde0ff */
[----:B------:R-:W-:Y:S01]  /*6c60*/  STL [R1+0x6d0], R26 ;  /* 0x0006d01a01007387 */ /* 0x000fe20000100800 */
[----:B0-----:R-:W-:Y:S01]  /*6c70*/  @!P3 IMAD.MOV.U32 R22, RZ, RZ, R26 ;  /* 0x000000ffff16b224 */ /* 0x001fe200078e001a */
[----:B------:R-:W-:Y:S01]  /*6c80*/  PRMT R24, RZ, 0x7610, R24 ;  /* 0x00007610ff187816 */ /* 0x000fe20000000018 */
[----:B------:R-:W-:Y:S01]  /*6c90*/  VIADD R21, R69, 0xffffffa0 ;  /* 0xffffffa045157836 */ /* 0x000fe20000000000 */
[----:B------:R-:W-:-:S04]  /*6ca0*/  PRMT R25, RZ, 0x7610, R25 ;  /* 0x00007610ff197816 */ /* 0x000fc80000000019 */
[----:B------:R-:W-:Y:S01]  /*6cb0*/  ISETP.GE.U32.AND P0, PT, R21, 0x7fffff21, PT ;  /* 0x7fffff211500780c */ /* 0x000fe20003f06070 */
[----:B------:R-:W-:Y:S01]  /*6cc0*/  IMAD R21, R12, 0x5f, RZ ;  /* 0x0000005f0c157824 */ /* 0x000fe200078e02ff */
        /* <DEDUP_REMOVED lines=8> */
[----:B------:R-:W-:Y:S01]  /*6d50*/  @!P4 IMAD.MOV.U32 R23, RZ, RZ, R30 ;  /* 0x000000ffff17c224 */ /* 0x000fe200078e001e */
[----:B------:R0:W-:Y:S04]  /*6d60*/  STL [R1+0x6cc], R29 ;  /* 0x0006cc1d01007387 */ /* 0x0001e80000100800 */
[----:B------:R1:W3:Y:S01]  /*6d70*/  @!P4 LDG.E.U8 R25, desc[UR20][R22.64] ;  /* 0x000000141619c981 */ /* 0x0002e2000c1e1100 */
[----:B0-----:R-:W-:-:S04]  /*6d80*/  IADD3 R29, P6, PT, R21, R2, RZ ;  /* 0x00000002151d7210 */ /* 0x001fc80007fde0ff */
[----:B------:R-:W-:Y:S01]  /*6d90*/  LEA.HI.X.SX32 R21, R21, R3, 0x1, P6 ;  /* 0x0000000315157211 */ /* 0x000fe200030f0eff */
[----:B-1----:R-:W-:-:S04]  /*6da0*/  @!P0 IMAD.MOV.U32 R22, RZ, RZ, R29 ;  /* 0x000000ffff168224 */ /* 0x002fc800078e001d */
[----:B------:R-:W-:-:S05]  /*6db0*/  @!P0 IMAD.MOV.U32 R23, RZ, RZ, R21 ;  /* 0x000000ffff178224 */ /* 0x000fca00078e0015 */
[----:B------:R0:W4:Y:S01]  /*6dc0*/  @!P0 LDG.E.U8 R27, desc[UR20][R22.64] ;  /* 0x00000014161b8981 */ /* 0x000122000c1e1100 */
[C---:B------:R-:W-:Y:S02]  /*6dd0*/  VIADD R14, R69.reuse, 0xffffff98 ;  /* 0xffffff98450e7836 */ /* 0x040fe40000000000 */
[----:B------:R-:W-:Y:S01]  /*6de0*/  IMAD R11, R12, 0x67, RZ ;  /* 0x000000670c0b7824 */ /* 0x000fe200078e02ff */
[----:B------:R-:W-:Y:S02]  /*6df0*/  STL [R1+0x710], R26 ;  /* 0x0007101a01007387 */ /* 0x000fe40000100800 */
[----:B------:R-:W-:Y:S01]  /*6e00*/  ISETP.GE.U32.AND P3, PT, R14, 0x7fffff19, PT ;  /* 0x7fffff190e00780c */ /* 0x000fe20003f66070 */
[----:B------:R-:W-:Y:S01]  /*6e10*/  VIADD R14, R69, 0xffffff90 ;  /* 0xffffff90450e7836 */ /* 0x000fe20000000000 */
[----:B------:R-:W-:-:S04]  /*6e20*/  PRMT R5, RZ, 0x7610, R5 ;  /* 0x00007610ff057816 */ /* 0x000fc80000000005 */
[----:B------:R-:W-:Y:S02]  /*6e30*/  ISETP.GE.U32.AND P4, PT, R14, 0x7fffff11, PT ;  /* 0x7fffff110e00780c */ /* 0x000fe40003f86070 */
[----:B------:R-:W-:Y:S01]  /*6e40*/  PRMT R6, RZ, 0x7610, R6 ;  /* 0x00007610ff067816 */ /* 0x000fe20000000006 */
[----:B--2---:R-:W-:Y:S04]  /*6e50*/  STL [R1+0xa4], R24 ;  /* 0x0000a41801007387 */ /* 0x004fe80000100800 */
[----:B------:R-:W-:Y:S04]  /*6e60*/  STL [R1+0x70c], R30 ;  /* 0x00070c1e01007387 */ /* 0x000fe80000100800 */
[----:B------:R-:W-:Y:S04]  /*6e70*/  STL [R1+0x750], R29 ;  /* 0x0007501d01007387 */ /* 0x000fe80000100800 */
[----:B---3--:R1:W-:Y:S04]  /*6e80*/  STL [R1+0xa0], R25 ;  /* 0x0000a01901007387 */ /* 0x0083e80000100800 */
[----:B------:R2:W-:Y:S01]  /*6e90*/  STL [R1+0x74c], R21 ;  /* 0x00074c1501007387 */ /* 0x0005e20000100800 */
[----:B-1----:R-:W-:-:S04]  /*6ea0*/  IADD3 R25, P6, PT, R11, R2, RZ ;  /* 0x000000020b197210 */ /* 0x002fc80007fde0ff */
[----:B------:R-:W-:Y:S01]  /*6eb0*/  LEA.HI.X.SX32 R26, R11, R3, 0x1, P6 ;  /* 0x000000030b1a7211 */ /* 0x000fe200030f0eff */
[----:B--2---:R-:W-:Y:S01]  /*6ec0*/  IMAD R21, R12, 0x6f, RZ ;  /* 0x0000006f0c157824 */ /* 0x004fe200078e02ff */
[----:B------:R-:W-:Y:S01]  /*6ed0*/  STL [R1+0x790], R25 ;  /* 0x0007901901007387 */ /* 0x000fe20000100800 */
[----:B0-----:R-:W-:Y:S02]  /*6ee0*/  @!P3 IMAD.MOV.U32 R22, RZ, RZ, R25 ;  /* 0x000000ffff16b224 */ /* 0x001fe400078e0019 */
[----:B------:R-:W-:Y:S01]  /*6ef0*/  @!P3 IMAD.MOV.U32 R23, RZ, RZ, R26 ;  /* 0x000000ffff17b224 */ /* 0x000fe200078e001a */
[----:B------:R0:W-:Y:S04]  /*6f00*/  STL [R1+0x78c], R26 ;  /* 0x00078c1a01007387 */ /* 0x0001e80000100800 */
[----:B------:R1:W2:Y:S01]  /*6f10*/  @!P3 LDG.E.U8 R5, desc[UR20][R22.64] ;  /* 0x000000141605b981 */ /* 0x0002a2000c1e1100 */
[----:B0-----:R-:W-:Y:S01]  /*6f20*/  IADD3 R26, P6, PT, R21, R2, RZ ;  /* 0x00000002151a7210 */ /* 0x001fe20007fde0ff */
[----:B-1----:R-:W-:-:S04]  /*6f30*/  VIADD R22, R69, 0xffffff88 ;  /* 0xffffff8845167836 */ /* 0x002fc80000000000 */
[----:B------:R-:W-:Y:S04]  /*6f40*/  STL [R1+0x7d0], R26 ;  /* 0x0007d01a01007387 */ /* 0x000fe80000100800 */
[----:B----4-:R0:W-:Y:S01]  /*6f50*/  STL [R1+0x9c], R27 ;  /* 0x00009c1b01007387 */ /* 0x0101e20000100800 */
[----:B------:R-:W-:Y:S01]  /*6f60*/  ISETP.GE.U32.AND P3, PT, R22, 0x7fffff09, PT ;  /* 0x7fffff091600780c */ /* 0x000fe20003f66070 */
[----:B------:R-:W-:Y:S01]  /*6f70*/  @!P4 IMAD.MOV.U32 R22, RZ, RZ, R26 ;  /* 0x000000ffff16c224 */ /* 0x000fe200078e001a */
[----:B0-----:R-:W-:-:S05]  /*6f80*/  LEA.HI.X.SX32 R27, R21, R3, 0x1, P6 ;  /* 0x00000003151b7211 */ /* 0x001fca00030f0eff */
[----:B------:R-:W-:-:S05]  /*6f90*/  @!P4 IMAD.MOV.U32 R23, RZ, RZ, R27 ;  /* 0x000000ffff17c224 */ /* 0x000fca00078e001b */
[----:B------:R0:W3:Y:S01]  /*6fa0*/  @!P4 LDG.E.U8 R6, desc[UR20][R22.64] ;  /* 0x000000141606c981 */ /* 0x0000e2000c1e1100 */
[----:B------:R-:W-:Y:S01]  /*6fb0*/  IMAD R25, R12, 0x77, RZ ;  /* 0x000000770c197824 */ /* 0x000fe200078e02ff */
[----:B------:R-:W-:Y:S02]  /*6fc0*/  PRMT R4, RZ, 0x7610, R4 ;  /* 0x00007610ff047816 */ /* 0x000fe40000000004 */
[----:B--2---:R1:W-:Y:S04]  /*6fd0*/  STL [R1+0x98], R5 ;  /* 0x0000980501007387 */ /* 0x0043e80000100800 */
[----:B------:R-:W-:Y:S01]  /*6fe0*/  STL [R1+0x7cc], R27 ;  /* 0x0007cc1b01007387 */ /* 0x000fe20000100800 */
[----:B-1----:R-:W-:-:S05]  /*6ff0*/  IADD3 R5, P6, PT, R25, R2, RZ ;  /* 0x0000000219057210 */ /* 0x002fca0007fde0ff */
[----:B------:R-:W-:Y:S01]  /*7000*/  STL [R1+0x810], R5 ;  /* 0x0008100501007387 */ /* 0x000fe20000100800 */
[----:B0-----:R-:W-:-:S03]  /*7010*/  @!P3 IMAD.MOV.U32 R22, RZ, RZ, R5 ;  /* 0x000000ffff16b224 */ /* 0x001fc600078e0005 */
[----:B---3--:R0:W-:Y:S02]  /*7020*/  STL [R1+0x94], R6 ;  /* 0x0000940601007387 */ /* 0x0081e40000100800 */
[----:B0-----:R-:W-:-:S05]  /*7030*/  LEA.HI.X.SX32 R6, R25, R3, 0x1, P6 ;  /* 0x0000000319067211 */ /* 0x001fca00030f0eff */
[----:B------:R-:W-:-:S05]  /*7040*/  @!P3 IMAD.MOV.U32 R23, RZ, RZ, R6 ;  /* 0x000000ffff17b224 */ /* 0x000fca00078e0006 */
[----:B------:R-:W2:Y:S01]  /*7050*/  @!P3 LDG.E.U8 R4, desc[UR20][R22.64] ;  /* 0x000000141604b981 */ /* 0x000ea2000c1e1100 */
[----:B------:R-:W-:-:S04]  /*7060*/  LOP3.LUT R24, R17, 0x8, RZ, 0xfc, !PT ;  /* 0x0000000811187812 */ /* 0x000fc800078efcff */
[----:B------:R-:W-:-:S05]  /*7070*/  IABS R14, R24 ;  /* 0x00000018000e7213 */ /* 0x000fca0000000000 */
[----:B------:R-:W-:-:S04]  /*7080*/  IMAD.HI.U32 R11, R16, R14, RZ ;  /* 0x0000000e100b7227 */ /* 0x000fc800078e00ff */
[----:B------:R-:W-:-:S04]  /*7090*/  IMAD.MOV R11, RZ, RZ, -R11 ;  /* 0x000000ffff0b7224 */ /* 0x000fc800078e0a0b */
[----:B------:R-:W-:Y:S02]  /*70a0*/  IMAD R14, R15, R11, R14 ;  /* 0x0000000b0f0e7224 */ /* 0x000fe400078e020e */
[----:B------:R-:W-:Y:S01]  /*70b0*/  VIADD R11, R69, 0xffffff80 ;  /* 0xffffff80450b7836 */ /* 0x000fe20000000000 */
[----:B------:R-:W-:Y:S04]  /*70c0*/  STL [R1+0x80c], R6 ;  /* 0x00080c0601007387 */ /* 0x000fe80000100800 */
[----:B------:R-:W-:Y:S01]  /*70d0*/  ISETP.GE.U32.AND P6, PT, R11, 0x7fffff01, PT ;  /* 0x7fffff010b00780c */ /* 0x000fe20003fc6070 */
[----:B------:R-:W-:Y:S01]  /*70e0*/  IMAD R11, R12, 0x7f, RZ ;  /* 0x0000007f0c0b7824 */ /* 0x000fe200078e02ff */
[----:B------:R-:W-:Y:S01]  /*70f0*/  STL [R1+0x8e0], R12 ;  /* 0x0008e00c01007387 */ /* 0x000fe20000100800 */
[----:B------:R-:W-:-:S02]  /*7100*/  PRMT R0, RZ, 0x7610, R0 ;  /* 0x00007610ff007816 */ /* 0x000fc40000000000 */
[C---:B------:R-:W-:Y:S02]  /*7110*/  ISETP.GT.U32.AND P0, PT, R15.reuse, R10, PT ;  /* 0x0000000a0f00720c */ /* 0x040fe40003f04070 */
[----:B------:R-:W-:Y:S01]  /*7120*/  ISETP.GT.U32.AND P3, PT, R15, R19, PT ;  /* 0x000000130f00720c */ /* 0x000fe20003f64070 */
[----:B--2---:R0:W-:Y:S02]  /*7130*/  STL [R1+0x90], R4 ;  /* 0x0000900401007387 */ /* 0x0041e40000100800 */
[----:B0-----:R-:W-:-:S04]  /*7140*/  IADD3 R4, P4, PT, R11, R2, RZ ;  /* 0x000000020b047210 */ /* 0x001fc80007f9e0ff */
[----:B------:R-:W-:Y:S01]  /*7150*/  LEA.HI.X.SX32 R5, R11, R3, 0x1, P4 ;  /* 0x000000030b057211 */ /* 0x000fe200020f0eff */
[----:B------:R-:W-:-:S04]  /*7160*/  @!P6 IMAD.MOV.U32 R26, RZ, RZ, R4 ;  /* 0x000000ffff1ae224 */ /* 0x000fc800078e0004 */
[----:B------:R-:W-:-:S05]  /*7170*/  @!P6 IMAD.MOV.U32 R27, RZ, RZ, R5 ;  /* 0x000000ffff1be224 */ /* 0x000fca00078e0005 */
[----:B------:R0:W2:Y:S01]  /*7180*/  @!P6 LDG.E.U8 R0, desc[UR20][R26.64] ;  /* 0x000000141a00e981 */ /* 0x0000a2000c1e1100 */
[----:B------:R-:W-:-:S05]  /*7190*/  @!P0 IMAD.IADD R10, R10, 0x1, -R15 ;  /* 0x000000010a0a8824 */ /* 0x000fca00078e0a0f */
[C---:B------:R-:W-:Y:S02]  /*71a0*/  ISETP.GT.U32.AND P0, PT, R15.reuse, R10, PT ;  /* 0x0000000a0f00720c */ /* 0x040fe40003f04070 */
[----:B------:R-:W-:Y:S02]  /*71b0*/  ISETP.GT.U32.AND P4, PT, R15, R18, PT ;  /* 0x000000120f00720c */ /* 0x000fe40003f84070 */
[C---:B------:R-:W-:Y:S02]  /*71c0*/  ISETP.GE.AND P6, PT, R17.reuse, RZ, PT ;  /* 0x000000ff1100720c */ /* 0x040fe40003fc6270 */
[----:B------:R-:W-:Y:S01]  /*71d0*/  LOP3.LUT R23, R17, 0xa, RZ, 0xfc, !PT ;  /* 0x0000000a11177812 */ /* 0x000fe200078efcff */
[----:B------:R-:W-:Y:S01]  /*71e0*/  @!P3 IMAD.IADD R19, R19, 0x1, -R15 ;  /* 0x000000011313b824 */ /* 0x000fe200078e0a0f */
[----:B------:R-:W-:Y:S02]  /*71f0*/  LOP3.LUT R25, R17, 0xc, RZ, 0xfc, !PT ;  /* 0x0000000c11197812 */ /* 0x000fe400078efcff */
[----:B------:R-:W-:-:S03]  /*7200*/  IABS R11, R23 ;  /* 0x00000017000b7213 */ /* 0x000fc60000000000 */
[--C-:B------:R-:W-:Y:S01]  /*7210*/  @!P0 IMAD.IADD R10, R10, 0x1, -R15.reuse ;  /* 0x000000010a0a8824 */ /* 0x100fe200078e0a0f */
[C---:B------:R-:W-:Y:S01]  /*7220*/  ISETP.GT.U32.AND P0, PT, R15.reuse, R20, PT ;  /* 0x000000140f00720c */ /* 0x040fe20003f04070 */
[----:B------:R-:W-:Y:S01]  /*7230*/  @!P4 IMAD.IADD R18, R18, 0x1, -R15 ;  /* 0x000000011212c824 */ /* 0x000fe200078e0a0f */
[----:B------:R-:W-:Y:S01]  /*7240*/  IABS R21, R25 ;  /* 0x0000001900157213 */ /* 0x000fe20000000000 */
[----:B------:R-:W-:Y:S01]  /*7250*/  IMAD.MOV.U32 R56, RZ, RZ, R10 ;  /* 0x000000ffff387224 */ /* 0x000fe200078e000a */
[C---:B------:R-:W-:Y:S01]  /*7260*/  ISETP.GT.U32.AND P3, PT, R15.reuse, R19, PT ;  /* 0x000000130f00720c */ /* 0x040fe20003f64070 */
[----:B------:R-:W-:Y:S01]  /*7270*/  IMAD.HI.U32 R22, R16, R11, RZ ;  /* 0x0000000b10167227 */ /* 0x000fe200078e00ff */
[----:B------:R-:W-:-:S03]  /*7280*/  ISETP.GT.U32.AND P4, PT, R15, R18, PT ;  /* 0x000000120f00720c */ /* 0x000fc60003f84070 */
[----:B------:R-:W-:Y:S01]  /*7290*/  @!P6 IMAD.MOV R56, RZ, RZ, -R56 ;  /* 0x000000ffff38e224 */ /* 0x000fe200078e0a38 */
[----:B------:R-:W-:Y:S01]  /*72a0*/  ISETP.GT.U32.AND P6, PT, R15, R14, PT ;  /* 0x0000000e0f00720c */ /* 0x000fe20003fc4070 */
[----:B0-----:R-:W-:-:S04]  /*72b0*/  IMAD.HI.U32 R27, R16, R21, RZ ;  /* 0x00000015101b7227 */ /* 0x001fc800078e00ff */
[----:B------:R-:W-:Y:S02]  /*72c0*/  IMAD.MOV R10, RZ, RZ, -R22 ;  /* 0x000000ffff0a7224 */ /* 0x000fe400078e0a16 */
[----:B------:R-:W-:Y:S02]  /*72d0*/  @!P0 IMAD.IADD R20, R20, 0x1, -R15 ;  /* 0x0000000114148824 */ /* 0x000fe400078e0a0f */
[----:B------:R-:W-:Y:S02]  /*72e0*/  IMAD.MOV R22, RZ, RZ, -R27 ;  /* 0x000000ffff167224 */ /* 0x000fe400078e0a1b */
[C---:B------:R-:W-:Y:S01]  /*72f0*/  IMAD R11, R15.reuse, R10, R11 ;  /* 0x0000000a0f0b7224 */ /* 0x040fe200078e020b */
[C---:B------:R-:W-:Y:S01]  /*7300*/  ISETP.GT.U32.AND P0, PT, R15.reuse, R20, PT ;  /* 0x000000140f00720c */ /* 0x040fe20003f04070 */
[----:B------:R-:W-:Y:S02]  /*7310*/  IMAD R10, R15, R22, R21 ;  /* 0x000000160f0a7224 */ /* 0x000fe400078e0215 */
[----:B------:R-:W-:Y:S01]  /*7320*/  @!P3 IMAD.IADD R19, R19, 0x1, -R15 ;  /* 0x000000011313b824 */ /* 0x000fe200078e0a0f */
[----:B------:R-:W-:-:S02]  /*7330*/  ISETP.GT.U32.AND P3, PT, R15, R11, PT ;  /* 0x0000000b0f00720c */ /* 0x000fc40003f64070 */
[----:B------:R-:W-:Y:S01]  /*7340*/  LOP3.LUT R26, R17, 0xe, RZ, 0xfc, !PT ;  /* 0x0000000e111a7812 */ /* 0x000fe200078efcff */
[----:B------:R-:W-:Y:S01]  /*7350*/  @!P4 IMAD.IADD R18, R18, 0x1, -R15 ;  /* 0x000000011212c824 */ /* 0x000fe200078e0a0f */
[----:B------:R-:W-:Y:S01]  /*7360*/  ISETP.GT.U32.AND P4, PT, R15, R10, PT ;  /* 0x0000000a0f00720c */ /* 0x000fe20003f84070 */
[----:B------:R-:W-:Y:S01]  /*7370*/  IMAD.MOV.U32 R71, RZ, RZ, R19 ;  /* 0x000000ffff477224 */ /* 0x000fe200078e0013 */
[----:B------:R-:W-:Y:S01]  /*7380*/  IABS R21, R26 ;  /* 0x0000001a00157213 */ /* 0x000fe20000000000 */
[----:B------:R-:W-:Y:S01]  /*7390*/  @!P6 IMAD.IADD R14, R14, 0x1, -R15 ;  /* 0x000000010e0ee824 */ /* 0x000fe200078e0a0f */
[----:B------:R-:W-:Y:S01]  /*73a0*/  LOP3.LUT R22, R17, 0x10, RZ, 0xfc, !PT ;  /* 0x0000001011167812 */ /* 0x000fe200078efcff */
[----:B------:R-:W-:Y:S02]  /*73b0*/  @!P5 IMAD.MOV R71, RZ, RZ, -R71 ;  /* 0x000000ffff47d224 */ /* 0x000fe400078e0a47 */
[----:B------:R-:W-:Y:S01]  /*73c0*/  IMAD.HI.U32 R19, R16, R21, RZ ;  /* 0x0000001510137227 */ /* 0x000fe200078e00ff */
[----:B------:R-:W-:-:S02]  /*73d0*/  ISETP.GT.U32.AND P5, PT, R15, R14, PT ;  /* 0x0000000e0f00720c */ /* 0x000fc40003fa4070 */
[----:B------:R-:W-:Y:S01]  /*73e0*/  IABS R27, R22 ;  /* 0x00000016001b7213 */ /* 0x000fe20000000000 */
[----:B------:R-:W-:Y:S01]  /*73f0*/  STL [R1+0x8e4], R2 ;  /* 0x0008e40201007387 */ /* 0x000fe20000100800 */
[--C-:B------:R-:W-:Y:S01]  /*7400*/  @!P0 IMAD.IADD R20, R20, 0x1, -R15.reuse ;  /* 0x0000000114148824 */ /* 0x100fe200078e0a0f */
[----:B------:R-:W-:Y:S01]  /*7410*/  ISETP.GE.AND P0, PT, R24, RZ, PT ;  /* 0x000000ff1800720c */ /* 0x000fe20003f06270 */
[----:B------:R-:W-:Y:S01]  /*7420*/  @!P3 IMAD.IADD R11, R11, 0x1, -R15 ;  /* 0x000000010b0bb824 */ /* 0x000fe200078e0a0f */
[----:B------:R-:W-:Y:S01]  /*7430*/  STL [R1+0x850], R4 ;  /* 0x0008500401007387 */ /* 0x000fe20000100800 */
[----:B------:R-:W-:Y:S02]  /*7440*/  IMAD.MOV R24, RZ, RZ, -R19 ;  /* 0x000000ffff187224 */ /* 0x000fe400078e0a13 */
[----:B------:R-:W-:Y:S01]  /*7450*/  IMAD.MOV.U32 R19, RZ, RZ, R27 ;  /* 0x000000ffff137224 */ /* 0x000fe200078e001b */
[----:B------:R-:W-:Y:S01]  /*7460*/  STL [R1+0x8e8], R3 ;  /* 0x0008e80301007387 */ /* 0x000fe20000100800 */
[----:B------:R-:W-:-:S03]  /*7470*/  @!P4 IMAD.IADD R10, R10, 0x1, -R15 ;  /* 0x000000010a0ac824 */ /* 0x000fc600078e0a0f */
[----:B------:R-:W-:Y:S01]  /*7480*/  STL [R1+0x84c], R5 ;  /* 0x00084c0501007387 */ /* 0x000fe20000100800 */
[----:B------:R-:W-:Y:S01]  /*7490*/  ISETP.GT.U32.AND P4, PT, R15, R11, PT ;  /* 0x0000000b0f00720c */ /* 0x000fe20003f84070 */
[----:B------:R-:W-:Y:S02]  /*74a0*/  @!P5 IMAD.IADD R14, R14, 0x1, -R15 ;  /* 0x000000010e0ed824 */ /* 0x000fe400078e0a0f */
[----:B------:R-:W-:Y:S01]  /*74b0*/  IMAD.MOV.U32 R120, RZ, RZ, R20 ;  /* 0x000000ffff787224 */ /* 0x000fe200078e0014 */
[----:B------:R-:W-:Y:S01]  /*74c0*/  ISETP.GE.AND P6, PT, R28, RZ, PT ;  /* 0x000000ff1c00720c */ /* 0x000fe20003fc6270 */
[----:B------:R-:W-:Y:S01]  /*74d0*/  IMAD.MOV.U32 R54, RZ, RZ, R14 ;  /* 0x000000ffff367224 */ /* 0x000fe200078e000e */
[----:B------:R-:W-:-:S07]  /*74e0*/  ISETP.GE.AND P3, PT, R23, RZ, PT ;  /* 0x000000ff1700720c */ /* 0x000fce0003f66270 */
[----:B------:R-:W-:-:S04]  /*74f0*/  @!P4 IMAD.IADD R11, R11, 0x1, -R15 ;  /* 0x000000010b0bc824 */ /* 0x000fc800078e0a0f */
[----:B------:R-:W-:Y:S01]  /*7500*/  @!P6 IMAD.MOV R120, RZ, RZ, -R120 ;  /* 0x000000ffff78e224 */ /* 0x000fe200078e0a78 */
[----:B------:R-:W-:Y:S01]  /*7510*/  ISETP.GE.AND P6, PT, R25, RZ, PT ;  /* 0x000000ff1900720c */ /* 0x000fe20003fc6270 */
[----:B------:R-:W-:-:S04]  /*7520*/  IMAD.MOV.U32 R70, RZ, RZ, R11 ;  /* 0x000000ffff467224 */ /* 0x000fc800078e000b */
[----:B------:R-:W-:Y:S02]  /*7530*/  @!P3 IMAD.MOV R70, RZ, RZ, -R70 ;  /* 0x000000ffff46b224 */ /* 0x000fe400078e0a46 */
[----:B------:R-:W-:Y:S01]  /*7540*/  @!P0 IMAD.MOV R54, RZ, RZ, -R54 ;  /* 0x000000ffff368224 */ /* 0x000fe200078e0a36 */
[----:B------:R-:W-:Y:S02]  /*7550*/  ISETP.GE.AND P0, PT, R26, RZ, PT ;  /* 0x000000ff1a00720c */ /* 0x000fe40003f06270 */
[C---:B------:R-:W-:Y:S02]  /*7560*/  LOP3.LUT R25, R17.reuse, 0x1a, RZ, 0xfc, !PT ;  /* 0x0000001a11197812 */ /* 0x040fe400078efcff */
[C---:B------:R-:W-:Y:S02]  /*7570*/  LOP3.LUT R28, R17.reuse, 0x1e, RZ, 0xfc, !PT ;  /* 0x0000001e111c7812 */ /* 0x040fe400078efcff */
[C---:B------:R-:W-:Y:S02]  /*7580*/  LOP3.LUT R27, R17.reuse, 0x22, RZ, 0xfc, !PT ;  /* 0x00000022111b7812 */ /* 0x040fe400078efcff */
[----:B------:R-:W-:Y:S01]  /*7590*/  LOP3.LUT R30, R17, 0x20, RZ, 0xfc, !PT ;  /* 0x00000020111e7812 */ /* 0x000fe200078efcff */
[----:B--2---:R0:W-:Y:S02]  /*75a0*/  STL [R1+0x8c], R0 ;  /* 0x00008c0001007387 */ /* 0x0041e40000100800 */
[----:B0-----:R-:W-:-:S02]  /*75b0*/  IMAD.MOV.U32 R0, RZ, RZ, R18 ;  /* 0x000000ffff007224 */ /* 0x001fc400078e0012 */
[----:B------:R-:W-:Y:S02]  /*75c0*/  IMAD R18, R15, R24, R21 ;  /* 0x000000180f127224 */ /* 0x000fe400078e0215 */
[----:B------:R-:W-:-:S04]  /*75d0*/  IMAD.HI.U32 R21, R16, R19, RZ ;  /* 0x0000001310157227 */ /* 0x000fc800078e00ff */
[----:B------:R-:W-:Y:S01]  /*75e0*/  IMAD.MOV R20, RZ, RZ, -R21 ;  /* 0x000000ffff147224 */ /* 0x000fe200078e0a15 */
[----:B------:R-:W-:-:S03]  /*75f0*/  ISETP.GT.U32.AND P5, PT, R15, R18, PT ;  /* 0x000000120f00720c */ /* 0x000fc60003fa4070 */
[C---:B------:R-:W-:Y:S02]  /*7600*/  IMAD R14, R15.reuse, R20, R19 ;  /* 0x000000140f0e7224 */ /* 0x040fe400078e0213 */
[----:B------:R-:W-:Y:S01]  /*7610*/  @!P2 IMAD.MOV R0, RZ, RZ, -R0 ;  /* 0x000000ffff00a224 */ /* 0x000fe200078e0a00 */
[C---:B------:R-:W-:Y:S02]  /*7620*/  ISETP.GT.U32.AND P2, PT, R15.reuse, R10, PT ;  /* 0x0000000a0f00720c */ /* 0x040fe40003f44070 */
[----:B------:R-:W-:Y:S02]  /*7630*/  ISETP.GT.U32.AND P4, PT, R15, R14, PT ;  /* 0x0000000e0f00720c */ /* 0x000fe40003f84070 */
[----:B------:R-:W-:-:S03]  /*7640*/  LOP3.LUT R19, R17, 0x12, RZ, 0xfc, !PT ;  /* 0x0000001211137812 */ /* 0x000fc600078efcff */
[--C-:B------:R-:W-:Y:S01]  /*7650*/  @!P5 IMAD.IADD R18, R18, 0x1, -R15.reuse ;  /* 0x000000011212d824 */ /* 0x100fe200078e0a0f */
[----:B------:R-:W-:Y:S02]  /*7660*/  IABS R11, R19 ;  /* 0x00000013000b7213 */ /* 0x000fe40000000000 */
[----:B------:R-:W-:Y:S02]  /*7670*/  ISETP.GE.AND P3, PT, R19, RZ, PT ;  /* 0x000000ff1300720c */ /* 0x000fe40003f66270 */
[----:B------:R-:W-:Y:S01]  /*7680*/  ISETP.GT.U32.AND P5, PT, R15, R18, PT ;  /* 0x000000120f00720c */ /* 0x000fe20003fa4070 */
[--C-:B------:R-:W-:Y:S02]  /*7690*/  @!P2 IMAD.IADD R10, R10, 0x1, -R15.reuse ;  /* 0x000000010a0aa824 */ /* 0x100fe400078e0a0f */
[----:B------:R-:W-:Y:S01]  /*76a0*/  @!P4 IMAD.IADD R14, R14, 0x1, -R15 ;  /* 0x000000010e0ec824 */ /* 0x000fe200078e0a0f */
[----:B------:R-:W-:Y:S01]  /*76b0*/  LOP3.LUT R20, R17, 0x14, RZ, 0xfc, !PT ;  /* 0x0000001411147812 */ /* 0x000fe200078efcff */
[----:B------:R-:W-:Y:S01]  /*76c0*/  IMAD.MOV.U32 R19, RZ, RZ, R11 ;  /* 0x000000ffff137224 */ /* 0x000fe200078e000b */
[----:B------:R-:W-:Y:S01]  /*76d0*/  ISETP.GE.AND P2, PT, R22, RZ, PT ;  /* 0x000000ff1600720c */ /* 0x000fe20003f46270 */
[----:B------:R-:W-:Y:S01]  /*76e0*/  IMAD.MOV.U32 R123, RZ, RZ, R10 ;  /* 0x000000ffff7b7224 */ /* 0x000fe200078e000a */
[----:B------:R-:W-:Y:S01]  /*76f0*/  ISETP.GT.U32.AND P4, PT, R15, R14, PT ;  /* 0x0000000e0f00720c */ /* 0x000fe20003f84070 */
[----:B------:R-:W-:Y:S01]  /*7700*/  IMAD.HI.U32 R22, R16, R19, RZ ;  /* 0x0000001310167227 */ /* 0x000fe200078e00ff */
[----:B------:R-:W-:-:S02]  /*7710*/  IABS R21, R20 ;  /* 0x0000001400157213 */ /* 0x000fc40000000000 */
[----:B------:R-:W-:Y:S01]  /*7720*/  LOP3.LUT R11, R17, 0x16, RZ, 0xfc, !PT ;  /* 0x00000016110b7812 */ /* 0x000fe200078efcff */
[----:B------:R-:W-:Y:S01]  /*7730*/  @!P6 IMAD.MOV R123, RZ, RZ, -R123 ;  /* 0x000000ffff7be224 */ /* 0x000fe200078e0a7b */
[----:B------:R-:W-:Y:S01]  /*7740*/  ISETP.GE.AND P6, PT, R20, RZ, PT ;  /* 0x000000ff1400720c */ /* 0x000fe20003fc6270 */
[----:B------:R-:W-:Y:S01]  /*7750*/  IMAD.MOV R20, RZ, RZ, -R22 ;  /* 0x000000ffff147224 */ /* 0x000fe200078e0a16 */
[----:B------:R-:W-:Y:S01]  /*7760*/  IABS R24, R11 ;  /* 0x0000000b00187213 */ /* 0x000fe20000000000 */
[----:B------:R-:W-:Y:S02]  /*7770*/  IMAD.MOV.U32 R10, RZ, RZ, R21 ;  /* 0x000000ffff0a7224 */ /* 0x000fe400078e0015 */
[----:B------:R-:W-:Y:S01]  /*7780*/  @!P5 IMAD.IADD R18, R18, 0x1, -R15 ;  /* 0x000000011212d824 */ /* 0x000fe200078e0a0f */
[----:B------:R-:W-:Y:S01]  /*7790*/  ISETP.GE.AND P5, PT, R11, RZ, PT ;  /* 0x000000ff0b00720c */ /* 0x000fe20003fa6270 */
[----:B------:R-:W-:Y:S02]  /*77a0*/  IMAD R11, R15, R20, R19 ;  /* 0x000000140f0b7224 */ /* 0x000fe400078e0213 */
[----:B------:R-:W-:-:S04]  /*77b0*/  IMAD.HI.U32 R22, R16, R10, RZ ;  /* 0x0000000a10167227 */ /* 0x000fc800078e00ff */
[----:B------:R-:W-:Y:S01]  /*77c0*/  @!P4 IMAD.IADD R14, R14, 0x1, -R15 ;  /* 0x000000010e0ec824 */ /* 0x000fe200078e0a0f */
[----:B------:R-:W-:Y:S01]  /*77d0*/  ISETP.GT.U32.AND P4, PT, R15, R11, PT ;  /* 0x0000000b0f00720c */ /* 0x000fe20003f84070 */
[----:B------:R-:W-:Y:S01]  /*77e0*/  IMAD.MOV R22, RZ, RZ, -R22 ;  /* 0x000000ffff167224 */ /* 0x000fe200078e0a16 */
[----:B------:R-:W-:Y:S01]  /*77f0*/  LOP3.LUT R21, R17, 0x18, RZ, 0xfc, !PT ;  /* 0x0000001811157812 */ /* 0x000fe200078efcff */
[----:B------:R-:W-:Y:S02]  /*7800*/  IMAD.MOV.U32 R116, RZ, RZ, R18 ;  /* 0x000000ffff747224 */ /* 0x000fe400078e0012 */
[C---:B------:R-:W-:Y:S01]  /*7810*/  IMAD R10, R15.reuse, R22, R10 ;  /* 0x000000160f0a7224 */ /* 0x040fe200078e020a */
[----:B------:R-:W-:Y:S01]  /*7820*/  IABS R23, R21 ;  /* 0x0000001500177213 */ /* 0x000fe20000000000 */
[----:B------:R-:W-:Y:S02]  /*7830*/  @!P0 IMAD.MOV R116, RZ, RZ, -R116 ;  /* 0x000000ffff748224 */ /* 0x000fe400078e0a74 */
[----:B------:R-:W-:Y:S01]  /*7840*/  IMAD.MOV.U32 R20, RZ, RZ, R24 ;  /* 0x000000ffff147224 */ /* 0x000fe200078e0018 */
[----:B------:R-:W-:Y:S01]  /*7850*/  ISETP.GT.U32.AND P0, PT, R15, R10, PT ;  /* 0x0000000a0f00720c */ /* 0x000fe20003f04070 */
[----:B------:R-:W-:-:S02]  /*7860*/  IMAD.MOV.U32 R19, RZ, RZ, R23 ;  /* 0x000000ffff137224 */ /* 0x000fc400078e0017 */
[----:B------:R-:W-:Y:S02]  /*7870*/  @!P4 IMAD.IADD R11, R11, 0x1, -R15 ;  /* 0x000000010b0bc824 */ /* 0x000fe400078e0a0f */
[----:B------:R-:W-:-:S03]  /*7880*/  IMAD.HI.U32 R23, R16, R20, RZ ;  /* 0x0000001410177227 */ /* 0x000fc600078e00ff */
[----:B------:R-:W-:Y:S01]  /*7890*/  ISETP.GT.U32.AND P4, PT, R15, R11, PT ;  /* 0x0000000b0f00720c */ /* 0x000fe20003f84070 */
[----:B------:R-:W-:Y:S02]  /*78a0*/  IMAD.MOV R18, RZ, RZ, -R23 ;  /* 0x000000ffff127224 */ /* 0x000fe400078e0a17 */
[----:B------:R-:W-:-:S04]  /*78b0*/  IMAD.HI.U32 R22, R16, R19, RZ ;  /* 0x0000001310167227 */ /* 0x000fc800078e00ff */
[----:B------:R-:W-:Y:S02]  /*78c0*/  IMAD.MOV.U32 R53, RZ, RZ, R14 ;  /* 0x000000ffff357224 */ /* 0x000fe400078e000e */
[----:B------:R-:W-:Y:S01]  /*78d0*/  IMAD R20, R15, R18, R20 ;  /* 0x000000120f147224 */ /* 0x000fe200078e0214 */
[----:B------:R-:W-:Y:S01]  /*78e0*/  IABS R18, R25 ;  /* 0x0000001900127213 */ /* 0x000fe20000000000 */
[----:B------:R-:W-:Y:S02]  /*78f0*/  IMAD.MOV R14, RZ, RZ, -R22 ;  /* 0x000000ffff0e7224 */ /* 0x000fe400078e0a16 */
[----:B------:R-:W-:Y:S01]  /*7900*/  @!P0 IMAD.IADD R10, R10, 0x1, -R15 ;  /* 0x000000010a0a8824 */ /* 0x000fe200078e0a0f */
[----:B------:R-:W-:Y:S01]  /*7910*/  LOP3.LUT R24, R17, 0x1c, RZ, 0xfc, !PT ;  /* 0x0000001c11187812 */ /* 0x000fe200078efcff */
[C---:B------:R-:W-:Y:S02]  /*7920*/  IMAD R19, R15.reuse, R14, R19 ;  /* 0x0000000e0f137224 */ /* 0x040fe400078e0213 */
[----:B------:R-:W-:Y:S01]  /*7930*/  IMAD.HI.U32 R14, R16, R18, RZ ;  /* 0x00000012100e7227 */ /* 0x000fe200078e00ff */
[----:B------:R-:W-:-:S03]  /*7940*/  ISETP.GT.U32.AND P0, PT, R15, R10, PT ;  /* 0x0000000a0f00720c */ /* 0x000fc60003f04070 */
[----:B------:R-:W-:Y:S01]  /*7950*/  @!P2 IMAD.MOV R53, RZ, RZ, -R53 ;  /* 0x000000ffff35a224 */ /* 0x000fe200078e0a35 */
[----:B------:R-:W-:Y:S01]  /*7960*/  ISETP.GE.AND P2, PT, R21, RZ, PT ;  /* 0x000000ff1500720c */ /* 0x000fe20003f46270 */
[----:B------:R-:W-:Y:S01]  /*7970*/  @!P4 IMAD.IADD R11, R11, 0x1, -R15 ;  /* 0x000000010b0bc824 */ /* 0x000fe200078e0a0f */
[----:B------:R-:W-:Y:S01]  /*7980*/  IABS R22, R24 ;  /* 0x0000001800167213 */ /* 0x000fe20000000000 */
[----:B------:R-:W-:Y:S01]  /*7990*/  IMAD.MOV R14, RZ, RZ, -R14 ;  /* 0x000000ffff0e7224 */ /* 0x000fe200078e0a0e */
[----:B------:R-:W-:Y:S02]  /*79a0*/  IABS R21, R28 ;  /* 0x0000001c00157213 */ /* 0x000fe40000000000 */
[C---:B------:R-:W-:Y:S01]  /*79b0*/  ISETP.GT.U32.AND P4, PT, R15.reuse, R20, PT ;  /* 0x000000140f00720c */ /* 0x040fe20003f84070 */
[----:B------:R-:W-:Y:S02]  /*79c0*/  IMAD R18, R15, R14, R18 ;  /* 0x0000000e0f127224 */ /* 0x000fe400078e0212 */
[----:B------:R-:W-:-:S04]  /*79d0*/  IMAD.HI.U32 R26, R16, R22, RZ ;  /* 0x00000016101a7227 */ /* 0x000fc800078e00ff */
[----:B------:R-:W-:-:S04]  /*79e0*/  IMAD.HI.U32 R14, R16, R21, RZ ;  /* 0x00000015100e7227 */ /* 0x000fc800078e00ff */
[----:B------:R-:W-:Y:S02]  /*79f0*/  IMAD.MOV R26, RZ, RZ, -R26 ;  /* 0x000000ffff1a7224 */ /* 0x000fe400078e0a1a */
[--C-:B------:R-:W-:Y:S02]  /*7a00*/  @!P0 IMAD.IADD R10, R10, 0x1, -R15.reuse ;  /* 0x000000010a0a8824 */ /* 0x100fe400078e0a0f */
[----:B------:R-:W-:Y:S01]  /*7a10*/  IMAD.MOV R14, RZ, RZ, -R14 ;  /* 0x000000ffff0e7224 */ /* 0x000fe200078e0a0e */
[C---:B------:R-:W-:Y:S01]  /*7a20*/  ISETP.GT.U32.AND P0, PT, R15.reuse, R19, PT ;  /* 0x000000130f00720c */ /* 0x040fe20003f04070 */
[----:B------:R-:W-:Y:S01]  /*7a30*/  @!P4 IMAD.IADD R20, R20, 0x1, -R15 ;  /* 0x000000011414c824 */ /* 0x000fe200078e0a0f */
[C---:B------:R-:W-:Y:S01]  /*7a40*/  ISETP.GT.U32.AND P4, PT, R15.reuse, R18, PT ;  /* 0x000000120f00720c */ /* 0x040fe20003f84070 */
[C---:B------:R-:W-:Y:S02]  /*7a50*/  IMAD R22, R15.reuse, R26, R22 ;  /* 0x0000001a0f167224 */ /* 0x040fe400078e0216 */
[----:B------:R-:W-:Y:S01]  /*7a60*/  IMAD R21, R15, R14, R21 ;  /* 0x0000000e0f157224 */ /* 0x000fe200078e0215 */
[----:B------:R-:W-:Y:S01]  /*7a70*/  IABS R14, R27 ;  /* 0x0000001b000e7213 */ /* 0x000fe20000000000 */
[----:B------:R-:W-:-:S02]  /*7a80*/  IMAD.MOV.U32 R115, RZ, RZ, R10 ;  /* 0x000000ffff737224 */ /* 0x000fc400078e000a */
[----:B------:R-:W-:Y:S02]  /*7a90*/  IMAD.MOV.U32 R68, RZ, RZ, R11 ;  /* 0x000000ffff447224 */ /* 0x000fe400078e000b */
[----:B------:R-:W-:Y:S01]  /*7aa0*/  @!P6 IMAD.MOV R115, RZ, RZ, -R115 ;  /* 0x000000ffff73e224 */ /* 0x000fe200078e0a73 */
[----:B------:R-:W-:Y:S01]  /*7ab0*/  ISETP.GT.U32.AND P6, PT, R15, R22, PT ;  /* 0x000000160f00720c */ /* 0x000fe20003fc4070 */
[----:B------:R-:W-:Y:S01]  /*7ac0*/  IMAD.HI.U32 R11, R16, R14, RZ ;  /* 0x0000000e100b7227 */ /* 0x000fe200078e00ff */
[----:B------:R-:W-:-:S03]  /*7ad0*/  IABS R23, R30 ;  /* 0x0000001e00177213 */ /* 0x000fc60000000000 */
[----:B------:R-:W-:Y:S02]  /*7ae0*/  IMAD.MOV R31, RZ, RZ, -R11 ;  /* 0x000000ffff1f7224 */ /* 0x000fe400078e0a0b */
[--C-:B------:R-:W-:Y:S01]  /*7af0*/  @!P0 IMAD.IADD R19, R19, 0x1, -R15.reuse ;  /* 0x0000000113138824 */ /* 0x100fe200078e0a0f */
[C---:B------:R-:W-:Y:S01]  /*7b00*/  ISETP.GT.U32.AND P0, PT, R15.reuse, R20, PT ;  /* 0x000000140f00720c */ /* 0x040fe20003f04070 */
[----:B------:R-:W-:Y:S02]  /*7b10*/  @!P4 IMAD.IADD R18, R18, 0x1, -R15 ;  /* 0x000000011212c824 */ /* 0x000fe400078e0a0f */
[----:B------:R-:W-:Y:S01]  /*7b20*/  IMAD R14, R15, R31, R14 ;  /* 0x0000001f0f0e7224 */ /* 0x000fe200078e020e */
[----:B------:R-:W-:Y:S01]  /*7b30*/  LOP3.LUT R26, R17, 0x24, RZ, 0xfc, !PT ;  /* 0x00000024111a7812 */ /* 0x000fe200078efcff */
[----:B------:R-:W-:Y:S01]  /*7b40*/  @!P3 IMAD.MOV R68, RZ, RZ, -R68 ;  /* 0x000000ffff44b224 */ /* 0x000fe200078e0a44 */
[C---:B------:R-:W-:Y:S01]  /*7b50*/  ISETP.GT.U32.AND P3, PT, R15.reuse, R19, PT ;  /* 0x000000130f00720c */ /* 0x040fe20003f64070 */
[----:B------:R-:W-:Y:S01]  /*7b60*/  IMAD.HI.U32 R29, R16, R23, RZ ;  /* 0x00000017101d7227 */ /* 0x000fe200078e00ff */
[----:B------:R-:W-:-:S03]  /*7b70*/  ISETP.GT.U32.AND P4, PT, R15, R18, PT ;  /* 0x000000120f00720c */ /* 0x000fc60003f84070 */
[----:B------:R-:W-:Y:S01]  /*7b80*/  @!P6 IMAD.IADD R22, R22, 0x1, -R15 ;  /* 0x000000011616e824 */ /* 0x000fe200078e0a0f */
[C---:B------:R-:W-:Y:S01]  /*7b90*/  ISETP.GT.U32.AND P6, PT, R15.reuse, R14, PT ;  /* 0x0000000e0f00720c */ /* 0x040fe20003fc4070 */
[----:B------:R-:W-:Y:S01]  /*7ba0*/  IMAD.MOV R29, RZ, RZ, -R29 ;  /* 0x000000ffff1d7224 */ /* 0x000fe200078e0a1d */
[----:B------:R-:W-:Y:S01]  /*7bb0*/  IABS R32, R26 ;  /* 0x0000001a00207213 */ /* 0x000fe20000000000 */
[----:B------:R-:W-:Y:S02]  /*7bc0*/  @!P0 IMAD.IADD R20, R20, 0x1, -R15 ;  /* 0x0000000114148824 */ /* 0x000fe400078e0a0f */
[C---:B------:R-:W-:Y:S02]  /*7bd0*/  IMAD R23, R15.reuse, R29, R23 ;  /* 0x0000001d0f177224 */ /* 0x040fe400078e0217 */
[----:B------:R-:W-:Y:S01]  /*7be0*/  IMAD.MOV.U32 R11, RZ, RZ, R32 ;  /* 0x000000ffff0b7224 */ /* 0x000fe200078e0020 */
[----:B------:R-:W-:Y:S01]  /*7bf0*/  ISETP.GT.U32.AND P0, PT, R15, R21, PT ;  /* 0x000000150f00720c */ /* 0x000fe20003f04070 */
[----:B------:R-:W-:Y:S01]  /*7c00*/  @!P3 IMAD.IADD R19, R19, 0x1, -R15 ;  /* 0x000000011313b824 */ /* 0x000fe200078e0a0f */
[----:B------:R-:W-:Y:S01]  /*7c10*/  ISETP.GT.U32.AND P3, PT, R15, R23, PT ;  /* 0x000000170f00720c */ /* 0x000fe20003f64070 */
[----:B------:R-:W-:-:S04]  /*7c20*/  IMAD.HI.U32 R31, R16, R11, RZ ;  /* 0x0000000b101f7227 */ /* 0x000fc800078e00ff */
[--C-:B------:R-:W-:Y:S01]  /*7c30*/  @!P4 IMAD.IADD R18, R18, 0x1, -R15.reuse ;  /* 0x000000011212c824 */ /* 0x100fe200078e0a0f */
[----:B------:R-:W-:Y:S01]  /*7c40*/  ISETP.GE.AND P4, PT, R25, RZ, PT ;  /* 0x000000ff1900720c */ /* 0x000fe20003f86270 */
[----:B------:R-:W-:Y:S02]  /*7c50*/  IMAD.MOV.U32 R112, RZ, RZ, R20 ;  /* 0x000000ffff707224 */ /* 0x000fe400078e0014 */
[----:B------:R-:W-:Y:S01]  /*7c60*/  @!P6 IMAD.IADD R14, R14, 0x1, -R15 ;  /* 0x000000010e0ee824 */ /* 0x000fe200078e0a0f */
[----:B------:R-:W-:Y:S01]  /*7c70*/  LOP3.LUT R25, R17, 0x28, RZ, 0xfc, !PT ;  /* 0x0000002811197812 */ /* 0x000fe200078efcff */
[----:B------:R-:W-:Y:S02]  /*7c80*/  IMAD.MOV R31, RZ, RZ, -R31 ;  /* 0x000000ffff1f7224 */ /* 0x000fe400078e0a1f */
[----:B------:R-:W-:Y:S01]  /*7c90*/  @!P5 IMAD.MOV R112, RZ, RZ, -R112 ;  /* 0x000000ffff70d224 */ /* 0x000fe200078e0a70 */
[C---:B------:R-:W-:Y:S01]  /*7ca0*/  ISETP.GT.U32.AND P5, PT, R15.reuse, R14, PT ;  /* 0x0000000e0f00720c */ /* 0x040fe20003fa4070 */
[----:B------:R-:W-:Y:S01]  /*7cb0*/  IMAD R11, R15, R31, R11 ;  /* 0x0000001f0f0b7224 */ /* 0x000fe200078e020b */
[----:B------:R-:W-:Y:S01]  /*7cc0*/  IABS R31, R25 ;  /* 0x00000019001f7213 */ /* 0x000fe20000000000 */
[----:B------:R-:W-:Y:S01]  /*7cd0*/  @!P0 IMAD.IADD R21, R21, 0x1, -R15 ;  /* 0x0000000115158824 */ /* 0x000fe200078e0a0f */
[----:B------:R-:W-:Y:S01]  /*7ce0*/  ISETP.GE.AND P0, PT, R24, RZ, PT ;  /* 0x000000ff1800720c */ /* 0x000fe20003f06270 */
[----:B------:R-:W-:Y:S01]  /*7cf0*/  IMAD.MOV.U32 R49, RZ, RZ, R19 ;  /* 0x000000ffff317224 */ /* 0x000fe200078e0013 */
[----:B------:R-:W-:Y:S01]  /*7d00*/  LOP3.LUT R29, R17, 0x26, RZ, 0xfc, !PT ;  /* 0x00000026111d7812 */ /* 0x000fe200078efcff */
[----:B------:R-:W-:Y:S01]  /*7d10*/  @!P3 IMAD.IADD R23, R23, 0x1, -R15 ;  /* 0x000000011717b824 */ /* 0x000fe200078e0a0f */
[----:B------:R-:W-:Y:S01]  /*7d20*/  LOP3.LUT R24, R17, 0x2a, RZ, 0xfc, !PT ;  /* 0x0000002a11187812 */ /* 0x000fe200078efcff */
[----:B------:R-:W-:Y:S01]  /*7d30*/  IMAD.MOV.U32 R67, RZ, RZ, R18 ;  /* 0x000000ffff437224 */ /* 0x000fe200078e0012 */
[C---:B------:R-:W-:Y:S01]  /*7d40*/  ISETP.GT.U32.AND P3, PT, R15.reuse, R22, PT ;  /* 0x000000160f00720c */ /* 0x040fe20003f64070 */
[----:B------:R-:W-:Y:S01]  /*7d50*/  IMAD.MOV.U32 R19, RZ, RZ, R31 ;  /* 0x000000ffff137224 */ /* 0x000fe200078e001f */
[----:B------:R-:W-:Y:S01]  /*7d60*/  IABS R10, R29 ;  /* 0x0000001d000a7213 */ /* 0x000fe20000000000 */
[----:B------:R-:W-:Y:S01]  /*7d70*/  @!P4 IMAD.MOV R67, RZ, RZ, -R67 ;  /* 0x000000ffff43c224 */ /* 0x000fe200078e0a43 */
[----:B------:R-:W-:Y:S01]  /*7d80*/  IABS R18, R24 ;  /* 0x0000001800127213 */ /* 0x000fe20000000000 */
[----:B------:R-:W-:Y:S01]  /*7d90*/  IMAD.HI.U32 R20, R16, R19, RZ ;  /* 0x0000001310147227 */ /* 0x000fe200078e00ff */
[----:B------:R-:W-:-:S02]  /*7da0*/  ISETP.GT.U32.AND P4, PT, R15, R11, PT ;  /* 0x0000000b0f00720c */ /* 0x000fc40003f84070 */
[----:B------:R-:W-:Y:S01]  /*7db0*/  ISETP.GT.U32.AND P6, PT, R15, R21, PT ;  /* 0x000000150f00720c */ /* 0x000fe20003fc4070 */
[----:B------:R-:W-:Y:S01]  /*7dc0*/  @!P5 IMAD.IADD R14, R14, 0x1, -R15 ;  /* 0x000000010e0ed824 */ /* 0x000fe200078e0a0f */
[----:B------:R-:W-:Y:S01]  /*7dd0*/  ISETP.GE.AND P5, PT, R27, RZ, PT ;  /* 0x000000ff1b00720c */ /* 0x000fe20003fa6270 */
[----:B------:R-:W-:Y:S02]  /*7de0*/  IMAD.MOV R20, RZ, RZ, -R20 ;  /* 0x000000ffff147224 */ /* 0x000fe400078e0a14 */
[----:B------:R-:W-:-:S04]  /*7df0*/  IMAD.HI.U32 R32, R16, R10, RZ ;  /* 0x0000000a10207227 */ /* 0x000fc800078e00ff */
[----:B------:R-:W-:-:S04]  /*7e00*/  IMAD.HI.U32 R27, R16, R18, RZ ;  /* 0x00000012101b7227 */ /* 0x000fc800078e00ff */
[C---:B------:R-:W-:Y:S02]  /*7e10*/  IMAD R19, R15.reuse, R20, R19 ;  /* 0x000000140f137224 */ /* 0x040fe400078e0213 */
[----:B------:R-:W-:Y:S02]  /*7e20*/  IMAD.MOV R32, RZ, RZ, -R32 ;  /* 0x000000ffff207224 */ /* 0x000fe400078e0a20 */
[----:B------:R-:W-:Y:S02]  /*7e30*/  IMAD.MOV R20, RZ, RZ, -R27 ;  /* 0x000000ffff147224 */ /* 0x000fe400078e0a1b */
[----:B------:R-:W-:Y:S02]  /*7e40*/  @!P3 IMAD.IADD R22, R22, 0x1, -R15 ;  /* 0x000000011616b824 */ /* 0x000fe400078e0a0f */
[C---:B------:R-:W-:Y:S02]  /*7e50*/  IMAD R10, R15.reuse, R32, R10 ;  /* 0x000000200f0a7224 */ /* 0x040fe400078e020a */
[----:B------:R-:W-:-:S02]  /*7e60*/  IMAD R18, R15, R20, R18 ;  /* 0x000000140f127224 */ /* 0x000fc400078e0212 */
[----:B------:R-:W-:Y:S02]  /*7e70*/  IMAD.MOV.U32 R66, RZ, RZ, R14 ;  /* 0x000000ffff427224 */ /* 0x000fe400078e000e */
[----:B------:R-:W-:Y:S02]  /*7e80*/  @!P4 IMAD.IADD R11, R11, 0x1, -R15 ;  /* 0x000000010b0bc824 */ /* 0x000fe400078e0a0f */
[----:B------:R-:W-:Y:S01]  /*7e90*/  IMAD.MOV.U32 R110, RZ, RZ, R22 ;  /* 0x000000ffff6e7224 */ /* 0x000fe200078e0016 */
[----:B------:R-:W-:Y:S01]  /*7ea0*/  ISETP.GE.AND P3, PT, R28, RZ, PT ;  /* 0x000000ff1c00720c */ /* 0x000fe20003f66270 */
[----:B------:R-:W-:Y:S01]  /*7eb0*/  @!P2 IMAD.MOV R49, RZ, RZ, -R49 ;  /* 0x000000ffff31a224 */ /* 0x000fe200078e0a31 */
[----:B------:R-:W-:Y:S01]  /*7ec0*/  ISETP.GT.U32.AND P2, PT, R15, R23, PT ;  /* 0x000000170f00720c */ /* 0x000fe20003f44070 */
[----:B------:R-:W-:Y:S01]  /*7ed0*/  @!P6 IMAD.IADD R21, R21, 0x1, -R15 ;  /* 0x000000011515e824 */ /* 0x000fe200078e0a0f */
[C---:B------:R-:W-:Y:S01]  /*7ee0*/  ISETP.GT.U32.AND P6, PT, R15.reuse, R10, PT ;  /* 0x0000000a0f00720c */ /* 0x040fe20003fc4070 */
[----:B------:R-:W-:Y:S01]  /*7ef0*/  @!P5 IMAD.MOV R66, RZ, RZ, -R66 ;  /* 0x000000ffff42d224 */ /* 0x000fe200078e0a42 */
[C---:B------:R-:W-:Y:S01]  /*7f00*/  ISETP.GT.U32.AND P5, PT, R15.reuse, R18, PT ;  /* 0x000000120f00720c */ /* 0x040fe20003fa4070 */
[----:B------:R-:W-:Y:S01]  /*7f10*/  @!P0 IMAD.MOV R110, RZ, RZ, -R110 ;  /* 0x000000ffff6e8224 */ /* 0x000fe200078e0a6e */
[----:B------:R-:W-:Y:S01]  /*7f20*/  ISETP.GT.U32.AND P0, PT, R15, R11, PT ;  /* 0x0000000b0f00720c */ /* 0x000fe20003f04070 */
[----:B------:R0:W-:Y:S01]  /*7f30*/  STL [R1+0xc], R0 ;  /* 0x00000c0001007387 */ /* 0x0001e20000100800 */
[----:B------:R-:W-:-:S05]  /*7f40*/  LOP3.LUT R20, R17, 0x2c, RZ, 0xfc, !PT ;  /* 0x0000002c11147812 */ /* 0x000fca00078efcff */
[----:B------:R-:W-:Y:S02]  /*7f50*/  @!P2 IMAD.IADD R23, R23, 0x1, -R15 ;  /* 0x000000011717a824 */ /* 0x000fe400078e0a0f */
[----:B0-----:R-:W-:Y:S01]  /*7f60*/  IMAD.MOV.U32 R0, RZ, RZ, R21 ;  /* 0x000000ffff007224 */ /* 0x001fe200078e0015 */
[----:B------:R-:W-:Y:S01]  /*7f70*/  ISETP.GE.AND P2, PT, R30, RZ, PT ;  /* 0x000000ff1e00720c */ /* 0x000fe20003f46270 */
[--C-:B------:R-:W-:Y:S02]  /*7f80*/  @!P6 IMAD.IADD R10, R10, 0x1, -R15.reuse ;  /* 0x000000010a0ae824 */ /* 0x100fe400078e0a0f */
[----:B------:R-:W-:Y:S01]  /*7f90*/  @!P3 IMAD.MOV R0, RZ, RZ, -R0 ;  /* 0x000000ffff00b224 */ /* 0x000fe200078e0a00 */
[----:B------:R-:W-:Y:S01]  /*7fa0*/  ISETP.GT.U32.AND P3, PT, R15, R19, PT ;  /* 0x000000130f00720c */ /* 0x000fe20003f64070 */
[--C-:B------:R-:W-:Y:S01]  /*7fb0*/  @!P5 IMAD.IADD R18, R18, 0x1, -R15.reuse ;  /* 0x000000011212d824 */ /* 0x100fe200078e0a0f */
[----:B------:R-:W-:Y:S01]  /*7fc0*/  IABS R21, R20 ;  /* 0x0000001400157213 */ /* 0x000fe20000000000 */
[----:B------:R-:W-:Y:S01]  /*7fd0*/  @!P0 IMAD.IADD R11, R11, 0x1, -R15 ;  /* 0x000000010b0b8824 */ /* 0x000fe200078e0a0f */
[----:B------:R-:W-:-:S02]  /*7fe0*/  ISETP.GT.U32.AND P6, PT, R15, R10, PT ;  /* 0x0000000a0f00720c */ /* 0x000fc40003fc4070 */
[----:B------:R-:W-:Y:S01]  /*7ff0*/  ISETP.GT.U32.AND P5, PT, R15, R18, PT ;  /* 0x000000120f00720c */ /* 0x000fe20003fa4070 */
[----:B------:R-:W-:Y:S02]  /*8000*/  IMAD.MOV.U32 R87, RZ, RZ, R11 ;  /* 0x000000ffff577224 */ /* 0x000fe400078e000b */
[----:B------:R-:W-:Y:S01]  /*8010*/  IMAD.HI.U32 R11, R16, R21, RZ ;  /* 0x00000015100b7227 */ /* 0x000fe200078e00ff */
[----:B------:R-:W-:-:S03]  /*8020*/  ISETP.GE.AND P4, PT, R26, RZ, PT ;  /* 0x000000ff1a00720c */ /* 0x000fc60003f86270 */
[----:B------:R-:W-:Y:S02]  /*8030*/  IMAD.MOV.U32 R43, RZ, RZ, R23 ;  /* 0x000000ffff2b7224 */ /* 0x000fe400078e0017 */
[----:B------:R-:W-:Y:S02]  /*8040*/  IMAD.MOV R11, RZ, RZ, -R11 ;  /* 0x000000ffff0b7224 */ /* 0x000fe400078e0a0b */
[----:B------:R-:W-:Y:S01]  /*8050*/  @!P2 IMAD.MOV R43, RZ, RZ, -R43 ;  /* 0x000000ffff2ba224 */ /* 0x000fe200078e0a2b */
[----:B------:R-:W-:Y:S01]  /*8060*/  ISETP.GE.AND P2, PT, R29, RZ, PT ;  /* 0x000000ff1d00720c */ /* 0x000fe20003f46270 */
[----:B------:R-:W-:Y:S01]  /*8070*/  @!P3 IMAD.IADD R19, R19, 0x1, -R15 ;  /* 0x000000011313b824 */ /* 0x000fe200078e0a0f */
[----:B------:R-:W-:Y:S01]  /*8080*/  LOP3.LUT R14, R17, 0x2e, RZ, 0xfc, !PT ;  /* 0x0000002e110e7812 */ /* 0x000fe200078efcff */
[C---:B------:R-:W-:Y:S02]  /*8090*/  IMAD R11, R15.reuse, R11, R21 ;  /* 0x0000000b0f0b7224 */ /* 0x040fe400078e0215 */
[--C-:B------:R-:W-:Y:S01]  /*80a0*/  @!P6 IMAD.IADD R10, R10, 0x1, -R15.reuse ;  /* 0x000000010a0ae824 */ /* 0x100fe200078e0a0f */
[----:B------:R-:W-:Y:S01]  /*80b0*/  ISETP.GT.U32.AND P3, PT, R15, R19, PT ;  /* 0x000000130f00720c */ /* 0x000fe20003f64070 */
[----:B------:R-:W-:Y:S01]  /*80c0*/  @!P5 IMAD.IADD R18, R18, 0x1, -R15 ;  /* 0x000000011212d824 */ /* 0x000fe200078e0a0f */
[----:B------:R-:W-:-:S02]  /*80d0*/  IABS R22, R14 ;  /* 0x0000000e00167213 */ /* 0x000fc40000000000 */
[----:B------:R-:W-:Y:S01]  /*80e0*/  ISETP.GT.U32.AND P5, PT, R15, R11, PT ;  /* 0x0000000b0f00720c */ /* 0x000fe20003fa4070 */
[----:B------:R-:W-:Y:S01]  /*80f0*/  @!P4 IMAD.MOV R87, RZ, RZ, -R87 ;  /* 0x000000ffff57c224 */ /* 0x000fe200078e0a57 */
[----:B------:R-:W-:Y:S01]  /*8100*/  ISETP.GE.AND P4, PT, R20, RZ, PT ;  /* 0x000000ff1400720c */ /* 0x000fe20003f86270 */
[----:B------:R-:W-:Y:S02]  /*8110*/  IMAD.MOV.U32 R124, RZ, RZ, R10 ;  /* 0x000000ffff7c7224 */ /* 0x000fe400078e000a */
[----:B------:R-:W-:Y:S01]  /*8120*/  IMAD.MOV.U32 R20, RZ, RZ, R22 ;  /* 0x000000ffff147224 */ /* 0x000fe200078e0016 */
[----:B------:R-:W-:Y:S01]  /*8130*/  ISETP.GE.AND P0, PT, R25, RZ, PT ;  /* 0x000000ff1900720c */ /* 0x000fe20003f06270 */
[----:B------:R-:W-:Y:S01]  /*8140*/  @!P2 IMAD.MOV R124, RZ, RZ, -R124 ;  /* 0x000000ffff7ca224 */ /* 0x000fe200078e0a7c */
[----:B------:R-:W-:Y:S01]  /*8150*/  ISETP.GE.AND P2, PT, R14, RZ, PT ;  /* 0x000000ff0e00720c */ /* 0x000fe20003f46270 */
[----:B------:R-:W-:Y:S01]  /*8160*/  IMAD.HI.U32 R14, R16, R20, RZ ;  /* 0x00000014100e7227 */ /* 0x000fe200078e00ff */
[----:B------:R-:W-:-:S03]  /*8170*/  LOP3.LUT R10, R17, 0x30, RZ, 0xfc, !PT ;  /* 0x00000030110a7812 */ /* 0x000fc600078efcff */
[--C-:B------:R-:W-:Y:S01]  /*8180*/  @!P3 IMAD.IADD R19, R19, 0x1, -R15.reuse ;  /* 0x000000011313b824 */ /* 0x100fe200078e0a0f */
[----:B------:R-:W-:Y:S01]  /*8190*/  ISETP.GE.AND P3, PT, R10, RZ, PT ;  /* 0x000000ff0a00720c */ /* 0x000fe20003f66270 */
[----:B------:R-:W-:Y:S01]  /*81a0*/  @!P5 IMAD.IADD R11, R11, 0x1, -R15 ;  /* 0x000000010b0bd824 */ /* 0x000fe200078e0a0f */
[----:B------:R-:W-:Y:S01]  /*81b0*/  IABS R21, R10 ;  /* 0x0000000a00157213 */ /* 0x000fe20000000000 */
[----:B------:R-:W-:Y:S01]  /*81c0*/  IMAD.MOV R10, RZ, RZ, -R14 ;  /* 0x000000ffff0a7224 */ /* 0x000fe200078e0a0e */
[----:B------:R-:W-:Y:S02]  /*81d0*/  ISETP.GE.AND P6, PT, R24, RZ, PT ;  /* 0x000000ff1800720c */ /* 0x000fe40003fc6270 */
[----:B------:R-:W-:Y:S01]  /*81e0*/  LOP3.LUT R14, R17, 0x32, RZ, 0xfc, !PT ;  /* 0x00000032110e7812 */ /* 0x000fe200078efcff */
[----:B------:R-:W-:Y:S01]  /*81f0*/  IMAD.MOV.U32 R42, RZ, RZ, R19 ;  /* 0x000000ffff2a7224 */ /* 0x000fe200078e0013 */
[----:B------:R-:W-:Y:S01]  /*8200*/  ISETP.GT.U32.AND P5, PT, R15, R11, PT ;  /* 0x0000000b0f00720c */ /* 0x000fe20003fa4070 */
[----:B------:R-:W-:Y:S01]  /*8210*/  IMAD.MOV.U32 R65, RZ, RZ, R18 ;  /* 0x000000ffff417224 */ /* 0x000fe200078e0012 */
[----:B------:R-:W-:Y:S01]  /*8220*/  IABS R19, R14 ;  /* 0x0000000e00137213 */ /* 0x000fe20000000000 */
[----:B------:R-:W-:-:S04]  /*8230*/  IMAD.HI.U32 R18, R16, R21, RZ ;  /* 0x0000001510127227 */ /* 0x000fc800078e00ff */
[----:B------:R-:W-:Y:S01]  /*8240*/  @!P0 IMAD.MOV R42, RZ, RZ, -R42 ;  /* 0x000000ffff2a8224 */ /* 0x000fe200078e0a2a */
[----:B------:R-:W-:Y:S01]  /*8250*/  ISETP.GE.AND P0, PT, R14, RZ, PT ;  /* 0x000000ff0e00720c */ /* 0x000fe20003f06270 */
[C---:B------:R-:W-:Y:S02]  /*8260*/  IMAD R10, R15.reuse, R10, R20 ;  /* 0x0000000a0f0a7224 */ /* 0x040fe400078e0214 */
[----:B------:R-:W-:Y:S02]  /*8270*/  IMAD.MOV.U32 R14, RZ, RZ, R19 ;  /* 0x000000ffff0e7224 */ /* 0x000fe400078e0013 */
[----:B------:R-:W-:Y:S02]  /*8280*/  IMAD.MOV R18, RZ, RZ, -R18 ;  /* 0x000000ffff127224 */ /* 0x000fe400078e0a12 */
[----:B------:R-:W-:Y:S01]  /*8290*/  @!P6 IMAD.MOV R65, RZ, RZ, -R65 ;  /* 0x000000ffff41e224 */ /* 0x000fe200078e0a41 */
[----:B------:R-:W-:Y:S01]  /*82a0*/  ISETP.GT.U32.AND P6, PT, R15, R10, PT ;  /* 0x0000000a0f00720c */ /* 0x000fe20003fc4070 */
[----:B------:R-:W-:-:S04]  /*82b0*/  IMAD.HI.U32 R20, R16, R14, RZ ;  /* 0x0000000e10147227 */ /* 0x000fc800078e00ff */
[----:B------:R-:W-:Y:S02]  /*82c0*/  IMAD R18, R15, R18, R21 ;  /* 0x000000120f127224 */ /* 0x000fe400078e0215 */
[----:B------:R-:W-:Y:S02]  /*82d0*/  IMAD.MOV R20, RZ, RZ, -R20 ;  /* 0x000000ffff147224 */ /* 0x000fe400078e0a14 */
[----:B------:R-:W-:Y:S01]  /*82e0*/  @!P5 IMAD.IADD R11, R11, 0x1, -R15 ;  /* 0x000000010b0bd824 */ /* 0x000fe200078e0a0f */
[C---:B------:R-:W-:Y:S01]  /*82f0*/  ISETP.GT.U32.AND P5, PT, R15.reuse, R18, PT ;  /* 0x000000120f00720c */ /* 0x040fe20003fa4070 */
[----:B------:R-:W-:Y:S02]  /*8300*/  IMAD R14, R15, R20, R14 ;  /* 0x000000140f0e7224 */ /* 0x000fe400078e020e */
[----:B------:R-:W-:Y:S01]  /*8310*/  IMAD.MOV.U32 R86, RZ, RZ, R11 ;  /* 0x000000ffff567224 */ /* 0x000fe200078e000b */
[----:B------:R-:W-:Y:S01]  /*8320*/  LOP3.LUT R23, R17, 0x3a, RZ, 0xfc, !PT ;  /* 0x0000003a11177812 */ /* 0x000fe200078efcff */
[----:B------:R-:W-:-:S02]  /*8330*/  @!P6 IMAD.IADD R10, R10, 0x1, -R15 ;  /* 0x000000010a0ae824 */ /* 0x000fc400078e0a0f */
[----:B------:R-:W-:Y:S01]  /*8340*/  @!P4 IMAD.MOV R86, RZ, RZ, -R86 ;  /* 0x000000ffff56c224 */ /* 0x000fe200078e0a56 */
[----:B------:R-:W-:Y:S02]  /*8350*/  ISETP.GT.U32.AND P4, PT, R15, R14, PT ;  /* 0x0000000e0f00720c */ /* 0x000fe40003f84070 */
[C---:B------:R-:W-:Y:S02]  /*8360*/  LOP3.LUT R64, R17.reuse, 0x34, RZ, 0xfc, !PT ;  /* 0x0000003411407812 */ /* 0x040fe400078efcff */
[----:B------:R-:W-:Y:S01]  /*8370*/  LOP3.LUT R19, R17, 0x38, RZ, 0xfc, !PT ;  /* 0x0000003811137812 */ /* 0x000fe200078efcff */
[----:B------:R-:W-:Y:S01]  /*8380*/  @!P5 IMAD.IADD R18, R18, 0x1, -R15 ;  /* 0x000000011212d824 */ /* 0x000fe200078e0a0f */
[----:B------:R-:W-:Y:S02]  /*8390*/  IABS R22, R23 ;  /* 0x0000001700167213 */ /* 0x000fe40000000000 */
[----:B------:R-:W-:Y:S02]  /*83a0*/  IABS R27, R64 ;  /* 0x00000040001b7213 */ /* 0x000fe40000000000 */
[----:B------:R-:W-:-:S02]  /*83b0*/  IABS R21, R19 ;  /* 0x0000001300157213 */ /* 0x000fc40000000000 */
[C---:B------:R-:W-:Y:S01]  /*83c0*/  ISETP.GT.U32.AND P6, PT, R15.reuse, R10, PT ;  /* 0x0000000a0f00720c */ /* 0x040fe20003fc4070 */
[----:B------:R-:W-:Y:S01]  /*83d0*/  IMAD.MOV.U32 R20, RZ, RZ, R22 ;  /* 0x000000ffff147224 */ /* 0x000fe200078e0016 */
[----:B------:R-:W-:Y:S01]  /*83e0*/  ISETP.GT.U32.AND P5, PT, R15, R18, PT ;  /* 0x000000120f00720c */ /* 0x000fe20003fa4070 */
[----:B------:R-:W-:-:S04]  /*83f0*/  IMAD.HI.U32 R22, R16, R27, RZ ;  /* 0x0000001b10167227 */ /* 0x000fc800078e00ff */
[----:B------:R-:W-:-:S04]  /*8400*/  IMAD.HI.U32 R24, R16, R21, RZ ;  /* 0x0000001510187227 */ /* 0x000fc800078e00ff */
[----:B------:R-:W-:Y:S02]  /*8410*/  @!P4 IMAD.IADD R14, R14, 0x1, -R15 ;  /* 0x000000010e0ec824 */ /* 0x000fe400078e0a0f */
[----:B------:R-:W-:Y:S02]  /*8420*/  IMAD.MOV R11, RZ, RZ, -R22 ;  /* 0x000000ffff0b7224 */ /* 0x000fe400078e0a16 */
[----:B------:R-:W-:Y:S01]  /*8430*/  IMAD.MOV R22, RZ, RZ, -R24 ;  /* 0x000000ffff167224 */ /* 0x000fe200078e0a18 */
[----:B------:R-:W-:Y:S01]  /*8440*/  ISETP.GT.U32.AND P4, PT, R15, R14, PT ;  /* 0x0000000e0f00720c */ /* 0x000fe20003f84070 */
[----:B------:R-:W-:-:S04]  /*8450*/  IMAD.HI.U32 R25, R16, R20, RZ ;  /* 0x0000001410197227 */ /* 0x000fc800078e00ff */
[----:B------:R-:W-:Y:S02]  /*8460*/  @!P6 IMAD.IADD R10, R10, 0x1, -R15 ;  /* 0x000000010a0ae824 */ /* 0x000fe400078e0a0f */
[----:B------:R-:W-:Y:S01]  /*8470*/  IMAD R21, R15, R22, R21 ;  /* 0x000000160f157224 */ /* 0x000fe200078e0215 */
[----:B------:R-:W-:Y:S01]  /*8480*/  LOP3.LUT R28, R17, 0x40, RZ, 0xfc, !PT ;  /* 0x00000040111c7812 */ /* 0x000fe200078efcff */
[----:B------:R-:W-:Y:S02]  /*8490*/  IMAD.MOV R24, RZ, RZ, -R25 ;  /* 0x000000ffff187224 */ /* 0x000fe400078e0a19 */
[C---:B------:R-:W-:Y:S02]  /*84a0*/  IMAD R27, R15.reuse, R11, R27 ;  /* 0x0000000b0f1b7224 */ /* 0x040fe400078e021b */
[----:B------:R-:W-:Y:S02]  /*84b0*/  IMAD.MOV.U32 R118, RZ, RZ, R10 ;  /* 0x000000ffff767224 */ /* 0x000fe400078e000a */
[----:B------:R-:W-:Y:S01]  /*84c0*/  @!P5 IMAD.IADD R18, R18, 0x1, -R15 ;  /* 0x000000011212d824 */ /* 0x000fe200078e0a0f */
[C---:B------:R-:W-:Y:S01]  /*84d0*/  ISETP.GT.U32.AND P5, PT, R15.reuse, R21, PT ;  /* 0x000000150f00720c */ /* 0x040fe20003fa4070 */
[----:B------:R-:W-:Y:S01]  /*84e0*/  IMAD R11, R15, R24, R20 ;  /* 0x000000180f0b7224 */ /* 0x000fe200078e0214 */
[----:B------:R-:W-:Y:S01]  /*84f0*/  ISETP.GE.AND P6, PT, R19, RZ, PT ;  /* 0x000000ff1300720c */ /* 0x000fe20003fc6270 */
[----:B------:R-:W-:Y:S01]  /*8500*/  @!P2 IMAD.MOV R118, RZ, RZ, -R118 ;  /* 0x000000ffff76a224 */ /* 0x000fe200078e0a76 */
[----:B------:R-:W-:-:S02]  /*8510*/  IABS R19, R28 ;  /* 0x0000001c00137213 */ /* 0x000fc40000000000 */
[C---:B------:R-:W-:Y:S01]  /*8520*/  ISETP.GT.U32.AND P2, PT, R15.reuse, R27, PT ;  /* 0x0000001b0f00720c */ /* 0x040fe20003f44070 */
[--C-:B------:R-:W-:Y:S01]  /*8530*/  @!P4 IMAD.IADD R14, R14, 0x1, -R15.reuse ;  /* 0x000000010e0ec824 */ /* 0x100fe200078e0a0f */
[----:B------:R-:W-:Y:S01]  /*8540*/  ISETP.GT.U32.AND P4, PT, R15, R11, PT ;  /* 0x0000000b0f00720c */ /* 0x000fe20003f84070 */
[----:B------:R-:W-:Y:S01]  /*8550*/  IMAD.HI.U32 R22, R16, R19, RZ ;  /* 0x0000001310167227 */ /* 0x000fe200078e00ff */
[C---:B------:R-:W-:Y:S02]  /*8560*/  LOP3.LUT R24, R17.reuse, 0x48, RZ, 0xfc, !PT ;  /* 0x0000004811187812 */ /* 0x040fe400078efcff */
[----:B------:R-:W-:Y:S01]  /*8570*/  LOP3.LUT R25, R17, 0x42, RZ, 0xfc, !PT ;  /* 0x0000004211197812 */ /* 0x000fe200078efcff */
[----:B------:R-:W-:Y:S01]  /*8580*/  IMAD.MOV R10, RZ, RZ, -R22 ;  /* 0x000000ffff0a7224 */ /* 0x000fe200078e0a16 */
[----:B------:R-:W-:Y:S01]  /*8590*/  IABS R29, R24 ;  /* 0x00000018001d7213 */ /* 0x000fe20000000000 */
[----:B------:R-:W-:Y:S01]  /*85a0*/  IMAD.MOV.U32 R41, RZ, RZ, R18 ;  /* 0x000000ffff297224 */ /* 0x000fe200078e0012 */
[----:B------:R-:W-:Y:S01]  /*85b0*/  IABS R20, R25 ;  /* 0x0000001900147213 */ /* 0x000fe20000000000 */
[----:B------:R-:W-:-:S02]  /*85c0*/  @!P5 IMAD.IADD R21, R21, 0x1, -R15 ;  /* 0x000000011515d824 */ /* 0x000fc400078e0a0f */
[----:B------:R-:W-:Y:S02]  /*85d0*/  IMAD R10, R15, R10, R19 ;  /* 0x0000000a0f0a7224 */ /* 0x000fe400078e0213 */
[----:B------:R-:W-:Y:S02]  /*85e0*/  @!P2 IMAD.IADD R27, R27, 0x1, -R15 ;  /* 0x000000011b1ba824 */ /* 0x000fe400078e0a0f */
[----:B------:R-:W-:Y:S01]  /*85f0*/  @!P3 IMAD.MOV R41, RZ, RZ, -R41 ;  /* 0x000000ffff29b224 */ /* 0x000fe200078e0a29 */
[----:B------:R-:W-:Y:S01]  /*8600*/  ISETP.GT.U32.AND P3, PT, R15, R21, PT ;  /* 0x000000150f00720c */ /* 0x000fe20003f64070 */
[----:B------:R-:W-:Y:S02]  /*8610*/  IMAD.MOV.U32 R19, RZ, RZ, R29 ;  /* 0x000000ffff137224 */ /* 0x000fe400078e001d */
[----:B------:R-:W-:-:S04]  /*8620*/  IMAD.HI.U32 R29, R16, R20, RZ ;  /* 0x00000014101d7227 */ /* 0x000fc800078e00ff */
[----:B------:R-:W-:Y:S01]  /*8630*/  @!P4 IMAD.IADD R11, R11, 0x1, -R15 ;  /* 0x000000010b0bc824 */ /* 0x000fe200078e0a0f */
[----:B------:R-:W-:Y:S01]  /*8640*/  ISETP.GT.U32.AND P4, PT, R15, R27, PT ;  /* 0x0000001b0f00720c */ /* 0x000fe20003f84070 */
[----:B------:R-:W-:-:S04]  /*8650*/  IMAD.HI.U32 R30, R16, R19, RZ ;  /* 0x00000013101e7227 */ /* 0x000fc800078e00ff */
[----:B------:R-:W-:Y:S01]  /*8660*/  IMAD.MOV R29, RZ, RZ, -R29 ;  /* 0x000000ffff1d7224 */ /* 0x000fe200078e0a1d */
[----:B------:R-:W-:Y:S01]  /*8670*/  LOP3.LUT R26, R17, 0x4a, RZ, 0xfc, !PT ;  /* 0x0000004a111a7812 */ /* 0x000fe200078efcff */
[----:B------:R-:W-:Y:S02]  /*8680*/  IMAD.MOV R18, RZ, RZ, -R30 ;  /* 0x000000ffff127224 */ /* 0x000fe400078e0a1e */
[C---:B------:R-:W-:Y:S01]  /*8690*/  IMAD R20, R15.reuse, R29, R20 ;  /* 0x0000001d0f147224 */ /* 0x040fe200078e0214 */
[C---:B------:R-:W-:Y:S01]  /*86a0*/  ISETP.GT.U32.AND P2, PT, R15.reuse, R10, PT ;  /* 0x0000000a0f00720c */ /* 0x040fe20003f44070 */
[----:B------:R-:W-:Y:S01]  /*86b0*/  IMAD R19, R15, R18, R19 ;  /* 0x000000120f137224 */ /* 0x000fe200078e0213 */
[----:B------:R-:W-:Y:S01]  /*86c0*/  IABS R22, R26 ;  /* 0x0000001a00167213 */ /* 0x000fe20000000000 */
[--C-:B------:R-:W-:Y:S01]  /*86d0*/  @!P3 IMAD.IADD R21, R21, 0x1, -R15.reuse ;  /* 0x000000011515b824 */ /* 0x100fe200078e0a0f */
[----:B------:R-:W-:Y:S01]  /*86e0*/  ISETP.GT.U32.AND P3, PT, R15, R20, PT ;  /* 0x000000140f00720c */ /* 0x000fe20003f64070 */
[----:B------:R-:W-:Y:S01]  /*86f0*/  @!P4 IMAD.IADD R27, R27, 0x1, -R15 ;  /* 0x000000011b1bc824 */ /* 0x000fe200078e0a0f */
[----:B------:R-:W-:Y:S01]  /*8700*/  ISETP.GE.AND P5, PT, R23, RZ, PT ;  /* 0x000000ff1700720c */ /* 0x000fe20003fa6270 */
[----:B------:R-:W-:Y:S01]  /*8710*/  IMAD.HI.U32 R23, R16, R22, RZ ;  /* 0x0000001610177227 */ /* 0x000fe200078e00ff */
[----:B------:R-:W-:-:S03]  /*8720*/  ISETP.GT.U32.AND P4, PT, R15, R19, PT ;  /* 0x000000130f00720c */ /* 0x000fc60003f84070 */
[----:B------:R-:W-:Y:S01]  /*8730*/  IMAD.MOV R18, RZ, RZ, -R23 ;  /* 0x000000ffff127224 */ /* 0x000fe200078e0a17 */
[----:B------:R-:W-:Y:S01]  /*8740*/  LOP3.LUT R23, R17, 0x50, RZ, 0xfc, !PT ;  /* 0x0000005011177812 */ /* 0x000fe200078efcff */
[--C-:B------:R-:W-:Y:S01]  /*8750*/  @!P2 IMAD.IADD R10, R10, 0x1, -R15.reuse ;  /* 0x000000010a0aa824 */ /* 0x100fe200078e0a0f */
[C---:B------:R-:W-:Y:S01]  /*8760*/  ISETP.GT.U32.AND P2, PT, R15.reuse, R11, PT ;  /* 0x0000000b0f00720c */ /* 0x040fe20003f44070 */
[----:B------:R-:W-:Y:S01]  /*8770*/  IMAD.MOV.U32 R60, RZ, RZ, R14 ;  /* 0x000000ffff3c7224 */ /* 0x000fe200078e000e */
[----:B------:R-:W-:Y:S01]  /*8780*/  IABS R14, R23 ;  /* 0x00000017000e7213 */ /* 0x000fe20000000000 */
[----:B------:R-:W-:Y:S02]  /*8790*/  @!P3 IMAD.IADD R20, R20, 0x1, -R15 ;  /* 0x000000011414b824 */ /* 0x000fe400078e0a0f */
[----:B------:R-:W-:Y:S02]  /*87a0*/  IMAD R18, R15, R18, R22 ;  /* 0x000000120f127224 */ /* 0x000fe400078e0216 */
[----:B------:R-:W-:-:S02]  /*87b0*/  IMAD.MOV.U32 R40, RZ, RZ, R21 ;  /* 0x000000ffff287224 */ /* 0x000fc400078e0015 */
[----:B------:R-:W-:Y:S01]  /*87c0*/  @!P0 IMAD.MOV R60, RZ, RZ, -R60 ;  /* 0x000000ffff3c8224 */ /* 0x000fe200078e0a3c */
[----:B------:R-:W-:Y:S01]  /*87d0*/  ISETP.GT.U32.AND P0, PT, R15, R10, PT ;  /* 0x0000000a0f00720c */ /* 0x000fe20003f04070 */
[----:B------:R-:W-:Y:S01]  /*87e0*/  @!P4 IMAD.IADD R19, R19, 0x1, -R15 ;  /* 0x000000011313c824 */ /* 0x000fe200078e0a0f */
[C---:B------:R-:W-:Y:S01]  /*87f0*/  ISETP.GT.U32.AND P4, PT, R15.reuse, R20, PT ;  /* 0x000000140f00720c */ /* 0x040fe20003f84070 */
[----:B------:R-:W-:Y:S01]  /*8800*/  @!P6 IMAD.MOV R40, RZ, RZ, -R40 ;  /* 0x000000ffff28e224 */ /* 0x000fe200078e0a28 */
[----:B------:R-:W-:Y:S01]  /*8810*/  ISETP.GT.U32.AND P6, PT, R15, R18, PT ;  /* 0x000000120f00720c */ /* 0x000fe20003fc4070 */
[----:B------:R-:W-:-:S04]  /*8820*/  IMAD.HI.U32 R22, R16, R14, RZ ;  /* 0x0000000e10167227 */ /* 0x000fc800078e00ff */
[----:B------:R-:W-:Y:S02]  /*8830*/  IMAD.MOV R22, RZ, RZ, -R22 ;  /* 0x000000ffff167224 */ /* 0x000fe400078e0a16 */
[--C-:B------:R-:W-:Y:S01]  /*8840*/  @!P2 IMAD.IADD R11, R11, 0x1, -R15.reuse ;  /* 0x000000010b0ba824 */ /* 0x100fe200078e0a0f */
[----:B------:R-:W-:Y:S01]  /*8850*/  ISETP.GE.AND P2, PT, R28, RZ, PT ;  /* 0x000000ff1c00720c */ /* 0x000fe20003f46270 */
[C---:B------:R-:W-:Y:S02]  /*8860*/  IMAD R14, R15.reuse, R22, R14 ;  /* 0x000000160f0e7224 */ /* 0x040fe400078e020e */
[--C-:B------:R-:W-:Y:S02]  /*8870*/  @!P0 IMAD.IADD R10, R10, 0x1, -R15.reuse ;  /* 0x000000010a0a8824 */ /* 0x100fe400078e0a0f */
[--C-:B------:R-:W-:Y:S01]  /*8880*/  @!P4 IMAD.IADD R20, R20, 0x1, -R15.reuse ;  /* 0x000000011414c824 */ /* 0x100fe200078e0a0f */
[C---:B------:R-:W-:Y:S01]  /*8890*/  ISETP.GT.U32.AND P4, PT, R15.reuse, R14, PT ;  /* 0x0000000e0f00720c */ /* 0x040fe20003f84070 */
[----:B------:R-:W-:Y:S01]  /*88a0*/  @!P6 IMAD.IADD R18, R18, 0x1, -R15 ;  /* 0x000000011212e824 */ /* 0x000fe200078e0a0f */
[----:B------:R-:W-:Y:S01]  /*88b0*/  ISETP.GT.U32.AND P6, PT, R15, R19, PT ;  /* 0x000000130f00720c */ /* 0x000fe20003fc4070 */
[----:B------:R-:W-:Y:S01]  /*88c0*/  IMAD.MOV.U32 R39, RZ, RZ, R10 ;  /* 0x000000ffff277224 */ /* 0x000fe200078e000a */
[C---:B------:R-:W-:Y:S01]  /*88d0*/  LOP3.LUT R21, R17.reuse, 0x52, RZ, 0xfc, !PT ;  /* 0x0000005211157812 */ /* 0x040fe200078efcff */
[----:B------:R-:W-:Y:S01]  /*88e0*/  IMAD.MOV.U32 R59, RZ, RZ, R11 ;  /* 0x000000ffff3b7224 */ /* 0x000fe200078e000b */
[----:B------:R-:W-:Y:S01]  /*88f0*/  ISETP.GE.AND P3, PT, R24, RZ, PT ;  /* 0x000000ff1800720c */ /* 0x000fe20003f66270 */
[----:B------:R-:W-:Y:S01]  /*8900*/  @!P2 IMAD.MOV R39, RZ, RZ, -R39 ;  /* 0x000000ffff27a224 */ /* 0x000fe200078e0a27 */
[----:B------:R-:W-:-:S02]  /*8910*/  LOP3.LUT R24, R17, 0x58, RZ, 0xfc, !PT ;  /* 0x0000005811187812 */ /* 0x000fc400078efcff */
[----:B------:R-:W-:Y:S02]  /*8920*/  ISETP.GT.U32.AND P2, PT, R15, R18, PT ;  /* 0x000000120f00720c */ /* 0x000fe40003f44070 */
[----:B------:R-:W-:Y:S01]  /*8930*/  IABS R11, R21 ;  /* 0x00000015000b7213 */ /* 0x000fe20000000000 */
[----:B------:R-:W-:Y:S01]  /*8940*/  @!P5 IMAD.MOV R59, RZ, RZ, -R59 ;  /* 0x000000ffff3bd224 */ /* 0x000fe200078e0a3b */
[----:B------:R-:W-:Y:S01]  /*8950*/  ISETP.GE.AND P0, PT, R25, RZ, PT ;  /* 0x000000ff1900720c */ /* 0x000fe20003f06270 */
[----:B------:R-:W-:Y:S01]  /*8960*/  @!P4 IMAD.IADD R14, R14, 0x1, -R15 ;  /* 0x000000010e0ec824 */ /* 0x000fe200078e0a0f */
[----:B------:R-:W-:Y:S02]  /*8970*/  IABS R25, R24 ;  /* 0x0000001800197213 */ /* 0x000fe40000000000 */
[----:B------:R-:W-:Y:S01]  /*8980*/  ISETP.GE.AND P5, PT, R26, RZ, PT ;  /* 0x000000ff1a00720c */ /* 0x000fe20003fa6270 */
[----:B------:R-:W-:Y:S01]  /*8990*/  IMAD.HI.U32 R26, R16, R11, RZ ;  /* 0x0000000b101a7227 */ /* 0x000fe200078e00ff */
[----:B------:R-:W-:-:S03]  /*89a0*/  LOP3.LUT R10, R17, 0x60, RZ, 0xfc, !PT ;  /* 0x00000060110a7812 */ /* 0x000fc600078efcff */
[----:B------:R-:W-:Y:S01]  /*89b0*/  @!P6 IMAD.IADD R19, R19, 0x1, -R15 ;  /* 0x000000011313e824 */ /* 0x000fe200078e0a0f */
[----:B------:R-:W-:Y:S01]  /*89c0*/  ISETP.GE.AND P6, PT, R23, RZ, PT ;  /* 0x000000ff1700720c */ /* 0x000fe20003fc6270 */
[----:B------:R-:W-:Y:S01]  /*89d0*/  IMAD.MOV.U32 R23, RZ, RZ, R25 ;  /* 0x000000ffff177224 */ /* 0x000fe200078e0019 */
[----:B------:R-:W-:Y:S01]  /*89e0*/  ISETP.GT.U32.AND P4, PT, R15, R14, PT ;  /* 0x0000000e0f00720c */ /* 0x000fe20003f84070 */
[----:B------:R-:W-:Y:S01]  /*89f0*/  IMAD.MOV R25, RZ, RZ, -R26 ;  /* 0x000000ffff197224 */ /* 0x000fe200078e0a1a */
[----:B------:R-:W-:Y:S01]  /*8a00*/  IABS R22, R10 ;  /* 0x0000000a00167213 */ /* 0x000fe20000000000 */
[----:B------:R-:W-:Y:S01]  /*8a10*/  @!P2 IMAD.IADD R18, R18, 0x1, -R15 ;  /* 0x000000011212a824 */ /* 0x000fe200078e0a0f */
[----:B------:R-:W-:Y:S01]  /*8a20*/  ISETP.GE.AND P2, PT, R21, RZ, PT ;  /* 0x000000ff1500720c */ /* 0x000fe20003f46270 */
[----:B------:R-:W-:Y:S02]  /*8a30*/  IMAD R11, R15, R25, R11 ;  /* 0x000000190f0b7224 */ /* 0x000fe400078e020b */
[----:B------:R-:W-:-:S02]  /*8a40*/  IMAD.MOV.U32 R58, RZ, RZ, R20 ;  /* 0x000000ffff3a7224 */ /* 0x000fc400078e0014 */
[----:B------:R-:W-:-:S04]  /*8a50*/  IMAD.HI.U32 R21, R16, R23, RZ ;  /* 0x0000001710157227 */ /* 0x000fc800078e00ff */
[----:B------:R-:W-:Y:S02]  /*8a60*/  IMAD.MOV.U32 R57, RZ, RZ, R18 ;  /* 0x000000ffff397224 */ /* 0x000fe400078e0012 */
[----:B------:R-:W-:Y:S01]  /*8a70*/  @!P0 IMAD.MOV R58, RZ, RZ, -R58 ;  /* 0x000000ffff3a8224 */ /* 0x000fe200078e0a3a */
[----:B------:R-:W-:Y:S01]  /*8a80*/  ISETP.GT.U32.AND P0, PT, R15, R11, PT ;  /* 0x0000000b0f00720c */ /* 0x000fe20003f04070 */
[----:B------:R-:W-:-:S04]  /*8a90*/  IMAD.HI.U32 R20, R16, R22, RZ ;  /* 0x0000001610147227 */ /* 0x000fc800078e00ff */
[----:B------:R-:W-:Y:S02]  /*8aa0*/  IMAD.MOV R21, RZ, RZ, -R21 ;  /* 0x000000ffff157224 */ /* 0x000fe400078e0a15 */
[----:B------:R-:W-:Y:S01]  /*8ab0*/  @!P5 IMAD.MOV R57, RZ, RZ, -R57 ;  /* 0x000000ffff39d224 */ /* 0x000fe200078e0a39 */
[----:B------:R-:W-:Y:S01]  /*8ac0*/  ISETP.GE.AND P5, PT, R10, RZ, PT ;  /* 0x000000ff0a00720c */ /* 0x000fe20003fa6270 */
[----:B------:R-:W-:Y:S02]  /*8ad0*/  IMAD.MOV R18, RZ, RZ, -R20 ;  /* 0x000000ffff127224 */ /* 0x000fe400078e0a14 */
[C---:B------:R-:W-:Y:S02]  /*8ae0*/  IMAD R10, R15.reuse, R21, R23 ;  /* 0x000000150f0a7224 */ /* 0x040fe400078e0217 */
[--C-:B------:R-:W-:Y:S02]  /*8af0*/  @!P4 IMAD.IADD R14, R14, 0x1, -R15.reuse ;  /* 0x000000010e0ec824 */ /* 0x100fe400078e0a0f */
[C---:B------:R-:W-:Y:S01]  /*8b00*/  IMAD R22, R15.reuse, R18, R22 ;  /* 0x000000120f167224 */ /* 0x040fe200078e0216 */
[----:B------:R-:W-:Y:S01]  /*8b10*/  ISETP.GT.U32.AND P4, PT, R15, R10, PT ;  /* 0x0000000a0f00720c */ /* 0x000fe20003f84070 */
[----:B------:R-:W-:Y:S01]  /*8b20*/  IMAD.MOV.U32 R37, RZ, RZ, R14 ;  /* 0x000000ffff257224 */ /* 0x000fe200078e000e */
[----:B------:R-:W-:Y:S01]  /*8b30*/  LOP3.LUT R23, R17, 0x70, RZ, 0xfc, !PT ;  /* 0x0000007011177812 */ /* 0x000fe200078efcff */
[----:B------:R-:W-:-:S02]  /*8b40*/  @!P0 IMAD.IADD R11, R11, 0x1, -R15 ;  /* 0x000000010b0b8824 */ /* 0x000fc400078e0a0f */
[----:B------:R-:W-:Y:S01]  /*8b50*/  @!P6 IMAD.MOV R37, RZ, RZ, -R37 ;  /* 0x000000ffff25e224 */ /* 0x000fe200078e0a25 */
[C---:B------:R-:W-:Y:S02]  /*8b60*/  ISETP.GT.U32.AND P6, PT, R15.reuse, R22, PT ;  /* 0x000000160f00720c */ /* 0x040fe40003fc4070 */
[----:B------:R-:W-:Y:S02]  /*8b70*/  IABS R20, R23 ;  /* 0x0000001700147213 */ /* 0x000fe40000000000 */
[----:B------:R-:W-:Y:S02]  /*8b80*/  ISETP.GT.U32.AND P0, PT, R15, R11, PT ;  /* 0x0000000b0f00720c */ /* 0x000fe40003f04070 */
[C---:B------:R-:W-:Y:S01]  /*8b90*/  LOP3.LUT R18, R17.reuse, 0x68, RZ, 0xfc, !PT ;  /* 0x0000006811127812 */ /* 0x040fe200078efcff */
[----:B------:R-:W-:Y:S01]  /*8ba0*/  @!P4 IMAD.IADD R10, R10, 0x1, -R15 ;  /* 0x000000010a0ac824 */ /* 0x000fe200078e0a0f */
[----:B------:R-:W-:Y:S01]  /*8bb0*/  LOP3.LUT R26, R17, 0x78, RZ, 0xfc, !PT ;  /* 0x00000078111a7812 */ /* 0x000fe200078efcff */
[----:B------:R-:W-:Y:S01]  /*8bc0*/  IMAD.HI.U32 R14, R16, R20, RZ ;  /* 0x00000014100e7227 */ /* 0x000fe200078e00ff */
[----:B------:R-:W-:-:S02]  /*8bd0*/  IABS R21, R18 ;  /* 0x0000001200157213 */ /* 0x000fc40000000000 */
[C---:B------:R-:W-:Y:S01]  /*8be0*/  ISETP.GT.U32.AND P4, PT, R15.reuse, R10, PT ;  /* 0x0000000a0f00720c */ /* 0x040fe20003f84070 */
[----:B------:R-:W-:Y:S01]  /*8bf0*/  IMAD.MOV.U32 R38, RZ, RZ, R19 ;  /* 0x000000ffff267224 */ /* 0x000fe200078e0013 */
[----:B------:R-:W-:Y:S01]  /*8c00*/  IABS R19, R26 ;  /* 0x0000001a00137213 */ /* 0x000fe20000000000 */
[----:B------:R-:W-:Y:S02]  /*8c10*/  @!P6 IMAD.IADD R22, R22, 0x1, -R15 ;  /* 0x000000011616e824 */ /* 0x000fe400078e0a0f */
[----:B------:R-:W-:Y:S02]  /*8c20*/  IMAD.MOV R14, RZ, RZ, -R14 ;  /* 0x000000ffff0e7224 */ /* 0x000fe400078e0a0e */
[----:B------:R-:W-:Y:S01]  /*8c30*/  IMAD.HI.U32 R25, R16, R21, RZ ;  /* 0x0000001510197227 */ /* 0x000fe200078e00ff */
[----:B------:R-:W-:-:S03]  /*8c40*/  ISETP.GT.U32.AND P6, PT, R15, R22, PT ;  /* 0x000000160f00720c */ /* 0x000fc60003fc4070 */
[----:B------:R-:W-:Y:S02]  /*8c50*/  @!P0 IMAD.IADD R11, R11, 0x1, -R15 ;  /* 0x000000010b0b8824 */ /* 0x000fe400078e0a0f */
[----:B------:R-:W-:Y:S02]  /*8c60*/  IMAD R20, R15, R14, R20 ;  /* 0x0000000e0f147224 */ /* 0x000fe400078e0214 */
[----:B------:R-:W-:Y:S02]  /*8c70*/  IMAD.MOV R25, RZ, RZ, -R25 ;  /* 0x000000ffff197224 */ /* 0x000fe400078e0a19 */
[----:B------:R-:W-:-:S04]  /*8c80*/  IMAD.HI.U32 R14, R16, R19, RZ ;  /* 0x00000013100e7227 */ /* 0x000fc800078e00ff */
[----:B------:R-:W-:Y:S01]  /*8c90*/  @!P3 IMAD.MOV R38, RZ, RZ, -R38 ;  /* 0x000000ffff26b224 */ /* 0x000fe200078e0a26 */
[----:B------:R-:W-:Y:S01]  /*8ca0*/  ISETP.GE.AND P3, PT, R24, RZ, PT ;  /* 0x000000ff1800720c */ /* 0x000fe20003f66270 */
[----:B------:R-:W-:Y:S01]  /*8cb0*/  IMAD.MOV.U32 R55, RZ, RZ, R11 ;  /* 0x000000ffff377224 */ /* 0x000fe200078e000b */
[----:B------:R-:W-:Y:S01]  /*8cc0*/  LOP3.LUT R24, R17, 0x80, RZ, 0xfc, !PT ;  /* 0x0000008011187812 */ /* 0x000fe200078efcff */
[C---:B------:R-:W-:Y:S02]  /*8cd0*/  IMAD R21, R15.reuse, R25, R21 ;  /* 0x000000190f157224 */ /* 0x040fe400078e0215 */
[----:B------:R-:W-:Y:S01]  /*8ce0*/  IMAD.MOV R11, RZ, RZ, -R14 ;  /* 0x000000ffff0b7224 */ /* 0x000fe200078e0a0e */
[----:B------:R-:W-:Y:S01]  /*8cf0*/  IABS R28, R24 ;  /* 0x00000018001c7213 */ /* 0x000fe20000000000 */
[----:B------:R-:W-:Y:S01]  /*8d00*/  @!P4 IMAD.IADD R10, R10, 0x1, -R15 ;  /* 0x000000010a0ac824 */ /* 0x000fe200078e0a0f */
[C---:B------:R-:W-:Y:S01]  /*8d10*/  ISETP.GT.U32.AND P4, PT, R15.reuse, R21, PT ;  /* 0x000000150f00720c */ /* 0x040fe20003f84070 */
[----:B------:R-:W-:Y:S01]  /*8d20*/  IMAD R19, R15, R11, R19 ;  /* 0x0000000b0f137224 */ /* 0x000fe200078e0213 */
[----:B------:R-:W-:Y:S01]  /*8d30*/  ISETP.GE.AND P0, PT, R18, RZ, PT ;  /* 0x000000ff1200720c */ /* 0x000fe20003f06270 */
[----:B------:R-:W-:-:S02]  /*8d40*/  @!P6 IMAD.IADD R22, R22, 0x1, -R15 ;  /* 0x000000011616e824 */ /* 0x000fc400078e0a0f */
[----:B------:R-:W-:Y:S01]  /*8d50*/  IMAD.MOV.U32 R18, RZ, RZ, R28 ;  /* 0x000000ffff127224 */ /* 0x000fe200078e001c */
[----:B------:R-:W-:-:S03]  /*8d60*/  ISETP.GT.U32.AND P6, PT, R15, R19, PT ;  /* 0x000000130f00720c */ /* 0x000fc60003fc4070 */
[----:B------:R-:W-:Y:S01]  /*8d70*/  IMAD.HI.U32 R25, R16, R18, RZ ;  /* 0x0000001210197227 */ /* 0x000fe200078e00ff */
[----:B------:R-:W-:-:S03]  /*8d80*/  LOP3.LUT R30, R17, 0x88, RZ, 0xfc, !PT ;  /* 0x00000088111e7812 */ /* 0x000fc600078efcff */
[----:B------:R-:W-:Y:S02]  /*8d90*/  IMAD.MOV R14, RZ, RZ, -R25 ;  /* 0x000000ffff0e7224 */ /* 0x000fe400078e0a19 */
[----:B------:R-:W-:Y:S02]  /*8da0*/  @!P4 IMAD.IADD R21, R21, 0x1, -R15 ;  /* 0x000000011515c824 */ /* 0x000fe400078e0a0f */
[----:B------:R-:W-:Y:S02]  /*8db0*/  IMAD.MOV.U32 R36, RZ, RZ, R10 ;  /* 0x000000ffff247224 */ /* 0x000fe400078e000a */
[----:B------:R-:W-:Y:S01]  /*8dc0*/  @!P2 IMAD.MOV R55, RZ, RZ, -R55 ;  /* 0x000000ffff37a224 */ /* 0x000fe200078e0a37 */
[C---:B------:R-:W-:Y:S01]  /*8dd0*/  ISETP.GT.U32.AND P2, PT, R15.reuse, R20, PT ;  /* 0x000000140f00720c */ /* 0x040fe20003f44070 */
[----:B------:R-:W-:Y:S01]  /*8de0*/  IMAD R18, R15, R14, R18 ;  /* 0x0000000e0f127224 */ /* 0x000fe200078e0212 */
[----:B------:R-:W-:Y:S01]  /*8df0*/  IABS R14, R30 ;  /* 0x0000001e000e7213 */ /* 0x000fe20000000000 */
[----:B------:R-:W-:Y:S01]  /*8e00*/  @!P6 IMAD.IADD R19, R19, 0x1, -R15 ;  /* 0x000000011313e824 */ /* 0x000fe200078e0a0f */
[----:B------:R-:W-:Y:S01]  /*8e10*/  ISETP.GT.U32.AND P4, PT, R15, R21, PT ;  /* 0x000000150f00720c */ /* 0x000fe20003f84070 */
[----:B------:R-:W-:Y:S01]  /*8e20*/  @!P3 IMAD.MOV R36, RZ, RZ, -R36 ;  /* 0x000000ffff24b224 */ /* 0x000fe200078e0a24 */
[----:B------:R-:W-:Y:S01]  /*8e30*/  ISETP.GE.AND P3, PT, R23, RZ, PT ;  /* 0x000000ff1700720c */ /* 0x000fe20003f66270 */
[----:B------:R-:W-:Y:S01]  /*8e40*/  IMAD.HI.U32 R23, R16, R14, RZ ;  /* 0x0000000e10177227 */ /* 0x000fe200078e00ff */
[----:B------:R-:W-:-:S03]  /*8e50*/  ISETP.GT.U32.AND P6, PT, R15, R19, PT ;  /* 0x000000130f00720c */ /* 0x000fc60003fc4070 */
[----:B------:R-:W-:Y:S02]  /*8e60*/  IMAD.MOV R23, RZ, RZ, -R23 ;  /* 0x000000ffff177224 */ /* 0x000fe400078e0a17 */
[--C-:B------:R-:W-:Y:S02]  /*8e70*/  @!P2 IMAD.IADD R20, R20, 0x1, -R15.reuse ;  /* 0x000000011414a824 */ /* 0x100fe400078e0a0f */
[----:B------:R-:W-:Y:S02]  /*8e80*/  IMAD R14, R15, R23, R14 ;  /* 0x000000170f0e7224 */ /* 0x000fe400078e020e */
[--C-:B------:R-:W-:Y:S01]  /*8e90*/  @!P4 IMAD.IADD R21, R21, 0x1, -R15.reuse ;  /* 0x000000011515c824 */ /* 0x100fe200078e0a0f */
[C---:B------:R-:W-:Y:S02]  /*8ea0*/  ISETP.GT.U32.AND P4, PT, R15.reuse, R18, PT ;  /* 0x000000120f00720c */ /* 0x040fe40003f84070 */
[----:B------:R-:W-:Y:S01]  /*8eb0*/  ISETP.GT.U32.AND P2, PT, R15, R20, PT ;  /* 0x000000140f00720c */ /* 0x000fe20003f44070 */
[----:B------:R-:W-:Y:S01]  /*8ec0*/  @!P6 IMAD.IADD R19, R19, 0x1, -R15 ;  /* 0x000000011313e824 */ /* 0x000fe200078e0a0f */
[----:B------:R-:W-:-:S02]  /*8ed0*/  ISETP.GT.U32.AND P6, PT, R15, R14, PT ;  /* 0x0000000e0f00720c */ /* 0x000fc40003fc4070 */
[C---:B------:R-:W-:Y:S02]  /*8ee0*/  LOP3.LUT R28, R17.reuse, 0x98, RZ, 0xfc, !PT ;  /* 0x00000098111c7812 */ /* 0x040fe400078efcff */
[C---:B------:R-:W-:Y:S02]  /*8ef0*/  LOP3.LUT R45, R17.reuse, 0xa0, RZ, 0xfc, !PT ;  /* 0x000000a0112d7812 */ /* 0x040fe400078efcff */
[----:B------:R-:W-:Y:S02]  /*8f00*/  IABS R10, R28 ;  /* 0x0000001c000a7213 */ /* 0x000fe40000000000 */
[----:B------:R-:W-:Y:S01]  /*8f10*/  LOP3.LUT R29, R17, 0x90, RZ, 0xfc, !PT ;  /* 0x00000090111d7812 */ /* 0x000fe200078efcff */
[----:B------:R-:W-:Y:S01]  /*8f20*/  @!P4 IMAD.IADD R18, R18, 0x1, -R15 ;  /* 0x000000011212c824 */ /* 0x000fe200078e0a0f */
[----:B------:R-:W-:Y:S01]  /*8f30*/  IABS R25, R45 ;  /* 0x0000002d00197213 */ /* 0x000fe20000000000 */
[----:B------:R-:W-:Y:S01]  /*8f40*/  IMAD.HI.U32 R31, R16, R10, RZ ;  /* 0x0000000a101f7227 */ /* 0x000fe200078e00ff */
[----:B------:R-:W-:-:S03]  /*8f50*/  IABS R11, R29 ;  /* 0x0000001d000b7213 */ /* 0x000fc60000000000 */
[--C-:B------:R-:W-:Y:S01]  /*8f60*/  @!P2 IMAD.IADD R20, R20, 0x1, -R15.reuse ;  /* 0x000000011414a824 */ /* 0x100fe200078e0a0f */
[----:B------:R-:W-:Y:S01]  /*8f70*/  ISETP.GE.AND P2, PT, R26, RZ, PT ;  /* 0x000000ff1a00720c */ /* 0x000fe20003f46270 */
[----:B------:R-:W-:Y:S01]  /*8f80*/  @!P6 IMAD.IADD R14, R14, 0x1, -R15 ;  /* 0x000000010e0ee824 */ /* 0x000fe200078e0a0f */
[----:B------:R-:W-:Y:S01]  /*8f90*/  ISETP.GT.U32.AND P6, PT, R15, R18, PT ;  /* 0x000000120f00720c */ /* 0x000fe20003fc4070 */
[----:B------:R-:W-:Y:S01]  /*8fa0*/  IMAD.HI.U32 R26, R16, R25, RZ ;  /* 0x00000019101a7227 */ /* 0x000fe200078e00ff */
[----:B------:R-:W-:-:S03]  /*8fb0*/  ISETP.GE.AND P4, PT, R24, RZ, PT ;  /* 0x000000ff1800720c */ /* 0x000fc60003f86270 */
[----:B------:R-:W-:Y:S02]  /*8fc0*/  IMAD.MOV R31, RZ, RZ, -R31 ;  /* 0x000000ffff1f7224 */ /* 0x000fe400078e0a1f */
[----:B------:R-:W-:-:S04]  /*8fd0*/  IMAD.HI.U32 R32, R16, R11, RZ ;  /* 0x0000000b10207227 */ /* 0x000fc800078e00ff */
[----:B------:R-:W-:Y:S02]  /*8fe0*/  IMAD.MOV R24, RZ, RZ, -R26 ;  /* 0x000000ffff187224 */ /* 0x000fe400078e0a1a */
[C---:B------:R-:W-:Y:S02]  /*8ff0*/  IMAD R10, R15.reuse, R31, R10 ;  /* 0x0000001f0f0a7224 */ /* 0x040fe400078e020a */
[----:B------:R-:W-:Y:S02]  /*9000*/  IMAD.MOV.U32 R33, RZ, RZ, R20 ;  /* 0x000000ffff217224 */ /* 0x000fe400078e0014 */
[----:B------:R-:W-:Y:S02]  /*9010*/  IMAD.MOV.U32 R34, RZ, RZ, R21 ;  /* 0x000000ffff227224 */ /* 0x000fe400078e0015 */
[----:B------:R-:W-:Y:S02]  /*9020*/  IMAD.MOV R23, RZ, RZ, -R32 ;  /* 0x000000ffff177224 */ /* 0x000fe400078e0a20 */
[----:B------:R-:W-:-:S02]  /*9030*/  IMAD R25, R15, R24, R25 ;  /* 0x000000180f197224 */ /* 0x000fc400078e0219 */
[----:B------:R-:W-:Y:S01]  /*9040*/  @!P3 IMAD.MOV R33, RZ, RZ, -R33 ;  /* 0x000000ffff21b224 */ /* 0x000fe200078e0a21 */
[----:B------:R-:W-:Y:S01]  /*9050*/  ISETP.GT.U32.AND P3, PT, R15, R10, PT ;  /* 0x0000000a0f00720c */ /* 0x000fe20003f64070 */
[----:B------:R-:W-:Y:S01]  /*9060*/  @!P0 IMAD.MOV R34, RZ, RZ, -R34 ;  /* 0x000000ffff228224 */ /* 0x000fe200078e0a22 */
[----:B------:R-:W-:Y:S01]  /*9070*/  LOP3.LUT R44, R17, 0xa8, RZ, 0xfc, !PT ;  /* 0x000000a8112c7812 */ /* 0x000fe200078efcff */
[C---:B------:R-:W-:Y:S01]  /*9080*/  IMAD R11, R15.reuse, R23, R11 ;  /* 0x000000170f0b7224 */ /* 0x040fe200078e020b */
[C---:B------:R-:W-:Y:S01]  /*9090*/  ISETP.GT.U32.AND P0, PT, R15.reuse, R14, PT ;  /* 0x0000000e0f00720c */ /* 0x040fe20003f04070 */
[----:B------:R-:W-:Y:S02]  /*90a0*/  IMAD.MOV.U32 R35, RZ, RZ, R22 ;  /* 0x000000ffff237224 */ /* 0x000fe400078e0016 */
[----:B------:R-:W-:Y:S01]  /*90b0*/  @!P6 IMAD.IADD R18, R18, 0x1, -R15 ;  /* 0x000000011212e824 */ /* 0x000fe200078e0a0f */
[C---:B------:R-:W-:Y:S01]  /*90c0*/  ISETP.GT.U32.AND P6, PT, R15.reuse, R25, PT ;  /* 0x000000190f00720c */ /* 0x040fe20003fc4070 */
[----:B------:R-:W-:Y:S01]  /*90d0*/  IMAD.MOV.U32 R32, RZ, RZ, R19 ;  /* 0x000000ffff207224 */ /* 0x000fe200078e0013 */
[----:B------:R-:W-:Y:S01]  /*90e0*/  IABS R24, R44 ;  /* 0x0000002c00187213 */ /* 0x000fe20000000000 */
[----:B------:R-:W-:Y:S01]  /*90f0*/  @!P5 IMAD.MOV R35, RZ, RZ, -R35 ;  /* 0x000000ffff23d224 */ /* 0x000fe200078e0a23 */
[----:B------:R-:W-:Y:S01]  /*9100*/  ISETP.GT.U32.AND P5, PT, R15, R11, PT ;  /* 0x0000000b0f00720c */ /* 0x000fe20003fa4070 */
[----:B------:R-:W-:Y:S01]  /*9110*/  @!P2 IMAD.MOV R32, RZ, RZ, -R32 ;  /* 0x000000ffff20a224 */ /* 0x000fe200078e0a20 */
[----:B------:R-:W-:Y:S01]  /*9120*/  LOP3.LUT R26, R17, 0xb0, RZ, 0xfc, !PT ;  /* 0x000000b0111a7812 */ /* 0x000fe200078efcff */
[----:B------:R-:W-:Y:S01]  /*9130*/  IMAD.HI.U32 R20, R16, R24, RZ ;  /* 0x0000001810147227 */ /* 0x000fe200078e00ff */
[----:B------:R-:W-:-:S02]  /*9140*/  ISETP.GE.AND P2, PT, R30, RZ, PT ;  /* 0x000000ff1e00720c */ /* 0x000fc40003f46270 */
[----:B------:R-:W-:Y:S01]  /*9150*/  IABS R23, R26 ;  /* 0x0000001a00177213 */ /* 0x000fe20000000000 */
[--C-:B------:R-:W-:Y:S02]  /*9160*/  @!P3 IMAD.IADD R10, R10, 0x1, -R15.reuse ;  /* 0x000000010a0ab824 */ /* 0x100fe400078e0a0f */
[----:B------:R-:W-:Y:S02]  /*9170*/  IMAD.MOV R20, RZ, RZ, -R20 ;  /* 0x000000ffff147224 */ /* 0x000fe400078e0a14 */
[--C-:B------:R-:W-:Y:S02]  /*9180*/  @!P0 IMAD.IADD R14, R14, 0x1, -R15.reuse ;  /* 0x000000010e0e8824 */ /* 0x100fe400078e0a0f */
[----:B------:R-:W-:Y:S01]  /*9190*/  @!P6 IMAD.IADD R25, R25, 0x1, -R15 ;  /* 0x000000011919e824 */ /* 0x000fe200078e0a0f */
[----:B------:R-:W-:Y:S01]  /*91a0*/  ISETP.GT.U32.AND P6, PT, R15, R10, PT ;  /* 0x0000000a0f00720c */ /* 0x000fe20003fc4070 */
[----:B------:R-:W-:-:S04]  /*91b0*/  IMAD.HI.U32 R19, R16, R23, RZ ;  /* 0x0000001710137227 */ /* 0x000fc800078e00ff */
[----:B------:R-:W-:Y:S02]  /*91c0*/  IMAD R24, R15, R20, R24 ;  /* 0x000000140f187224 */ /* 0x000fe400078e0218 */
[----:B------:R-:W-:Y:S02]  /*91d0*/  IMAD.MOV.U32 R30, RZ, RZ, R14 ;  /* 0x000000ffff1e7224 */ /* 0x000fe400078e000e */
[----:B------:R-:W-:Y:S02]  /*91e0*/  @!P5 IMAD.IADD R11, R11, 0x1, -R15 ;  /* 0x000000010b0bd824 */ /* 0x000fe400078e0a0f */
[----:B------:R-:W-:Y:S02]  /*91f0*/  IMAD.MOV R19, RZ, RZ, -R19 ;  /* 0x000000ffff137224 */ /* 0x000fe400078e0a13 */
[----:B------:R-:W-:Y:S01]  /*9200*/  @!P2 IMAD.MOV R30, RZ, RZ, -R30 ;  /* 0x000000ffff1ea224 */ /* 0x000fe200078e0a1e */
[C---:B------:R-:W-:Y:S02]  /*9210*/  ISETP.GT.U32.AND P2, PT, R15.reuse, R24, PT ;  /* 0x000000180f00720c */ /* 0x040fe40003f44070 */
[C---:B------:R-:W-:Y:S01]  /*9220*/  ISETP.GT.U32.AND P3, PT, R15.reuse, R11, PT ;  /* 0x0000000b0f00720c */ /* 0x040fe20003f64070 */
[----:B------:R-:W-:-:S02]  /*9230*/  IMAD R23, R15, R19, R23 ;  /* 0x000000130f177224 */ /* 0x000fc400078e0217 */
[----:B------:R-:W-:Y:S01]  /*9240*/  @!P6 IMAD.IADD R10, R10, 0x1, -R15 ;  /* 0x000000010a0ae824 */ /* 0x000fe200078e0a0f */
[----:B------:R-:W-:Y:S02]  /*9250*/  LOP3.LUT R14, R17, 0xb8, RZ, 0xfc, !PT ;  /* 0x000000b8110e7812 */ /* 0x000fe400078efcff */
[----:B------:R-:W-:Y:S02]  /*9260*/  ISETP.GT.U32.AND P6, PT, R15, R23, PT ;  /* 0x000000170f00720c */ /* 0x000fe40003fc4070 */
[----:B------:R-:W-:-:S03]  /*9270*/  IABS R20, R14 ;  /* 0x0000000e00147213 */ /* 0x000fc60000000000 */
[--C-:B------:R-:W-:Y:S02]  /*9280*/  @!P2 IMAD.IADD R24, R24, 0x1, -R15.reuse ;  /* 0x000000011818a824 */ /* 0x100fe400078e0a0f */
[----:B------:R-:W-:Y:S01]  /*9290*/  @!P3 IMAD.IADD R11, R11, 0x1, -R15 ;  /* 0x000000010b0bb824 */ /* 0x000fe200078e0a0f */
[----:B------:R-:W-:Y:S02]  /*92a0*/  ISETP.GE.AND P0, PT, R29, RZ, PT ;  /* 0x000000ff1d00720c */ /* 0x000fe40003f06270 */
[----:B------:R-:W-:Y:S01]  /*92b0*/  LOP3.LUT R47, R17, 0xc0, RZ, 0xfc, !PT ;  /* 0x000000c0112f7812 */ /* 0x000fe200078efcff */
[----:B------:R-:W-:Y:S01]  /*92c0*/  IMAD.MOV.U32 R29, RZ, RZ, R11 ;  /* 0x000000ffff1d7224 */ /* 0x000fe200078e000b */
[----:B------:R-:W-:Y:S01]  /*92d0*/  ISETP.GT.U32.AND P2, PT, R15, R24, PT ;  /* 0x000000180f00720c */ /* 0x000fe20003f44070 */
[----:B------:R-:W-:Y:S01]  /*92e0*/  IMAD.HI.U32 R11, R16, R20, RZ ;  /* 0x00000014100b7227 */ /* 0x000fe200078e00ff */
[----:B------:R-:W-:Y:S02]  /*92f0*/  ISETP.GE.AND P5, PT, R28, RZ, PT ;  /* 0x000000ff1c00720c */ /* 0x000fe40003fa6270 */
[----:B------:R-:W-:Y:S01]  /*9300*/  IABS R19, R47 ;  /* 0x0000002f00137213 */ /* 0x000fe20000000000 */
[----:B------:R-:W-:-:S02]  /*9310*/  @!P6 IMAD.IADD R23, R23, 0x1, -R15 ;  /* 0x000000011717e824 */ /* 0x000fc400078e0a0f */
[----:B------:R-:W-:Y:S02]  /*9320*/  IMAD.MOV.U32 R28, RZ, RZ, R10 ;  /* 0x000000ffff1c7224 */ /* 0x000fe400078e000a */
[----:B------:R-:W-:Y:S01]  /*9330*/  IMAD.MOV R10, RZ, RZ, -R11 ;  /* 0x000000ffff0a7224 */ /* 0x000fe200078e0a0b */
[----:B------:R-:W-:Y:S01]  /*9340*/  ISETP.GT.U32.AND P6, PT, R15, R23, PT ;  /* 0x000000170f00720c */ /* 0x000fe20003fc4070 */
[----:B------:R-:W-:Y:S02]  /*9350*/  IMAD.MOV.U32 R31, RZ, RZ, R18 ;  /* 0x000000ffff1f7224 */ /* 0x000fe400078e0012 */
[----:B------:R-:W-:-:S04]  /*9360*/  IMAD.HI.U32 R18, R16, R19, RZ ;  /* 0x0000001310127227 */ /* 0x000fc800078e00ff */
[C---:B------:R-:W-:Y:S02]  /*9370*/  IMAD R20, R15.reuse, R10, R20 ;  /* 0x0000000a0f147224 */ /* 0x040fe400078e0214 */
[----:B------:R-:W-:Y:S02]  /*9380*/  IMAD.MOV R11, RZ, RZ, -R18 ;  /* 0x000000ffff0b7224 */ /* 0x000fe400078e0a12 */
[----:B------:R-:W-:Y:S01]  /*9390*/  @!P2 IMAD.IADD R24, R24, 0x1, -R15 ;  /* 0x000000011818a824 */ /* 0x000fe200078e0a0f */
[C---:B------:R-:W-:Y:S01]  /*93a0*/  ISETP.GT.U32.AND P2, PT, R15.reuse, R20, PT ;  /* 0x000000140f00720c */ /* 0x040fe20003f44070 */
[----:B------:R-:W-:Y:S02]  /*93b0*/  IMAD R19, R15, R11, R19 ;  /* 0x0000000b0f137224 */ /* 0x000fe400078e0213 */
[----:B------:R-:W-:Y:S01]  /*93c0*/  @!P6 IMAD.IADD R23, R23, 0x1, -R15 ;  /* 0x000000011717e824 */ /* 0x000fe200078e0a0f */
[----:B------:R-:W-:Y:S02]  /*93d0*/  LOP3.LUT R51, R17, 0xc8, RZ, 0xfc, !PT ;  /* 0x000000c811337812 */ /* 0x000fe400078efcff */
[----:B------:R-:W-:-:S02]  /*93e0*/  ISETP.GT.U32.AND P6, PT, R15, R19, PT ;  /* 0x000000130f00720c */ /* 0x000fc40003fc4070 */
[----:B------:R-:W-:-:S05]  /*93f0*/  IABS R18, R51 ;  /* 0x0000003300127213 */ /* 0x000fca0000000000 */
[----:B------:R-:W-:Y:S01]  /*9400*/  @!P2 IMAD.IADD R20, R20, 0x1, -R15 ;  /* 0x000000011414a824 */ /* 0x000fe200078e0a0f */
[----:B------:R-:W-:Y:S01]  /*9410*/  LOP3.LUT R46, R17, 0xd0, RZ, 0xfc, !PT ;  /* 0x000000d0112e7812 */ /* 0x000fe200078efcff */
[----:B------:R-:W-:Y:S01]  /*9420*/  @!P4 IMAD.MOV R31, RZ, RZ, -R31 ;  /* 0x000000ffff1fc224 */ /* 0x000fe200078e0a1f */
[C---:B------:R-:W-:Y:S01]  /*9430*/  ISETP.GT.U32.AND P4, PT, R15.reuse, R25, PT ;  /* 0x000000190f00720c */ /* 0x040fe20003f84070 */
[----:B------:R-:W-:Y:S01]  /*9440*/  IMAD.HI.U32 R10, R16, R18, RZ ;  /* 0x00000012100a7227 */ /* 0x000fe200078e00ff */
[----:B------:R-:W-:-:S03]  /*9450*/  ISETP.GT.U32.AND P2, PT, R15, R20, PT ;  /* 0x000000140f00720c */ /* 0x000fc60003f44070 */
[----:B------:R-:W-:Y:S01]  /*9460*/  @!P5 IMAD.MOV R28, RZ, RZ, -R28 ;  /* 0x000000ffff1cd224 */ /* 0x000fe200078e0a1c */
[----:B------:R-:W-:Y:S01]  /*9470*/  ISETP.GE.AND P5, PT, R14, RZ, PT ;  /* 0x000000ff0e00720c */ /* 0x000fe20003fa6270 */
[----:B------:R-:W-:Y:S01]  /*9480*/  @!P6 IMAD.IADD R19, R19, 0x1, -R15 ;  /* 0x000000011313e824 */ /* 0x000fe200078e0a0f */
[----:B------:R-:W-:Y:S01]  /*9490*/  IABS R14, R46 ;  /* 0x0000002e000e7213 */ /* 0x000fe20000000000 */
[----:B------:R-:W-:Y:S01]  /*94a0*/  IMAD.MOV R10, RZ, RZ, -R10 ;  /* 0x000000ffff0a7224 */ /* 0x000fe200078e0a0a */
[----:B------:R-:W-:Y:S02]  /*94b0*/  ISETP.GE.AND P3, PT, R45, RZ, PT ;  /* 0x000000ff2d00720c */ /* 0x000fe40003f66270 */
[----:B------:R-:W-:Y:S01]  /*94c0*/  LOP3.LUT R45, R17, 0xd8, RZ, 0xfc, !PT ;  /* 0x000000d8112d7812 */ /* 0x000fe200078efcff */
[----:B------:R-:W-:Y:S01]  /*94d0*/  IMAD.HI.U32 R21, R16, R14, RZ ;  /* 0x0000000e10157227 */ /* 0x000fe200078e00ff */
[C---:B------:R-:W-:Y:S02]  /*94e0*/  ISETP.GT.U32.AND P6, PT, R15.reuse, R19, PT ;  /* 0x000000130f00720c */ /* 0x040fe40003fc4070 */
[----:B------:R-:W-:Y:S01]  /*94f0*/  IABS R11, R45 ;  /* 0x0000002d000b7213 */ /* 0x000fe20000000000 */
[----:B------:R-:W-:-:S02]  /*9500*/  IMAD R18, R15, R10, R18 ;  /* 0x0000000a0f127224 */ /* 0x000fc400078e0212 */
[----:B------:R-:W-:Y:S02]  /*9510*/  IMAD.MOV R21, RZ, RZ, -R21 ;  /* 0x000000ffff157224 */ /* 0x000fe400078e0a15 */
[--C-:B------:R-:W-:Y:S01]  /*9520*/  @!P2 IMAD.IADD R20, R20, 0x1, -R15.reuse ;  /* 0x000000011414a824 */ /* 0x100fe200078e0a0f */
[----:B------:R-:W-:Y:S01]  /*9530*/  ISETP.GT.U32.AND P2, PT, R15, R18, PT ;  /* 0x000000120f00720c */ /* 0x000fe20003f44070 */
[----:B------:R-:W-:Y:S01]  /*9540*/  @!P4 IMAD.IADD R25, R25, 0x1, -R15 ;  /* 0x000000011919c824 */ /* 0x000fe200078e0a0f */
[----:B------:R-:W-:Y:S01]  /*9550*/  ISETP.GE.AND P4, PT, R44, RZ, PT ;  /* 0x000000ff2c00720c */ /* 0x000fe20003f86270 */
[----:B------:R-:W-:Y:S01]  /*9560*/  IMAD.HI.U32 R22, R16, R11, RZ ;  /* 0x0000000b10167227 */ /* 0x000fe200078e00ff */
[----:B------:R-:W-:-:S03]  /*9570*/  LOP3.LUT R44, R17, 0xe0, RZ, 0xfc, !PT ;  /* 0x000000e0112c7812 */ /* 0x000fc600078efcff */
[----:B------:R-:W-:Y:S02]  /*9580*/  IMAD R14, R15, R21, R14 ;  /* 0x000000150f0e7224 */ /* 0x000fe400078e020e */
[----:B------:R-:W-:Y:S01]  /*9590*/  IMAD.MOV R22, RZ, RZ, -R22 ;  /* 0x000000ffff167224 */ /* 0x000fe200078e0a16 */
[----:B------:R-:W-:Y:S01]  /*95a0*/  IABS R10, R44 ;  /* 0x0000002c000a7213 */ /* 0x000fe20000000000 */
[----:B------:R-:W-:Y:S01]  /*95b0*/  @!P6 IMAD.IADD R19, R19, 0x1, -R15 ;  /* 0x000000011313e824 */ /* 0x000fe200078e0a0f */
[C---:B------:R-:W-:Y:S01]  /*95c0*/  ISETP.GT.U32.AND P6, PT, R15.reuse, R14, PT ;  /* 0x0000000e0f00720c */ /* 0x040fe20003fc4070 */
[----:B------:R-:W-:Y:S02]  /*95d0*/  IMAD R11, R15, R22, R11 ;  /* 0x000000160f0b7224 */ /* 0x000fe400078e020b */
[----:B------:R-:W-:Y:S01]  /*95e0*/  @!P0 IMAD.MOV R29, RZ, RZ, -R29 ;  /* 0x000000ffff1d8224 */ /* 0x000fe200078e0a1d */
[----:B------:R-:W-:Y:S01]  /*95f0*/  ISETP.GE.AND P0, PT, R26, RZ, PT ;  /* 0x000000ff1a00720c */ /* 0x000fe20003f06270 */
[----:B------:R-:W-:Y:S01]  /*9600*/  IMAD.HI.U32 R26, R16, R10, RZ ;  /* 0x0000000a101a7227 */ /* 0x000fe200078e00ff */
[----:B------:R-:W-:-:S02]  /*9610*/  LOP3.LUT R50, R17, 0xe8, RZ, 0xfc, !PT ;  /* 0x000000e811327812 */ /* 0x000fc400078efcff */
[----:B------:R-:W-:Y:S01]  /*9620*/  LOP3.LUT R52, R17, 0xf8, RZ, 0xfc, !PT ;  /* 0x000000f811347812 */ /* 0x000fe200078efcff */
[----:B------:R-:W-:Y:S01]  /*9630*/  @!P2 IMAD.IADD R18, R18, 0x1, -R15 ;  /* 0x000000011212a824 */ /* 0x000fe200078e0a0f */
[C---:B------:R-:W-:Y:S01]  /*9640*/  ISETP.GT.U32.AND P2, PT, R15.reuse, R11, PT ;  /* 0x0000000b0f00720c */ /* 0x040fe20003f44070 */
[----:B------:R-:W-:Y:S01]  /*9650*/  IMAD.MOV R61, RZ, RZ, -R26 ;  /* 0x000000ffff3d7224 */ /* 0x000fe200078e0a1a */
[----:B------:R-:W-:Y:S02]  /*9660*/  IABS R21, R50 ;  /* 0x0000003200157213 */ /* 0x000fe40000000000 */
[----:B------:R-:W-:Y:S01]  /*9670*/  IABS R62, R52 ;  /* 0x00000034003e7213 */ /* 0x000fe20000000000 */
[----:B------:R-:W-:Y:S01]  /*9680*/  IMAD R10, R15, R61, R10 ;  /* 0x0000003d0f0a7224 */ /* 0x000fe200078e020a */
[----:B------:R-:W-:Y:S01]  /*9690*/  LOP3.LUT R48, R17, 0xf0, RZ, 0xfc, !PT ;  /* 0x000000f011307812 */ /* 0x000fe200078efcff */
[----:B------:R-:W-:-:S04]  /*96a0*/  IMAD.HI.U32 R61, R16, R21, RZ ;  /* 0x00000015103d7227 */ /* 0x000fc800078e00ff */
[----:B------:R-:W-:Y:S01]  /*96b0*/  @!P6 IMAD.IADD R14, R14, 0x1, -R15 ;  /* 0x000000010e0ee824 */ /* 0x000fe200078e0a0f */
[----:B------:R-:W-:Y:S01]  /*96c0*/  IABS R22, R48 ;  /* 0x0000003000167213 */ /* 0x000fe20000000000 */
[----:B------:R-:W-:Y:S01]  /*96d0*/  IMAD.MOV.U32 R26, RZ, RZ, R62 ;  /* 0x000000ffff1a7224 */ /* 0x000fe200078e003e */
[C---:B------:R-:W-:Y:S01]  /*96e0*/  ISETP.GT.U32.AND P6, PT, R15.reuse, R10, PT ;  /* 0x0000000a0f00720c */ /* 0x040fe20003fc4070 */
[----:B------:R-:W-:Y:S02]  /*96f0*/  IMAD.MOV R61, RZ, RZ, -R61 ;  /* 0x000000ffff3d7224 */ /* 0x000fe400078e0a3d */
[----:B------:R-:W-:Y:S01]  /*9700*/  @!P4 IMAD.MOV R24, RZ, RZ, -R24 ;  /* 0x000000ffff18c224 */ /* 0x000fe200078e0a18 */
[----:B------:R-:W-:Y:S01]  /*9710*/  ISETP.GT.U32.AND P4, PT, R15, R14, PT ;  /* 0x0000000e0f00720c */ /* 0x000fe20003f84070 */
[----:B------:R-:W-:-:S04]  /*9720*/  IMAD.HI.U32 R63, R16, R26, RZ ;  /* 0x0000001a103f7227 */ /* 0x000fc800078e00ff */
[----:B------:R-:W-:Y:S01]  /*9730*/  @!P2 IMAD.IADD R11, R11, 0x1, -R15 ;  /* 0x000000010b0ba824 */ /* 0x000fe200078e0a0f */
[----:B------:R-:W-:Y:S01]  /*9740*/  ISETP.GE.AND P2, PT, R47, RZ, PT ;  /* 0x000000ff2f00720c */ /* 0x000fe20003f46270 */
[----:B------:R-:W-:-:S04]  /*9750*/  IMAD.HI.U32 R62, R16, R22, RZ ;  /* 0x00000016103e7227 */ /* 0x000fc800078e00ff */
[C---:B------:R-:W-:Y:S02]  /*9760*/  IMAD R21, R15.reuse, R61, R21 ;  /* 0x0000003d0f157224 */ /* 0x040fe400078e0215 */
[----:B------:R-:W-:Y:S02]  /*9770*/  IMAD.MOV R63, RZ, RZ, -R63 ;  /* 0x000000ffff3f7224 */ /* 0x000fe400078e0a3f */
[----:B------:R-:W-:Y:S02]  /*9780*/  IMAD.MOV R62, RZ, RZ, -R62 ;  /* 0x000000ffff3e7224 */ /* 0x000fe400078e0a3e */
[----:B------:R-:W-:Y:S01]  /*9790*/  @!P5 IMAD.MOV R20, RZ, RZ, -R20 ;  /* 0x000000ffff14d224 */ /* 0x000fe200078e0a14 */
[C---:B------:R-:W-:Y:S01]  /*97a0*/  ISETP.GT.U32.AND P5, PT, R15.reuse, R21, PT ;  /* 0x000000150f00720c */ /* 0x040fe20003fa4070 */
[C---:B------:R-:W-:Y:S02]  /*97b0*/  IMAD R26, R15.reuse, R63, R26 ;  /* 0x0000003f0f1a7224 */ /* 0x040fe400078e021a */
[----:B------:R-:W-:-:S02]  /*97c0*/  IMAD R22, R15, R62, R22 ;  /* 0x0000003e0f167224 */ /* 0x000fc400078e0216 */
[----:B------:R-:W-:Y:S02]  /*97d0*/  IMAD.MOV.U32 R47, RZ, RZ, R19 ;  /* 0x000000ffff2f7224 */ /* 0x000fe400078e0013 */
[--C-:B------:R-:W-:Y:S01]  /*97e0*/  @!P6 IMAD.IADD R10, R10, 0x1, -R15.reuse ;  /* 0x000000010a0ae824 */ /* 0x100fe200078e0a0f */
[C---:B------:R-:W-:Y:S01]  /*97f0*/  ISETP.GT.U32.AND P6, PT, R15.reuse, R11, PT ;  /* 0x0000000b0f00720c */ /* 0x040fe20003fc4070 */
[----:B------:R-:W-:Y:S01]  /*9800*/  @!P4 IMAD.IADD R14, R14, 0x1, -R15 ;  /* 0x000000010e0ec824 */ /* 0x000fe200078e0a0f */
[C---:B------:R-:W-:Y:S01]  /*9810*/  ISETP.GT.U32.AND P4, PT, R15.reuse, R26, PT ;  /* 0x0000001a0f00720c */ /* 0x040fe20003f84070 */
[----:B------:R-:W-:Y:S01]  /*9820*/  @!P2 IMAD.MOV R47, RZ, RZ, -R47 ;  /* 0x000000ffff2fa224 */ /* 0x000fe200078e0a2f */
[C---:B------:R-:W-:Y:S01]  /*9830*/  ISETP.GT.U32.AND P2, PT, R15.reuse, R22, PT ;  /* 0x000000160f00720c */ /* 0x040fe20003f44070 */
[----:B------:R-:W-:Y:S01]  /*9840*/  @!P0 IMAD.MOV R23, RZ, RZ, -R23 ;  /* 0x000000ffff178224 */ /* 0x000fe200078e0a17 */
[----:B------:R-:W-:Y:S01]  /*9850*/  ISETP.GT.U32.AND P0, PT, R15, R10, PT ;  /* 0x0000000a0f00720c */ /* 0x000fe20003f04070 */
[----:B------:R-:W-:Y:S01]  /*9860*/  @!P5 IMAD.IADD R21, R21, 0x1, -R15 ;  /* 0x000000011515d824 */ /* 0x000fe200078e0a0f */
[----:B------:R-:W-:Y:S01]  /*9870*/  ISETP.GE.AND P5, PT, R45, RZ, PT ;  /* 0x000000ff2d00720c */ /* 0x000fe20003fa6270 */
[----:B------:R-:W-:Y:S01]  /*9880*/  @!P3 IMAD.MOV R25, RZ, RZ, -R25 ;  /* 0x000000ffff19b224 */ /* 0x000fe200078e0a19 */
[----:B------:R-:W-:-:S03]  /*9890*/  ISETP.GT.U32.AND P3, PT, R15, R18, PT ;  /* 0x000000120f00720c */ /* 0x000fc60003f64070 */
[--C-:B------:R-:W-:Y:S02]  /*98a0*/  @!P6 IMAD.IADD R11, R11, 0x1, -R15.reuse ;  /* 0x000000010b0be824 */ /* 0x100fe400078e0a0f */
[--C-:B------:R-:W-:Y:S01]  /*98b0*/  @!P4 IMAD.IADD R26, R26, 0x1, -R15.reuse ;  /* 0x000000011a1ac824 */ /* 0x100fe200078e0a0f */
[----:B------:R-:W-:Y:S01]  /*98c0*/  ISETP.GT.U32.AND P4, PT, R15, R21, PT ;  /* 0x000000150f00720c */ /* 0x000fe20003f84070 */
[--C-:B------:R-:W-:Y:S01]  /*98d0*/  @!P2 IMAD.IADD R22, R22, 0x1, -R15.reuse ;  /* 0x000000011616a824 */ /* 0x100fe200078e0a0f */
[----:B------:R-:W-:Y:S01]  /*98e0*/  ISETP.GE.AND P2, PT, R44, RZ, PT ;  /* 0x000000ff2c00720c */ /* 0x000fe20003f46270 */
[----:B------:R-:W-:Y:S01]  /*98f0*/  @!P0 IMAD.IADD R10, R10, 0x1, -R15 ;  /* 0x000000010a0a8824 */ /* 0x000fe200078e0a0f */
[----:B------:R-:W-:Y:S01]  /*9900*/  ISETP.GE.AND P6, PT, R51, RZ, PT ;  /* 0x000000ff3300720c */ /* 0x000fe20003fc6270 */
[----:B------:R-:W-:Y:S01]  /*9910*/  IMAD.MOV.U32 R44, RZ, RZ, R11 ;  /* 0x000000ffff2c7224 */ /* 0x000fe200078e000b */
[----:B------:R-:W-:Y:S01]  /*9920*/  ISETP.GE.AND P0, PT, R46, RZ, PT ;  /* 0x000000ff2e00720c */ /* 0x000fe20003f06270 */
[----:B------:R-:W-:-:S02]  /*9930*/  @!P3 IMAD.IADD R18, R18, 0x1, -R15 ;  /* 0x000000011212b824 */ /* 0x000fc400078e0a0f */
[----:B------:R-:W-:Y:S01]  /*9940*/  @!P5 IMAD.MOV R44, RZ, RZ, -R44 ;  /* 0x000000ffff2cd224 */ /* 0x000fe200078e0a2c */
[----:B------:R-:W-:Y:S01]  /*9950*/  ISETP.GE.AND P5, PT, R50, RZ, PT ;  /* 0x000000ff3200720c */ /* 0x000fe20003fa6270 */
[----:B------:R-:W-:Y:S02]  /*9960*/  IMAD.MOV.U32 R46, RZ, RZ, R18 ;  /* 0x000000ffff2e7224 */ /* 0x000fe400078e0012 */
[----:B------:R-:W-:Y:S02]  /*9970*/  IMAD.MOV.U32 R45, RZ, RZ, R14 ;  /* 0x000000ffff2d7224 */ /* 0x000fe400078e000e */
[----:B------:R-:W-:Y:S02]  /*9980*/  @!P4 IMAD.IADD R21, R21, 0x1, -R15 ;  /* 0x000000011515c824 */ /* 0x000fe400078e0a0f */
[----:B------:R-:W-:Y:S01]  /*9990*/  @!P2 IMAD.MOV R10, RZ, RZ, -R10 ;  /* 0x000000ffff0aa224 */ /* 0x000fe200078e0a0a */
[----:B------:R-:W-:Y:S01]  /*99a0*/  ISETP.GE.AND P2, PT, R48, RZ, PT ;  /* 0x000000ff3000720c */ /* 0x000fe20003f46270 */
[----:B------:R-:W-:Y:S01]  /*99b0*/  @!P6 IMAD.MOV R46, RZ, RZ, -R46 ;  /* 0x000000ffff2ee224 */ /* 0x000fe200078e0a2e */
[C---:B------:R-:W-:Y:S01]  /*99c0*/  ISETP.GT.U32.AND P6, PT, R15.reuse, R26, PT ;  /* 0x0000001a0f00720c */ /* 0x040fe20003fc4070 */
[----:B------:R-:W-:Y:S01]  /*99d0*/  @!P0 IMAD.MOV R45, RZ, RZ, -R45 ;  /* 0x000000ffff2d8224 */ /* 0x000fe200078e0a2d */
[----:B------:R-:W-:Y:S01]  /*99e0*/  ISETP.GT.U32.AND P0, PT, R15, R22, PT ;  /* 0x000000160f00720c */ /* 0x000fe20003f04070 */
[----:B------:R-:W-:Y:S01]  /*99f0*/  IMAD.MOV.U32 R48, RZ, RZ, R21 ;  /* 0x000000ffff307224 */ /* 0x000fe200078e0015 */
[----:B------:R-:W-:-:S02]  /*9a00*/  LOP3.LUT R4, R92, 0x7f, RZ, 0xc0, !PT ;  /* 0x0000007f5c047812 */ /* 0x000fc400078ec0ff */
[----:B------:R-:W-:Y:S01]  /*9a10*/  LOP3.LUT R92, RZ, R9, RZ, 0x33, !PT ;  /* 0x00000009ff5c7212 */ /* 0x000fe200078e33ff */
[----:B------:R-:W-:Y:S01]  /*9a20*/  @!P5 IMAD.MOV R48, RZ, RZ, -R48 ;  /* 0x000000ffff30d224 */ /* 0x000fe200078e0a30 */
[----:B------:R-:W-:Y:S01]  /*9a30*/  ISETP.NE.AND P5, PT, R9, RZ, PT ;  /* 0x000000ff0900720c */ /* 0x000fe20003fa5270 */
[----:B------:R-:W-:-:S03]  /*9a40*/  IMAD R11, R4, R13, RZ ;  /* 0x0000000d040b7224 */ /* 0x000fc600078e02ff */
[C---:B------:R-:W-:Y:S02]  /*9a50*/  SEL R9, R92.reuse, R56, !P5 ;  /* 0x000000385c097207 */ /* 0x040fe40006800000 */
[C---:B------:R-:W-:Y:S01]  /*9a60*/  SEL R19, R92.reuse, R54, !P5 ;  /* 0x000000365c137207 */ /* 0x040fe20006800000 */
[----:B------:R-:W-:Y:S01]  /*9a70*/  VIADD R5, R69, 0x7f ;  /* 0x0000007f45057836 */ /* 0x000fe20000000000 */
[----:B------:R-:W-:Y:S01]  /*9a80*/  SEL R53, R92, R53, !P5 ;  /* 0x000000355c357207 */ /* 0x000fe20006800000 */
[--C-:B------:R-:W-:Y:S02]  /*9a90*/  @!P0 IMAD.IADD R22, R22, 0x1, -R15.reuse ;  /* 0x0000000116168824 */ /* 0x100fe400078e0a0f */
[----:B------:R-:W-:Y:S01]  /*9aa0*/  @!P6 IMAD.IADD R26, R26, 0x1, -R15 ;  /* 0x000000011a1ae824 */ /* 0x000fe200078e0a0f */
[----:B------:R-:W-:Y:S01]  /*9ab0*/  IADD3 R14, P6, PT, R11, UR14, RZ ;  /* 0x0000000e0b0e7c10 */ /* 0x000fe2000ffde0ff */
[----:B------:R-:W-:Y:S01]  /*9ac0*/  IMAD R9, R9, UR6, RZ ;  /* 0x0000000609097c24 */ /* 0x000fe2000f8e02ff */
[C---:B------:R-:W-:Y:S01]  /*9ad0*/  SEL R21, R92.reuse, R49, !P5 ;  /* 0x000000315c157207 */ /* 0x040fe20006800000 */
[----:B------:R-:W-:Y:S01]  /*9ae0*/  IMAD R19, R19, UR6, RZ ;  /* 0x0000000613137c24 */ /* 0x000fe2000f8e02ff */
[----:B------:R-:W-:Y:S01]  /*9af0*/  ISETP.GT.AND P0, PT, R5, 0x7f, PT ;  /* 0x0000007f0500780c */ /* 0x000fe20003f04270 */
[----:B------:R-:W-:Y:S01]  /*9b00*/  @!P2 IMAD.MOV R22, RZ, RZ, -R22 ;  /* 0x000000ffff16a224 */ /* 0x000fe200078e0a16 */
[----:B------:R-:W-:Y:S01]  /*9b10*/  SEL R50, R92, R20, !P5 ;  /* 0x000000145c327207 */ /* 0x000fe20006800000 */
[----:B------:R-:W-:Y:S01]  /*9b20*/  IMAD R20, R53, UR6, RZ ;  /* 0x0000000635147c24 */ /* 0x000fe2000f8e02ff */
[----:B------:R-:W-:-:S02]  /*9b30*/  LEA.HI.X.SX32 R11, R11, UR15, 0x1, P6 ;  /* 0x0000000f0b0b7c11 */ /* 0x000fc4000b0f0eff */
[C---:B------:R-:W-:Y:S01]  /*9b40*/  SEL R43, R92.reuse, R43, !P5 ;  /* 0x0000002b5c2b7207 */ /* 0x040fe20006800000 */
[----:B------:R-:W-:Y:S01]  /*9b50*/  IMAD R21, R21, UR6, RZ ;  /* 0x0000000615157c24 */ /* 0x000fe2000f8e02ff */
[----:B------:R-:W-:Y:S01]  /*9b60*/  IADD3 R5, P2, PT, R9, R14, RZ ;  /* 0x0000000e09057210 */ /* 0x000fe20007f5e0ff */
[----:B------:R-:W-:Y:S01]  /*9b70*/  IMAD.MOV.U32 R62, RZ, RZ, R73 ;  /* 0x000000ffff3e7224 */ /* 0x000fe200078e0049 */
[----:B------:R-:W-:Y:S01]  /*9b80*/  SEL R42, R92, R42, !P5 ;  /* 0x0000002a5c2a7207 */ /* 0x000fe20006800000 */
[----:B------:R-:W-:Y:S01]  /*9b90*/  IMAD.MOV.U32 R63, RZ, RZ, R74 ;  /* 0x000000ffff3f7224 */ /* 0x000fe200078e004a */
[----:B------:R-:W-:Y:S01]  /*9ba0*/  IADD3 R121, P6, PT, R19, R14, RZ ;  /* 0x0000000e13797210 */ /* 0x000fe20007fde0ff */
[----:B------:R-:W-:Y:S01]  /*9bb0*/  IMAD R43, R43, UR4, RZ ;  /* 0x000000042b2b7c24 */ /* 0x000fe2000f8e02ff */
[----:B------:R-:W-:Y:S01]  /*9bc0*/  LEA.HI.X.SX32 R6, R9, R11, 0x1, P2 ;  /* 0x0000000b09067211 */ /* 0x000fe200010f0eff */
[----:B------:R-:W0:Y:S01]  /*9bd0*/  LDCU UR14, c[0x0][0x3b0] ;  /* 0x00007600ff0e77ac */ /* 0x000e220008000800 */
[----:B------:R-:W-:-:S02]  /*9be0*/  ISETP.LT.AND P0, PT, R4, R69, P0 ;  /* 0x000000450400720c */ /* 0x000fc40000701270 */
[----:B------:R-:W-:Y:S01]  /*9bf0*/  IADD3 R81, P2, PT, R20, R14, RZ ;  /* 0x0000000e14517210 */ /* 0x000fe20007f5e0ff */
[----:B------:R-:W-:Y:S01]  /*9c00*/  IMAD R42, R42, UR12, RZ ;  /* 0x0000000c2a2a7c24 */ /* 0x000fe2000f8e02ff */
[----:B------:R-:W-:Y:S01]  /*9c10*/  LEA.HI.X.SX32 R4, R19, R11, 0x1, P6 ;  /* 0x0000000b13047211 */ /* 0x000fe200030f0eff */
[----:B------:R-:W1:Y:S01]  /*9c20*/  LDCU UR15, c[0x0][0x3b0] ;  /* 0x00007600ff0f77ac */ /* 0x000e620008000800 */
[C---:B------:R-:W-:Y:S02]  /*9c30*/  SEL R41, R92.reuse, R41, !P5 ;  /* 0x000000295c297207 */ /* 0x040fe40006800000 */
[C---:B------:R-:W-:Y:S02]  /*9c40*/  SEL R40, R92.reuse, R40, !P5 ;  /* 0x000000285c287207 */ /* 0x040fe40006800000 */
[C---:B------:R-:W-:Y:S02]  /*9c50*/  SEL R39, R92.reuse, R39, !P5 ;  /* 0x000000275c277207 */ /* 0x040fe40006800000 */
[----:B------:R-:W-:-:S02]  /*9c60*/  SEL R38, R92, R38, !P5 ;  /* 0x000000265c267207 */ /* 0x000fc40006800000 */
[C---:B------:R-:W-:Y:S02]  /*9c70*/  SEL R37, R92.reuse, R37, !P5 ;  /* 0x000000255c257207 */ /* 0x040fe40006800000 */
[----:B------:R-:W-:Y:S02]  /*9c80*/  SEL R36, R92, R36, !P5 ;  /* 0x000000245c247207 */ /* 0x000fe40006800000 */
[----:B------:R-:W-:Y:S02]  /*9c90*/  ISETP.GE.AND P3, PT, R64, RZ, PT ;  /* 0x000000ff4000720c */ /* 0x000fe40003f66270 */
[C---:B------:R-:W-:Y:S02]  /*9ca0*/  SEL R35, R92.reuse, R35, !P5 ;  /* 0x000000235c237207 */ /* 0x040fe40006800000 */
[C---:B------:R-:W-:Y:S02]  /*9cb0*/  SEL R34, R92.reuse, R34, !P5 ;  /* 0x000000225c227207 */ /* 0x040fe40006800000 */
[----:B------:R-:W-:-:S02]  /*9cc0*/  SEL R33, R92, R33, !P5 ;  /* 0x000000215c217207 */ /* 0x000fc40006800000 */
[C---:B------:R-:W-:Y:S02]  /*9cd0*/  SEL R32, R92.reuse, R32, !P5 ;  /* 0x000000205c207207 */ /* 0x040fe40006800000 */
[C---:B------:R-:W-:Y:S02]  /*9ce0*/  SEL R31, R92.reuse, R31, !P5 ;  /* 0x0000001f5c1f7207 */ /* 0x040fe40006800000 */
[C---:B------:R-:W-:Y:S01]  /*9cf0*/  SEL R30, R92.reuse, R30, !P5 ;  /* 0x0000001e5c1e7207 */ /* 0x040fe20006800000 */
[----:B------:R-:W-:Y:S01]  /*9d00*/  STL [R1+0x8ec], R120 ;  /* 0x0008ec7801007387 */ /* 0x000fe20000100800 */
[----:B------:R-:W-:Y:S02]  /*9d10*/  IADD3 R79, P6, PT, R21, R14, RZ ;  /* 0x0000000e154f7210 */ /* 0x000fe40007fde0ff */
[C---:B------:R-:W-:Y:S02]  /*9d20*/  SEL R29, R92.reuse, R29, !P5 ;  /* 0x0000001d5c1d7207 */ /* 0x040fe40006800000 */
[----:B------:R-:W-:Y:S01]  /*9d30*/  SEL R28, R92, R28, !P5 ;  /* 0x0000001c5c1c7207 */ /* 0x000fe20006800000 */
[----:B------:R-:W-:Y:S01]  /*9d40*/  IMAD.MOV.U32 R53, RZ, RZ, R88 ;  /* 0x000000ffff357224 */ /* 0x000fe200078e0058 */
[----:B------:R-:W-:-:S02]  /*9d50*/  LEA.HI.X.SX32 R80, R20, R11, 0x1, P2 ;  /* 0x0000000b14507211 */ /* 0x000fc400010f0eff */
[----:B------:R-:W-:Y:S01]  /*9d60*/  SEL R24, R92, R24, !P5 ;  /* 0x000000185c187207 */ /* 0x000fe20006800000 */
[----:B------:R-:W-:Y:S01]  /*9d70*/  IMAD.MOV.U32 R69, RZ, RZ, R89 ;  /* 0x000000ffff457224 */ /* 0x000fe200078e0059 */
[-C--:B------:R-:W-:Y:S01]  /*9d80*/  IADD3 R77, P2, PT, R43, R14.reuse, RZ ;  /* 0x0000000e2b4d7210 */ /* 0x080fe20007f5e0ff */
[----:B------:R-:W-:Y:S01]  /*9d90*/  IMAD R41, R41, UR13, RZ ;  /* 0x0000000d29297c24 */ /* 0x000fe2000f8e02ff */
[-C--:B------:R-:W-:Y:S01]  /*9da0*/  LEA.HI.X.SX32 R78, R21, R11.reuse, 0x1, P6 ;  /* 0x0000000b154e7211 */ /* 0x080fe200030f0eff */
[----:B------:R-:W-:Y:S01]  /*9db0*/  IMAD R40, R40, UR16, RZ ;  /* 0x0000001028287c24 */ /* 0x000fe2000f8e02ff */
[CC--:B------:R-:W-:Y:S01]  /*9dc0*/  IADD3 R73, P6, PT, R42.reuse, R14.reuse, RZ ;  /* 0x0000000e2a497210 */ /* 0x0c0fe20007fde0ff */
[----:B------:R-:W-:Y:S01]  /*9dd0*/  IMAD R39, R39, UR17, RZ ;  /* 0x0000001127277c24 */ /* 0x000fe2000f8e02ff */
[-C--:B------:R-:W-:Y:S01]  /*9de0*/  LEA.HI.X.SX32 R76, R43, R11.reuse, 0x1, P2 ;  /* 0x0000000b2b4c7211 */ /* 0x080fe200010f0eff */
[----:B------:R-:W-:Y:S01]  /*9df0*/  IMAD.MOV.U32 R43, RZ, RZ, R75 ;  /* 0x000000ffff2b7224 */ /* 0x000fe200078e004b */
[-C--:B------:R-:W-:Y:S01]  /*9e00*/  LEA.HI.X.SX32 R75, R42, R11.reuse, 0x1, P6 ;  /* 0x0000000b2a4b7211 */ /* 0x080fe200030f0eff */
[----:B------:R-:W-:Y:S01]  /*9e10*/  IMAD R38, R38, UR18, RZ ;  /* 0x0000001226267c24 */ /* 0x000fe2000f8e02ff */
[-C--:B------:R-:W-:Y:S01]  /*9e20*/  IADD3 R117, P2, PT, R41, R14.reuse, RZ ;  /* 0x0000000e29757210 */ /* 0x080fe20007f5e0ff */
[----:B------:R-:W-:Y:S01]  /*9e30*/  IMAD.MOV.U32 R64, RZ, RZ, R72 ;  /* 0x000000ffff407224 */ /* 0x000fe200078e0048 */
[-C--:B------:R-:W-:Y:S01]  /*9e40*/  IADD3 R122, P6, PT, R40, R14.reuse, RZ ;  /* 0x0000000e287a7210 */ /* 0x080fe20007fde0ff */
[----:B------:R-:W-:Y:S01]  /*9e50*/  IMAD R37, R37, UR19, RZ ;  /* 0x0000001325257c24 */ /* 0x000fe2000f8e02ff */
[-C--:B------:R-:W-:Y:S01]  /*9e60*/  LEA.HI.X.SX32 R74, R41, R11.reuse, 0x1, P2 ;  /* 0x0000000b294a7211 */ /* 0x080fe200010f0eff */
[----:B------:R-:W-:Y:S01]  /*9e70*/  IMAD R36, R36, UR22, RZ ;  /* 0x0000001624247c24 */ /* 0x000fe2000f8e02ff */
[-C--:B------:R-:W-:Y:S01]  /*9e80*/  LEA.HI.X.SX32 R72, R40, R11.reuse, 0x1, P6 ;  /* 0x0000000b28487211 */ /* 0x080fe200030f0eff */
[----:B------:R-:W-:Y:S01]  /*9e90*/  IMAD R35, R35, UR23, RZ ;  /* 0x0000001723237c24 */ /* 0x000fe2000f8e02ff */
[-C--:B------:R-:W-:Y:S01]  /*9ea0*/  IADD3 R114, P2, PT, R39, R14.reuse, RZ ;  /* 0x0000000e27727210 */ /* 0x080fe20007f5e0ff */
[----:B------:R-:W-:Y:S01]  /*9eb0*/  IMAD R34, R34, UR24, RZ ;  /* 0x0000001822227c24 */ /* 0x000fe2000f8e02ff */
[-C--:B------:R-:W-:Y:S01]  /*9ec0*/  IADD3 R111, P6, PT, R38, R14.reuse, RZ ;  /* 0x0000000e266f7210 */ /* 0x080fe20007fde0ff */
[----:B------:R-:W-:Y:S01]  /*9ed0*/  IMAD R33, R33, UR25, RZ ;  /* 0x0000001921217c24 */ /* 0x000fe2000f8e02ff */
[-C--:B------:R-:W-:Y:S01]  /*9ee0*/  LEA.HI.X.SX32 R119, R39, R11.reuse, 0x1, P2 ;  /* 0x0000000b27777211 */ /* 0x080fe200010f0eff */
[----:B------:R-:W-:Y:S01]  /*9ef0*/  IMAD R32, R32, UR26, RZ ;  /* 0x0000001a20207c24 */ /* 0x000fe2000f8e02ff */
[-C--:B------:R-:W-:Y:S01]  /*9f00*/  LEA.HI.X.SX32 R113, R38, R11.reuse, 0x1, P6 ;  /* 0x0000000b26717211 */ /* 0x080fe200030f0eff */
[----:B------:R-:W-:Y:S01]  /*9f10*/  STL [R1+0x8f0], R116 ;  /* 0x0008f07401007387 */ /* 0x000fe20000100800 */
[-C--:B------:R-:W-:Y:S01]  /*9f20*/  IADD3 R108, P2, PT, R37, R14.reuse, RZ ;  /* 0x0000000e256c7210 */ /* 0x080fe20007f5e0ff */
[----:B------:R-:W-:Y:S01]  /*9f30*/  IMAD R31, R31, UR27, RZ ;  /* 0x0000001b1f1f7c24 */ /* 0x000fe2000f8e02ff */
[-C--:B------:R-:W-:Y:S01]  /*9f40*/  IADD3 R106, P6, PT, R36, R14.reuse, RZ ;  /* 0x0000000e246a7210 */ /* 0x080fe20007fde0ff */
[----:B------:R-:W-:Y:S01]  /*9f50*/  IMAD R30, R30, UR28, RZ ;  /* 0x0000001c1e1e7c24 */ /* 0x000fe2000f8e02ff */
[-C--:B------:R-:W-:Y:S01]  /*9f60*/  LEA.HI.X.SX32 R109, R37, R11.reuse, 0x1, P2 ;  /* 0x0000000b256d7211 */ /* 0x080fe200010f0eff */
[----:B------:R-:W-:Y:S01]  /*9f70*/  IMAD R19, R29, UR29, RZ ;  /* 0x0000001d1d137c24 */ /* 0x000fe2000f8e02ff */
[-C--:B------:R-:W-:Y:S01]  /*9f80*/  LEA.HI.X.SX32 R107, R36, R11.reuse, 0x1, P6 ;  /* 0x0000000b246b7211 */ /* 0x080fe200030f0eff */
[----:B------:R-:W-:Y:S01]  /*9f90*/  IMAD R9, R28, UR30, RZ ;  /* 0x0000001e1c097c24 */ /* 0x000fe2000f8e02ff */
[CC--:B------:R-:W-:Y:S01]  /*9fa0*/  IADD3 R102, P2, PT, R35.reuse, R14.reuse, RZ ;  /* 0x0000000e23667210 */ /* 0x0c0fe20007f5e0ff */
[----:B------:R-:W2:Y:S01]  /*9fb0*/  LDCU UR4, c[0x0][0x3b0] ;  /* 0x00007600ff0477ac */ /* 0x000ea20008000800 */
[CC--:B------:R-:W-:Y:S01]  /*9fc0*/  IADD3 R100, P6, PT, R34.reuse, R14.reuse, RZ ;  /* 0x0000000e22647210 */ /* 0x0c0fe20007fde0ff */
[----:B------:R-:W-:Y:S01]  /*9fd0*/  IMAD.MOV.U32 R42, RZ, RZ, R93 ;  /* 0x000000ffff2a7224 */ /* 0x000fe200078e005d */
[-C--:B------:R-:W-:Y:S01]  /*9fe0*/  LEA.HI.X.SX32 R103, R35, R11.reuse, 0x1, P2 ;  /* 0x0000000b23677211 */ /* 0x080fe200010f0eff */
[----:B------:R-:W-:Y:S01]  /*9ff0*/  STL [R1+0x8f4], R112 ;  /* 0x0008f47001007387 */ /* 0x000fe20000100800 */
[-C--:B------:R-:W-:Y:S01]  /*a000*/  LEA.HI.X.SX32 R101, R34, R11.reuse, 0x1, P6 ;  /* 0x0000000b22657211 */ /* 0x080fe200030f0eff */
[----:B------:R-:W3:Y:S01]  /*a010*/  LDCU UR12, c[0x0][0x3b0] ;  /* 0x00007600ff0c77ac */ /* 0x000ee20008000800 */
[CC--:B------:R-:W-:Y:S01]  /*a020*/  IADD3 R95, P2, PT, R33.reuse, R14.reuse, RZ ;  /* 0x0000000e215f7210 */ /* 0x0c0fe20007f5e0ff */
[----:B------:R-:W-:Y:S01]  /*a030*/  STL [R1+0x8f8], R0 ;  /* 0x0008f80001007387 */ /* 0x000fe20000100800 */
[----:B------:R-:W-:Y:S01]  /*a040*/  IADD3 R93, P6, PT, R32, R14, RZ ;  /* 0x0000000e205d7210 */ /* 0x000fe20007fde0ff */
[----:B------:R-:W4:Y:S02]  /*a050*/  LDCU UR13, c[0x0][0x3b0] ;  /* 0x00007600ff0d77ac */ /* 0x000f240008000800 */
[----:B------:R-:W-:Y:S01]  /*a060*/  STL [R1+0x8fc], R124 ;  /* 0x0008fc7c01007387 */ /* 0x000fe20000100800 */
[----:B------:R-:W-:-:S02]  /*a070*/  LEA.HI.X.SX32 R97, R33, R11, 0x1, P2 ;  /* 0x0000000b21617211 */ /* 0x000fc400010f0eff */
[----:B------:R-:W-:Y:S01]  /*a080*/  LEA.HI.X.SX32 R94, R32, R11, 0x1, P6 ;  /* 0x0000000b205e7211 */ /* 0x000fe200030f0eff */
[----:B------:R0:W-:Y:S01]  /*a090*/  STL [R1+0x900], R118 ;  /* 0x0009007601007387 */ /* 0x0001e20000100800 */
[CC--:B------:R-:W-:Y:S02]  /*a0a0*/  IADD3 R88, P2, PT, R31.reuse, R14.reuse, RZ ;  /* 0x0000000e1f587210 */ /* 0x0c0fe40007f5e0ff */
[C---:B------:R-:W-:Y:S01]  /*a0b0*/  SEL R49, R92.reuse, R23, !P5 ;  /* 0x000000175c317207 */ /* 0x040fe20006800000 */
[----:B------:R1:W-:Y:S01]  /*a0c0*/  STL [R1+0x904], R13 ;  /* 0x0009040d01007387 */ /* 0x0003e20000100800 */
[----:B------:R-:W-:Y:S01]  /*a0d0*/  SEL R25, R92, R25, !P5 ;  /* 0x000000195c197207 */ /* 0x000fe20006800000 */
[----:B0-----:R-:W-:Y:S01]  /*a0e0*/  IMAD.MOV.U32 R118, RZ, RZ, R82 ;  /* 0x000000ffff767224 */ /* 0x001fe200078e0052 */
[-C--:B------:R-:W-:Y:S01]  /*a0f0*/  IADD3 R82, P6, PT, R30, R14.reuse, RZ ;  /* 0x0000000e1e527210 */ /* 0x080fe20007fde0ff */
[----:B------:R-:W-:Y:S01]  /*a100*/  IMAD R23, R24, UR14, RZ ;  /* 0x0000000e18177c24 */ /* 0x000fe2000f8e02ff */
[-C--:B------:R-:W-:Y:S01]  /*a110*/  LEA.HI.X.SX32 R89, R31, R11.reuse, 0x1, P2 ;  /* 0x0000000b1f597211 */ /* 0x080fe200010f0eff */
[----:B-1----:R-:W-:Y:S01]  /*a120*/  IMAD.MOV.U32 R13, RZ, RZ, R85 ;  /* 0x000000ffff0d7224 */ /* 0x002fe200078e0055 */
[----:B------:R-:W-:Y:S01]  /*a130*/  LEA.HI.X.SX32 R85, R30, R11, 0x1, P6 ;  /* 0x0000000b1e557211 */ /* 0x000fe200030f0eff */
[----:B------:R-:W-:Y:S01]  /*a140*/  IMAD R21, R49, UR15, RZ ;  /* 0x0000000f31157c24 */ /* 0x000fe2000f8e02ff */
[-C--:B------:R-:W-:Y:S01]  /*a150*/  IADD3 R31, P2, PT, R19, R14.reuse, RZ ;  /* 0x0000000e131f7210 */ /* 0x080fe20007f5e0ff */
[----:B------:R-:W-:Y:S01]  /*a160*/  IMAD R20, R25, UR31, RZ ;  /* 0x0000001f19147c24 */ /* 0x000fe2000f8e02ff */
[----:B------:R-:W-:-:S02]  /*a170*/  IADD3 R33, P6, PT, R9, R14, RZ ;  /* 0x0000000e09217210 */ /* 0x000fc40007fde0ff */
[----:B------:R-:W-:Y:S02]  /*a180*/  ISETP.GE.AND P4, PT, R52, RZ, PT ;  /* 0x000000ff3400720c */ /* 0x000fe40003f86270 */
[----:B------:R-:W-:Y:S02]  /*a190*/  LOP3.LUT R51, R17, 0x3c, RZ, 0xfc, !PT ;  /* 0x0000003c11337812 */ /* 0x000fe400078efcff */
[----:B------:R-:W-:Y:S01]  /*a1a0*/  PRMT R124, RZ, 0x7610, R124 ;  /* 0x00007610ff7c7816 */ /* 0x000fe2000000007c */
[----:B------:R-:W-:Y:S01]  /*a1b0*/  STL [R1+0x130], R5 ;  /* 0x0001300501007387 */ /* 0x000fe20000100800 */
[-C--:B------:R-:W-:Y:S01]  /*a1c0*/  LEA.HI.X.SX32 R49, R19, R11.reuse, 0x1, P2 ;  /* 0x0000000b13317211 */ /* 0x080fe200010f0eff */
[----:B------:R-:W-:Y:S01]  /*a1d0*/  IMAD R19, R50, UR32, RZ ;  /* 0x0000002032137c24 */ /* 0x000fe2000f8e02ff */
[----:B------:R-:W-:Y:S01]  /*a1e0*/  LEA.HI.X.SX32 R32, R9, R11, 0x1, P6 ;  /* 0x0000000b09207211 */ /* 0x000fe200030f0eff */
[----:B------:R-:W0:Y:S01]  /*a1f0*/  LDCU UR14, c[0x0][0x3b0] ;  /* 0x00007600ff0e77ac */ /* 0x000e220008000800 */
[----:B------:R-:W-:-:S02]  /*a200*/  IADD3 R37, P6, PT, R23, R14, RZ ;  /* 0x0000000e17257210 */ /* 0x000fc40007fde0ff */
[CC--:B------:R-:W-:Y:S01]  /*a210*/  IADD3 R35, P2, PT, R20.reuse, R14.reuse, RZ ;  /* 0x0000000e14237210 */ /* 0x0c0fe20007f5e0ff */
[----:B------:R-:W1:Y:S01]  /*a220*/  LDCU UR15, c[0x0][0x3b0] ;  /* 0x00007600ff0f77ac */ /* 0x000e620008000800 */
[-C--:B------:R-:W-:Y:S02]  /*a230*/  LEA.HI.X.SX32 R36, R23, R11.reuse, 0x1, P6 ;  /* 0x0000000b17247211 */ /* 0x080fe400030f0eff */
[----:B------:R-:W-:Y:S02]  /*a240*/  IADD3 R41, P6, PT, R19, R14, RZ ;  /* 0x0000000e13297210 */ /* 0x000fe40007fde0ff */
[C---:B------:R-:W-:Y:S02]  /*a250*/  LOP3.LUT R52, R17.reuse, 0x3e, RZ, 0xfc, !PT ;  /* 0x0000003e11347812 */ /* 0x040fe400078efcff */
[----:B------:R-:W-:Y:S02]  /*a260*/  LOP3.LUT R9, R17, 0x5a, RZ, 0xfc, !PT ;  /* 0x0000005a11097812 */ /* 0x000fe400078efcff */
[----:B------:R-:W-:-:S02]  /*a270*/  LEA.HI.X.SX32 R34, R20, R11, 0x1, P2 ;  /* 0x0000000b14227211 */ /* 0x000fc400010f0eff */
[----:B------:R-:W-:Y:S02]  /*a280*/  LEA.HI.X.SX32 R40, R19, R11, 0x1, P6 ;  /* 0x0000000b13287211 */ /* 0x000fe400030f0eff */
[----:B------:R-:W-:Y:S02]  /*a290*/  IABS R20, R51 ;  /* 0x0000003300147213 */ /* 0x000fe40000000000 */
[----:B------:R-:W-:Y:S02]  /*a2a0*/  ISETP.GE.AND P6, PT, R9, RZ, PT ;  /* 0x000000ff0900720c */ /* 0x000fe40003fc6270 */
[----:B------:R-:W-:Y:S02]  /*a2b0*/  IABS R19, R52 ;  /* 0x0000003400137213 */ /* 0x000fe40000000000 */
[----:B------:R-:W-:Y:S01]  /*a2c0*/  IABS R9, R9 ;  /* 0x0000000900097213 */ /* 0x000fe20000000000 */
[----:B------:R-:W-:-:S04]  /*a2d0*/  IMAD.HI.U32 R25, R16, R20, RZ ;  /* 0x0000001410197227 */ /* 0x000fc800078e00ff */
[----:B------:R-:W-:-:S04]  /*a2e0*/  IMAD.HI.U32 R24, R16, R19, RZ ;  /* 0x0000001310187227 */ /* 0x000fc800078e00ff */
[----:B------:R-:W-:-:S04]  /*a2f0*/  IMAD.HI.U32 R30, R16, R9, RZ ;  /* 0x00000009101e7227 */ /* 0x000fc800078e00ff */
[----:B------:R-:W-:Y:S02]  /*a300*/  IMAD.MOV R29, RZ, RZ, -R25 ;  /* 0x000000ffff1d7224 */ /* 0x000fe400078e0a19 */
[----:B------:R-:W-:Y:S02]  /*a310*/  IMAD.MOV R25, RZ, RZ, -R24 ;  /* 0x000000ffff197224 */ /* 0x000fe400078e0a18 */
[----:B------:R-:W-:Y:S02]  /*a320*/  IMAD.MOV R24, RZ, RZ, -R30 ;  /* 0x000000ffff187224 */ /* 0x000fe400078e0a1e */
[C---:B------:R-:W-:Y:S02]  /*a330*/  IMAD R19, R15.reuse, R25, R19 ;  /* 0x000000190f137224 */ /* 0x040fe400078e0213 */
[----:B------:R-:W-:Y:S02]  /*a340*/  IMAD R9, R15, R24, R9 ;  /* 0x000000180f097224 */ /* 0x000fe400078e0209 */
[----:B------:R-:W-:-:S02]  /*a350*/  @P0 IMAD.MOV.U32 R24, RZ, RZ, R5 ;  /* 0x000000ffff180224 */ /* 0x000fc400078e0005 */
[----:B------:R-:W-:-:S05]  /*a360*/  @P0 IMAD.MOV.U32 R25, RZ, RZ, R6 ;  /* 0x000000ffff190224 */ /* 0x000fca00078e0006 */
[----:B------:R0:W2:Y:S04]  /*a370*/  @P0 LDG.E.U8 R124, desc[UR20][R24.64] ;  /* 0x00000014187c0981 */ /* 0x0000a8000c1e1100 */
[----:B------:R-:W-:Y:S04]  /*a380*/  STL [R1+0x150], R121 ;  /* 0x0001507901007387 */ /* 0x000fe80000100800 */
[----:B------:R0:W-:Y:S04]  /*a390*/  STL [R1+0x12c], R6 ;  /* 0x00012c0601007387 */ /* 0x0001e80000100800 */
        /* <DEDUP_REMOVED lines=26> */
[----:B------:R-:W-:Y:S01]  /*a540*/  STL [R1+0x330], R93 ;  /* 0x0003305d01007387 */ /* 0x000fe20000100800 */
[----:B------:R-:W-:-:S03]  /*a550*/  PRMT R0, RZ, 0x7610, R0 ;  /* 0x00007610ff007816 */ /* 0x000fc60000000000 */
[----:B------:R1:W-:Y:S01]  /*a560*/  STL [R1+0x30c], R97 ;  /* 0x00030c6101007387 */ /* 0x0003e20000100800 */
[----:B0-----:R-:W-:-:S03]  /*a570*/  @P0 IMAD.MOV.U32 R24, RZ, RZ, R121 ;  /* 0x000000ffff180224 */ /* 0x001fc600078e0079 */
[----:B------:R-:W-:Y:S01]  /*a580*/  STL [R1+0x350], R88 ;  /* 0x0003505801007387 */ /* 0x000fe20000100800 */
[----:B------:R-:W-:-:S03]  /*a590*/  @P0 IMAD.MOV.U32 R25, RZ, RZ, R4 ;  /* 0x000000ffff190224 */ /* 0x000fc600078e0004 */
[----:B------:R0:W-:Y:S04]  /*a5a0*/  STL [R1+0x32c], R94 ;  /* 0x00032c5e01007387 */ /* 0x0001e80000100800 */
[----:B------:R-:W-:Y:S01]  /*a5b0*/  STL [R1+0x370], R82 ;  /* 0x0003705201007387 */ /* 0x000fe20000100800 */
[----:B------:R-:W-:-:S03]  /*a5c0*/  IADD3 R39, P2, PT, R21, R14, RZ ;  /* 0x0000000e15277210 */ /* 0x000fc60007f5e0ff */
[----:B------:R0:W-:Y:S04]  /*a5d0*/  STL [R1+0x34c], R89 ;  /* 0x00034c5901007387 */ /* 0x0001e80000100800 */
[----:B------:R-:W-:Y:S01]  /*a5e0*/  STL [R1+0x390], R31 ;  /* 0x0003901f01007387 */ /* 0x000fe20000100800 */
[----:B------:R-:W-:-:S03]  /*a5f0*/  PRMT R112, RZ, 0x7610, R112 ;  /* 0x00007610ff707816 */ /* 0x000fc60000000070 */
[----:B------:R0:W-:Y:S04]  /*a600*/  STL [R1+0x36c], R85 ;  /* 0x00036c5501007387 */ /* 0x0001e80000100800 */
[----:B------:R-:W-:Y:S01]  /*a610*/  STL [R1+0x3b0], R33 ;  /* 0x0003b02101007387 */ /* 0x000fe20000100800 */
[----:B------:R-:W-:-:S03]  /*a620*/  LEA.HI.X.SX32 R38, R21, R11, 0x1, P2 ;  /* 0x0000000b15267211 */ /* 0x000fc600010f0eff */
[----:B------:R-:W-:Y:S04]  /*a630*/  STL [R1+0x38c], R49 ;  /* 0x00038c3101007387 */ /* 0x000fe80000100800 */
[----:B------:R-:W-:Y:S04]  /*a640*/  STL [R1+0x3d0], R35 ;  /* 0x0003d02301007387 */ /* 0x000fe80000100800 */
[----:B------:R0:W3:Y:S04]  /*a650*/  @P0 LDG.E.U8 R0, desc[UR20][R24.64] ;  /* 0x0000001418000981 */ /* 0x0000e8000c1e1100 */
[----:B------:R-:W-:Y:S04]  /*a660*/  STL [R1+0x3ac], R32 ;  /* 0x0003ac2001007387 */ /* 0x000fe80000100800 */
[----:B------:R-:W-:Y:S01]  /*a670*/  STL [R1+0x3f0], R37 ;  /* 0x0003f02501007387 */ /* 0x000fe20000100800 */
[----:B0-----:R-:W-:-:S02]  /*a680*/  @P0 IMAD.MOV.U32 R24, RZ, RZ, R81 ;  /* 0x000000ffff180224 */ /* 0x001fc400078e0051 */
[----:B------:R-:W-:Y:S01]  /*a690*/  @P0 IMAD.MOV.U32 R25, RZ, RZ, R80 ;  /* 0x000000ffff190224 */ /* 0x000fe200078e0050 */
[----:B------:R-:W-:Y:S01]  /*a6a0*/  STL [R1+0x3cc], R34 ;  /* 0x0003cc2201007387 */ /* 0x000fe20000100800 */
[----:B------:R-:W-:-:S03]  /*a6b0*/  PRMT R116, RZ, 0x7610, R116 ;  /* 0x00007610ff747816 */ /* 0x000fc60000000074 */
[----:B------:R-:W-:Y:S04]  /*a6c0*/  STL [R1+0x410], R39 ;  /* 0x0004102701007387 */ /* 0x000fe80000100800 */
[----:B------:R-:W-:Y:S04]  /*a6d0*/  STL [R1+0x3ec], R36 ;  /* 0x0003ec2401007387 */ /* 0x000fe80000100800 */
[----:B------:R-:W-:Y:S04]  /*a6e0*/  STL [R1+0x430], R41 ;  /* 0x0004302901007387 */ /* 0x000fe80000100800 */
[----:B------:R0:W3:Y:S04]  /*a6f0*/  @P0 LDG.E.U8 R112, desc[UR20][R24.64] ;  /* 0x0000001418700981 */ /* 0x0000e8000c1e1100 */
[----:B------:R-:W-:Y:S04]  /*a700*/  STL [R1+0x40c], R38 ;  /* 0x00040c2601007387 */ /* 0x000fe80000100800 */
[----:B------:R-:W-:Y:S01]  /*a710*/  STL [R1+0x42c], R40 ;  /* 0x00042c2801007387 */ /* 0x000fe20000100800 */
[----:B0-----:R-:W-:-:S02]  /*a720*/  @P0 IMAD.MOV.U32 R24, RZ, RZ, R79 ;  /* 0x000000ffff180224 */ /* 0x001fc400078e004f */
[----:B------:R-:W-:Y:S01]  /*a730*/  @P0 IMAD.MOV.U32 R25, RZ, RZ, R78 ;  /* 0x000000ffff190224 */ /* 0x000fe200078e004e */
[----:B------:R-:W4:Y:S01]  /*a740*/  LDL.LU R6, [R1+0x9f4] ;  /* 0x0009f40001067983 */ /* 0x000f220000300800 */
[----:B------:R-:W-:-:S03]  /*a750*/  PRMT R120, RZ, 0x7610, R120 ;  /* 0x00007610ff787816 */ /* 0x000fc60000000078 */
[----:B------:R0:W4:Y:S01]  /*a760*/  @P0 LDG.E.U8 R116, desc[UR20][R24.64] ;  /* 0x0000001418740981 */ /* 0x000122000c1e1100 */
[----:B------:R-:W-:-:S03]  /*a770*/  PRMT R3, RZ, 0x7610, R3 ;  /* 0x00007610ff037816 */ /* 0x000fc60000000003 */
[----:B------:R-:W4:Y:S01]  /*a780*/  LDL.LU R5, [R1+0x9f0] ;  /* 0x0009f00001057983 */ /* 0x000f220000300800 */
[----:B0-----:R-:W-:Y:S02]  /*a790*/  @P0 IMAD.MOV.U32 R24, RZ, RZ, R77 ;  /* 0x000000ffff180224 */ /* 0x001fe400078e004d */
[----:B------:R-:W-:-:S05]  /*a7a0*/  @P0 IMAD.MOV.U32 R25, RZ, RZ, R76 ;  /* 0x000000ffff190224 */ /* 0x000fca00078e004c */
[----:B------:R0:W4:Y:S01]  /*a7b0*/  @P0 LDG.E.U8 R120, desc[UR20][R24.64] ;  /* 0x0000001418780981 */ /* 0x000122000c1e1100 */
[----:B------:R-:W-:Y:S01]  /*a7c0*/  PRMT R2, RZ, 0x7610, R2 ;  /* 0x00007610ff027816 */ /* 0x000fe20000000002 */
[----:B0-----:R-:W-:Y:S02]  /*a7d0*/  @P0 IMAD.MOV.U32 R24, RZ, RZ, R73 ;  /* 0x000000ffff180224 */ /* 0x001fe400078e0049 */
[----:B------:R-:W-:-:S05]  /*a7e0*/  @P0 IMAD.MOV.U32 R25, RZ, RZ, R75 ;  /* 0x000000ffff190224 */ /* 0x000fca00078e004b */
[----:B------:R0:W4:Y:S01]  /*a7f0*/  @P0 LDG.E.U8 R3, desc[UR20][R24.64] ;  /* 0x0000001418030981 */ /* 0x000122000c1e1100 */
[----:B------:R-:W-:Y:S01]  /*a800*/  PRMT R12, RZ, 0x7610, R12 ;  /* 0x00007610ff0c7816 */ /* 0x000fe2000000000c */
[----:B0-----:R-:W-:Y:S02]  /*a810*/  @P0 IMAD.MOV.U32 R24, RZ, RZ, R117 ;  /* 0x000000ffff180224 */ /* 0x001fe400078e0075 */
[----:B------:R-:W-:-:S05]  /*a820*/  @P0 IMAD.MOV.U32 R25, RZ, RZ, R74 ;  /* 0x000000ffff190224 */ /* 0x000fca00078e004a */
[----:B------:R0:W4:Y:S02]  /*a830*/  @P0 LDG.E.U8 R2, desc[UR20][R24.64] ;  /* 0x0000001418020981 */ /* 0x000124000c1e1100 */
[----:B0-----:R-:W-:Y:S02]  /*a840*/  @P0 IMAD.MOV.U32 R24, RZ, RZ, R122 ;  /* 0x000000ffff180224 */ /* 0x001fe400078e007a */
[----:B------:R-:W-:-:S05]  /*a850*/  @P0 IMAD.MOV.U32 R25, RZ, RZ, R72 ;  /* 0x000000ffff190224 */ /* 0x000fca00078e0048 */
[----:B------:R0:W4:Y:S04]  /*a860*/  @P0 LDG.E.U8 R12, desc[UR20][R24.64] ;  /* 0x00000014180c0981 */ /* 0x000128000c1e1100 */
[----:B--2---:R-:W-:Y:S04]  /*a870*/  STL [R1+0x908], R124 ;  /* 0x0009087c01007387 */ /* 0x004fe80000100800 */
[----:B------:R-:W2:Y:S04]  /*a880*/  LDL.LU R4, [R1+0x9ec] ;  /* 0x0009ec0001047983 */ /* 0x000ea80000300800 */
[----:B------:R-:W2:Y:S01]  /*a890*/  LDL.LU R121, [R1+0x9e8] ;  /* 0x0009e80001797983 */ /* 0x000ea20000300800 */
[----:B------:R-:W-:Y:S01]  /*a8a0*/  PRMT R105, RZ, 0x7610, R105 ;  /* 0x00007610ff697816 */ /* 0x000fe20000000069 */
[----:B0-----:R-:W-:-:S02]  /*a8b0*/  @P0 IMAD.MOV.U32 R24, RZ, RZ, R114 ;  /* 0x000000ffff180224 */ /* 0x001fc400078e0072 */
[----:B------:R-:W-:-:S05]  /*a8c0*/  @P0 IMAD.MOV.U32 R25, RZ, RZ, R119 ;  /* 0x000000ffff190224 */ /* 0x000fca00078e0077 */
[----:B------:R0:W2:Y:S01]  /*a8d0*/  @P0 LDG.E.U8 R105, desc[UR20][R24.64] ;  /* 0x0000001418690981 */ /* 0x0000a2000c1e1100 */
[----:B------:R-:W-:Y:S01]  /*a8e0*/  PRMT R104, RZ, 0x7610, R104 ;  /* 0x00007610ff687816 */ /* 0x000fe20000000068 */
[----:B0-----:R-:W-:Y:S02]  /*a8f0*/  @P0 IMAD.MOV.U32 R24, RZ, RZ, R111 ;  /* 0x000000ffff180224 */ /* 0x001fe400078e006f */
        /* <DEDUP_REMOVED lines=26> */
[----:B------:R-:W-:Y:S02]  /*aaa0*/  PRMT R83, RZ, 0x7610, R83 ;  /* 0x00007610ff537816 */ /* 0x000fe40000000053 */
[----:B------:R-:W-:Y:S01]  /*aab0*/  PRMT R8, RZ, 0x7610, R8 ;  /* 0x00007610ff087816 */ /* 0x000fe20000000008 */
[----:B0-----:R-:W-:Y:S02]  /*aac0*/  @P0 IMAD.MOV.U32 R24, RZ, RZ, R88 ;  /* 0x000000ffff180224 */ /* 0x001fe400078e0058 */
[----:B------:R-:W-:-:S05]  /*aad0*/  @P0 IMAD.MOV.U32 R25, RZ, RZ, R89 ;  /* 0x000000ffff190224 */ /* 0x000fca00078e0059 */
[----:B------:R0:W2:Y:S01]  /*aae0*/  @P0 LDG.E.U8 R83, desc[UR20][R24.64] ;  /* 0x0000001418530981 */ /* 0x0000a2000c1e1100 */
[----:B------:R-:W-:Y:S01]  /*aaf0*/  PRMT R125, RZ, 0x7610, R125 ;  /* 0x00007610ff7d7816 */ /* 0x000fe2000000007d */
[----:B0-----:R-:W-:Y:S02]  /*ab00*/  @P0 IMAD.MOV.U32 R24, RZ, RZ, R82 ;  /* 0x000000ffff180224 */ /* 0x001fe400078e0052 */
[----:B------:R-:W-:-:S05]  /*ab10*/  @P0 IMAD.MOV.U32 R25, RZ, RZ, R85 ;  /* 0x000000ffff190224 */ /* 0x000fca00078e0055 */
[----:B------:R0:W2:Y:S02]  /*ab20*/  @P0 LDG.E.U8 R8, desc[UR20][R24.64] ;  /* 0x0000001418080981 */ /* 0x0000a4000c1e1100 */
[----:B0-----:R-:W-:Y:S02]  /*ab30*/  @P0 IMAD.MOV.U32 R24, RZ, RZ, R31 ;  /* 0x000000ffff180224 */ /* 0x001fe400078e001f */
[----:B------:R-:W-:-:S05]  /*ab40*/  @P0 IMAD.MOV.U32 R25, RZ, RZ, R49 ;  /* 0x000000ffff190224 */ /* 0x000fca00078e0031 */
[----:B------:R0:W2:Y:S01]  /*ab50*/  @P0 LDG.E.U8 R125, desc[UR20][R24.64] ;  /* 0x00000014187d0981 */ /* 0x0000a2000c1e1100 */
[----:B------:R-:W-:-:S03]  /*ab60*/  PRMT R7, RZ, 0x7610, R7 ;  /* 0x00007610ff077816 */ /* 0x000fc60000000007 */
[----:B---3--:R-:W-:Y:S04]  /*ab70*/  STL [R1+0x90c], R0 ;  /* 0x00090c0001007387 */ /* 0x008fe80000100800 */
[----:B------:R-:W3:Y:S01]  /*ab80*/  LDL.LU R80, [R1+0x9e4] ;  /* 0x0009e40001507983 */ /* 0x000ee20000300800 */
[----:B0-----:R-:W-:Y:S02]  /*ab90*/  @P0 IMAD.MOV.U32 R24, RZ, RZ, R33 ;  /* 0x000000ffff180224 */ /* 0x001fe400078e0021 */
[----:B------:R-:W-:Y:S01]  /*aba0*/  @P0 IMAD.MOV.U32 R25, RZ, RZ, R32 ;  /* 0x000000ffff190224 */ /* 0x000fe200078e0020 */
[----:B------:R-:W3:Y:S01]  /*abb0*/  LDL.LU R81, [R1+0x9e0] ;  /* 0x0009e00001517983 */ /* 0x000ee20000300800 */
[----:B----4-:R-:W-:-:S03]  /*abc0*/  PRMT R6, RZ, 0x7610, R6 ;  /* 0x00007610ff067816 */ /* 0x010fc60000000006 */
[----:B------:R-:W-:Y:S04]  /*abd0*/  STL [R1+0x910], R112 ;  /* 0x0009107001007387 */ /* 0x000fe80000100800 */
[----:B------:R0:W4:Y:S04]  /*abe0*/  @P0 LDG.E.U8 R6, desc[UR20][R24.64] ;  /* 0x0000001418060981 */ /* 0x000128000c1e1100 */
[----:B------:R-:W3:Y:S04]  /*abf0*/  LDL.LU R78, [R1+0x9dc] ;  /* 0x0009dc00014e7983 */ /* 0x000ee80000300800 */
[----:B------:R-:W3:Y:S01]  /*ac00*/  LDL.LU R79, [R1+0x9d8] ;  /* 0x0009d800014f7983 */ /* 0x000ee20000300800 */
[----:B0-----:R-:W-:-:S02]  /*ac10*/  @P0 IMAD.MOV.U32 R24, RZ, RZ, R35 ;  /* 0x000000ffff180224 */ /* 0x001fc400078e0023 */
[----:B------:R-:W-:Y:S01]  /*ac20*/  @P0 IMAD.MOV.U32 R25, RZ, RZ, R34 ;  /* 0x000000ffff190224 */ /* 0x000fe200078e0022 */
[----:B------:R-:W-:Y:S04]  /*ac30*/  STL [R1+0x914], R116 ;  /* 0x0009147401007387 */ /* 0x000fe80000100800 */
[----:B------:R0:W3:Y:S04]  /*ac40*/  @P0 LDG.E.U8 R7, desc[UR20][R24.64] ;  /* 0x0000001418070981 */ /* 0x0000e8000c1e1100 */
[----:B------:R-:W3:Y:S04]  /*ac50*/  LDL.LU R76, [R1+0x9d4] ;  /* 0x0009d400014c7983 */ /* 0x000ee80000300800 */
[----:B------:R-:W3:Y:S01]  /*ac60*/  LDL.LU R77, [R1+0x9d0] ;  /* 0x0009d000014d7983 */ /* 0x000ee20000300800 */
[----:B0-----:R-:W-:-:S02]  /*ac70*/  @P0 IMAD.MOV.U32 R24, RZ, RZ, R37 ;  /* 0x000000ffff180224 */ /* 0x001fc400078e0025 */
[----:B------:R-:W-:Y:S01]  /*ac80*/  @P0 IMAD.MOV.U32 R25, RZ, RZ, R36 ;  /* 0x000000ffff190224 */ /* 0x000fe200078e0024 */
[----:B------:R-:W-:Y:S01]  /*ac90*/  STL [R1+0x918], R120 ;  /* 0x0009187801007387 */ /* 0x000fe20000100800 */
[----:B------:R-:W-:-:S03]  /*aca0*/  PRMT R5, RZ, 0x7610, R5 ;  /* 0x00007610ff057816 */ /* 0x000fc60000000005 */
[----:B------:R-:W3:Y:S04]  /*acb0*/  LDL.LU R75, [R1+0x9cc] ;  /* 0x0009cc00014b7983 */ /* 0x000ee80000300800 */
[----:B------:R-:W3:Y:S04]  /*acc0*/  LDL.LU R73, [R1+0x9c8] ;  /* 0x0009c80001497983 */ /* 0x000ee80000300800 */
[----:B------:R-:W-:Y:S04]  /*acd0*/  STL [R1+0x91c], R3 ;  /* 0x00091c0301007387 */ /* 0x000fe80000100800 */
[----:B------:R-:W3:Y:S04]  /*ace0*/  LDL.LU R74, [R1+0x9c4] ;  /* 0x0009c400014a7983 */ /* 0x000ee80000300800 */
[----:B------:R-:W3:Y:S04]  /*acf0*/  LDL.LU R117, [R1+0x9c0] ;  /* 0x0009c00001757983 */ /* 0x000ee80000300800 */
[----:B------:R0:W-:Y:S04]  /*ad00*/  STL [R1+0x920], R2 ;  /* 0x0009200201007387 */ /* 0x0001e80000100800 */
[----:B------:R-:W3:Y:S04]  /*ad10*/  LDL.LU R72, [R1+0x9bc] ;  /* 0x0009bc0001487983 */ /* 0x000ee80000300800 */
[----:B------:R-:W3:Y:S04]  /*ad20*/  LDL.LU R122, [R1+0x9b8] ;  /* 0x0009b800017a7983 */ /* 0x000ee80000300800 */
[----:B------:R-:W-:Y:S04]  /*ad30*/  STL [R1+0x924], R12 ;  /* 0x0009240c01007387 */ /* 0x000fe80000100800 */
[----:B------:R-:W3:Y:S04]  /*ad40*/  LDL.LU R119, [R1+0x9b4] ;  /* 0x0009b40001777983 */ /* 0x000ee80000300800 */
[----:B------:R-:W3:Y:S01]  /*ad50*/  LDL.LU R114, [R1+0x9b0] ;  /* 0x0009b00001727983 */ /* 0x000ee20000300800 */
[----:B--2---:R-:W-:-:S06]  /*ad60*/  PRMT R4, RZ, 0x7610, R4 ;  /* 0x00007610ff047816 */ /* 0x004fcc0000000004 */
[----:B------:R2:W3:Y:S01]  /*ad70*/  @P0 LDG.E.U8 R4, desc[UR20][R24.64] ;  /* 0x0000001418040981 */ /* 0x0004e2000c1e1100 */
[----:B------:R-:W-:Y:S01]  /*ad80*/  PRMT R121, RZ, 0x7610, R121 ;  /* 0x00007610ff797816 */ /* 0x000fe20000000079 */
[----:B--2---:R-:W-:Y:S02]  /*ad90*/  @P0 IMAD.MOV.U32 R24, RZ, RZ, R39 ;  /* 0x000000ffff180224 */ /* 0x004fe400078e0027 */
[----:B------:R-:W-:-:S05]  /*ada0*/  @P0 IMAD.MOV.U32 R25, RZ, RZ, R38 ;  /* 0x000000ffff190224 */ /* 0x000fca00078e0026 */
[----:B------:R2:W3:Y:S02]  /*adb0*/  @P0 LDG.E.U8 R5, desc[UR20][R24.64] ;  /* 0x0000001418050981 */ /* 0x0004e4000c1e1100 */
[----:B--2---:R-:W-:Y:S02]  /*adc0*/  @P0 IMAD.MOV.U32 R24, RZ, RZ, R41 ;  /* 0x000000ffff180224 */ /* 0x004fe400078e0029 */
[----:B------:R-:W-:-:S05]  /*add0*/  @P0 IMAD.MOV.U32 R25, RZ, RZ, R40 ;  /* 0x000000ffff190224 */ /* 0x000fca00078e0028 */
[----:B------:R2:W3:Y:S04]  /*ade0*/  @P0 LDG.E.U8 R121, desc[UR20][R24.64] ;  /* 0x0000001418790981 */ /* 0x0004e8000c1e1100 */
[----:B------:R-:W-:Y:S04]  /*adf0*/  STL [R1+0x928], R105 ;  /* 0x0009286901007387 */ /* 0x000fe80000100800 */
[----:B------:R-:W3:Y:S04]  /*ae00*/  LDL.LU R113, [R1+0x9ac] ;  /* 0x0009ac0001717983 */ /* 0x000ee80000300800 */
[----:B------:R-:W3:Y:S04]  /*ae10*/  LDL.LU R111, [R1+0x9a8] ;  /* 0x0009a800016f7983 */ /* 0x000ee80000300800 */
        /* <DEDUP_REMOVED lines=10> */
[----:B-1----:R-:W3:Y:S04]  /*aec0*/  LDL.LU R101, [R1+0x98c] ;  /* 0x00098c0001657983 */ /* 0x002ee80000300800 */
        /* <DEDUP_REMOVED lines=9> */
[----:B------:R-:W3:Y:S01]  /*af60*/  LDL.LU R88, [R1+0x970] ;  /* 0x0009700001587983 */ /* 0x000ee20000300800 */
[----:B------:R-:W-:-:S02]  /*af70*/  SEL R47, R92, R47, !P5 ;  /* 0x0000002f5c2f7207 */ /* 0x000fc40006800000 */
[----:B------:R-:W-:-:S03]  /*af80*/  LOP3.LUT R18, R17, 0x36, RZ, 0xfc, !PT ;  /* 0x0000003611127812 */ /* 0x000fc600078efcff */
[----:B------:R-:W-:Y:S01]  /*af90*/  IMAD R47, R47, UR4, RZ ;  /* 0x000000042f2f7c24 */ /* 0x000fe2000f8e02ff */
[----:B------:R-:W-:Y:S01]  /*afa0*/  ISETP.GE.AND P2, PT, R18, RZ, PT ;  /* 0x000000ff1200720c */ /* 0x000fe20003f46270 */
[----:B------:R-:W-:Y:S01]  /*afb0*/  @!P4 IMAD.MOV R26, RZ, RZ, -R26 ;  /* 0x000000ffff1ac224 */ /* 0x000fe200078e0a1a */
[----:B------:R-:W-:Y:S01]  /*afc0*/  STL [R1+0x948], R83 ;  /* 0x0009485301007387 */ /* 0x000fe20000100800 */
[----:B------:R-:W-:Y:S01]  /*afd0*/  IABS R18, R18 ;  /* 0x0000001200127213 */ /* 0x000fe20000000000 */
[----:B------:R-:W1:Y:S01]  /*afe0*/  LDCU UR4, c[0x0][0x3b0] ;  /* 0x00007600ff0477ac */ /* 0x000e620008000800 */
[----:B------:R-:W-:Y:S01]  /*aff0*/  SEL R46, R92, R46, !P5 ;  /* 0x0000002e5c2e7207 */ /* 0x000fe20006800000 */
[----:B------:R-:W3:Y:S01]  /*b000*/  LDL.LU R85, [R1+0x96c] ;  /* 0x00096c0001557983 */ /* 0x000ee20000300800 */
[----:B------:R-:W-:-:S03]  /*b010*/  LOP3.LUT R61, R17, 0x44, RZ, 0xfc, !PT ;  /* 0x00000044113d7812 */ /* 0x000fc600078efcff */
[----:B------:R-:W3:Y:S01]  /*b020*/  LDL.LU R82, [R1+0x968] ;  /* 0x0009680001527983 */ /* 0x000ee20000300800 */
[----:B0-----:R-:W-:Y:S01]  /*b030*/  IADD3 R2, P4, PT, R47, R14, RZ ;  /* 0x0000000e2f027210 */ /* 0x001fe20007f9e0ff */
[----:B------:R-:W-:Y:S01]  /*b040*/  IMAD.HI.U32 R23, R16, R18, RZ ;  /* 0x0000001210177227 */ /* 0x000fe200078e00ff */
[----:B------:R-:W-:Y:S01]  /*b050*/  IABS R21, R61 ;  /* 0x0000003d00157213 */ /* 0x000fe20000000000 */
[----:B------:R-:W-:Y:S02]  /*b060*/  STL [R1+0x94c], R8 ;  /* 0x00094c0801007387 */ /* 0x000fe40000100800 */
[----:B------:R-:W-:Y:S01]  /*b070*/  IMAD R46, R46, UR12, RZ ;  /* 0x0000000c2e2e7c24 */ /* 0x000fe2000f8e02ff */
[C---:B------:R-:W-:Y:S01]  /*b080*/  SEL R45, R92.reuse, R45, !P5 ;  /* 0x0000002d5c2d7207 */ /* 0x040fe20006800000 */
[----:B------:R-:W-:Y:S01]  /*b090*/  IMAD.MOV R23, RZ, RZ, -R23 ;  /* 0x000000ffff177224 */ /* 0x000fe200078e0a17 */
[----:B------:R-:W-:Y:S01]  /*b0a0*/  SEL R44, R92, R44, !P5 ;  /* 0x0000002c5c2c7207 */ /* 0x000fe20006800000 */
[----:B------:R-:W-:Y:S01]  /*b0b0*/  IMAD.HI.U32 R28, R16, R21, RZ ;  /* 0x00000015101c7227 */ /* 0x000fe200078e00ff */
[C---:B------:R-:W-:Y:S01]  /*b0c0*/  SEL R10, R92.reuse, R10, !P5 ;  /* 0x0000000a5c0a7207 */ /* 0x040fe20006800000 */
[----:B------:R-:W0:Y:S01]  /*b0d0*/  LDCU UR12, c[0x0][0x3b0] ;  /* 0x00007600ff0c77ac */ /* 0x000e220008000800 */
[----:B------:R-:W-:Y:S01]  /*b0e0*/  STL [R1+0x950], R125 ;  /* 0x0009507d01007387 */ /* 0x000fe20000100800 */
[----:B------:R-:W-:Y:S01]  /*b0f0*/  IMAD R45, R45, UR13, RZ ;  /* 0x0000000d2d2d7c24 */ /* 0x000fe2000f8e02ff */
[C---:B------:R-:W-:Y:S01]  /*b100*/  SEL R48, R92.reuse, R48, !P5 ;  /* 0x000000305c307207 */ /* 0x040fe20006800000 */
[----:B--2---:R-:W-:Y:S01]  /*b110*/  @P0 IMAD.MOV.U32 R24, RZ, RZ, R2 ;  /* 0x000000ffff180224 */ /* 0x004fe200078e0002 */
[----:B------:R-:W-:Y:S01]  /*b120*/  SEL R26, R92, R26, !P5 ;  /* 0x0000001a5c1a7207 */ /* 0x000fe20006800000 */
[C---:B------:R-:W-:Y:S01]  /*b130*/  IMAD R18, R15.reuse, R23, R18 ;  /* 0x000000170f127224 */ /* 0x040fe200078e0212 */
[----:B------:R-:W2:Y:S01]  /*b140*/  LDCU UR13, c[0x0][0x3b0] ;  /* 0x00007600ff0d77ac */ /* 0x000ea20008000800 */
[----:B------:R-:W-:Y:S01]  /*b150*/  IMAD.MOV R23, RZ, RZ, -R28 ;  /* 0x000000ffff177224 */ /* 0x000fe200078e0a1c */
[----:B----4-:R-:W-:Y:S01]  /*b160*/  STL [R1+0x954], R6 ;  /* 0x0009540601007387 */ /* 0x010fe20000100800 */
[----:B------:R-:W-:Y:S01]  /*b170*/  IMAD R44, R44, UR14, RZ ;  /* 0x0000000e2c2c7c24 */ /* 0x000fe2000f8e02ff */
[C---:B------:R-:W-:Y:S01]  /*b180*/  SEL R60, R92.reuse, R60, !P5 ;  /* 0x0000003c5c3c7207 */ /* 0x040fe20006800000 */
[----:B------:R-:W-:Y:S01]  /*b190*/  IMAD R21, R15, R23, R21 ;  /* 0x000000170f157224 */ /* 0x000fe200078e0215 */
[----:B------:R-:W-:Y:S01]  /*b1a0*/  SEL R59, R92, R59, !P5 ;  /* 0x0000003b5c3b7207 */ /* 0x000fe20006800000 */
[----:B-1----:R-:W-:Y:S01]  /*b1b0*/  IMAD R48, R48, UR4, RZ ;  /* 0x0000000430307c24 */ /* 0x002fe2000f8e02ff */
[----:B------:R-:W1:Y:S01]  /*b1c0*/  LDCU UR4, c[0x0][0x3b0] ;  /* 0x00007600ff0477ac */ /* 0x000e620008000800 */
[----:B------:R-:W-:-:S02]  /*b1d0*/  SEL R58, R92, R58, !P5 ;  /* 0x0000003a5c3a7207 */ /* 0x000fc40006800000 */
[----:B------:R-:W-:Y:S01]  /*b1e0*/  SEL R57, R92, R57, !P5 ;  /* 0x000000395c397207 */ /* 0x000fe20006800000 */
[----:B------:R-:W4:Y:S01]  /*b1f0*/  LDCU UR14, c[0x0][0x3b0] ;  /* 0x00007600ff0e77ac */ /* 0x000f220008000800 */
[----:B---3--:R-:W-:Y:S01]  /*b200*/  STL [R1+0x958], R7 ;  /* 0x0009580701007387 */ /* 0x008fe20000100800 */
[----:B------:R-:W-:Y:S02]  /*b210*/  PRMT R122, RZ, 0x7610, R122 ;  /* 0x00007610ff7a7816 */ /* 0x000fe4000000007a */
[----:B------:R-:W-:Y:S02]  /*b220*/  PRMT R117, RZ, 0x7610, R117 ;  /* 0x00007610ff757816 */ /* 0x000fe40000000075 */
[----:B------:R-:W-:Y:S02]  /*b230*/  PRMT R119, RZ, 0x7610, R119 ;  /* 0x00007610ff777816 */ /* 0x000fe40000000077 */
[----:B------:R-:W-:Y:S01]  /*b240*/  PRMT R114, RZ, 0x7610, R114 ;  /* 0x00007610ff727816 */ /* 0x000fe20000000072 */
[----:B------:R3:W-:Y:S02]  /*b250*/  STL [R1+0x95c], R4 ;  /* 0x00095c0401007387 */ /* 0x0007e40000100800 */
[----:B---3--:R-:W-:-:S02]  /*b260*/  LEA.HI.X.SX32 R4, R47, R11, 0x1, P4 ;  /* 0x0000000b2f047211 */ /* 0x008fc400020f0eff */
[----:B------:R-:W-:-:S03]  /*b270*/  IADD3 R3, P4, PT, R46, R14, RZ ;  /* 0x0000000e2e037210 */ /* 0x000fc60007f9e0ff */
[----:B------:R-:W-:Y:S01]  /*b280*/  @P0 IMAD.MOV.U32 R25, RZ, RZ, R4 ;  /* 0x000000ffff190224 */ /* 0x000fe200078e0004 */
[----:B------:R-:W-:Y:S01]  /*b290*/  LEA.HI.X.SX32 R6, R46, R11, 0x1, P4 ;  /* 0x0000000b2e067211 */ /* 0x000fe200020f0eff */
[----:B------:R-:W-:Y:S01]  /*b2a0*/  STL [R1+0x960], R5 ;  /* 0x0009600501007387 */ /* 0x000fe20000100800 */
[----:B------:R-:W-:-:S03]  /*b2b0*/  IADD3 R0, P4, PT, R45, R14, RZ ;  /* 0x0000000e2d007210 */ /* 0x000fc60007f9e0ff */
[----:B------:R3:W4:Y:S01]  /*b2c0*/  @P0 LDG.E.U8 R122, desc[UR20][R24.64] ;  /* 0x00000014187a0981 */ /* 0x000722000c1e1100 */
[----:B------:R-:W-:Y:S02]  /*b2d0*/  @P0 IMAD.MOV.U32 R23, RZ, RZ, R6 ;  /* 0x000000ffff170224 */ /* 0x000fe400078e0006 */
[----:B---3--:R-:W-:Y:S01]  /*b2e0*/  IMAD R24, R10, UR15, RZ ;  /* 0x0000000f0a187c24 */ /* 0x008fe2000f8e02ff */
[----:B------:R-:W-:Y:S01]  /*b2f0*/  SEL R10, R92, R22, !P5 ;  /* 0x000000165c0a7207 */ /* 0x000fe20006800000 */
[----:B------:R-:W-:Y:S01]  /*b300*/  STL [R1+0x964], R121 ;  /* 0x0009647901007387 */ /* 0x000fe20000100800 */
[----:B------:R-:W-:-:S03]  /*b310*/  @P0 IMAD.MOV.U32 R22, RZ, RZ, R3 ;  /* 0x000000ffff160224 */ /* 0x000fc600078e0003 */
[----:B------:R-:W-:Y:S04]  /*b320*/  STL [R1+0x450], R2 ;  /* 0x0004500201007387 */ /* 0x000fe80000100800 */
[----:B------:R3:W-:Y:S04]  /*b330*/  STL [R1+0x44c], R4 ;  /* 0x00044c0401007387 */ /* 0x0007e80000100800 */
[----:B------:R0:W4:Y:S01]  /*b340*/  @P0 LDG.E.U8 R119, desc[UR20][R22.64] ;  /* 0x0000001416770981 */ /* 0x000122000c1e1100 */
[----:B---3--:R-:W-:Y:S02]  /*b350*/  LEA.HI.X.SX32 R4, R45, R11, 0x1, P4 ;  /* 0x0000000b2d047211 */ /* 0x008fe400020f0eff */
[----:B------:R-:W-:Y:S01]  /*b360*/  IADD3 R2, P4, PT, R44, R14, RZ ;  /* 0x0000000e2c027210 */ /* 0x000fe20007f9e0ff */
[----:B0-----:R-:W-:-:S03]  /*b370*/  @P0 IMAD.MOV.U32 R22, RZ, RZ, R0 ;  /* 0x000000ffff160224 */ /* 0x001fc600078e0000 */
[-C--:B------:R-:W-:Y:S01]  /*b380*/  LEA.HI.X.SX32 R7, R44, R11.reuse, 0x1, P4 ;  /* 0x0000000b2c077211 */ /* 0x080fe200020f0eff */
[----:B------:R-:W-:Y:S01]  /*b390*/  @P0 IMAD.MOV.U32 R23, RZ, RZ, R4 ;  /* 0x000000ffff170224 */ /* 0x000fe200078e0004 */
[----:B------:R-:W-:Y:S01]  /*b3a0*/  IADD3 R5, P4, PT, R24, R14, RZ ;  /* 0x0000000e18057210 */ /* 0x000fe20007f9e0ff */
[----:B------:R-:W-:Y:S01]  /*b3b0*/  STL [R1+0x470], R3 ;  /* 0x0004700301007387 */ /* 0x000fe20000100800 */
[----:B------:R-:W-:Y:S01]  /*b3c0*/  IMAD R10, R10, UR12, RZ ;  /* 0x0000000c0a0a7c24 */ /* 0x000fe2000f8e02ff */
[----:B------:R-:W-:Y:S02]  /*b3d0*/  PRMT R113, RZ, 0x7610, R113 ;  /* 0x00007610ff717816 */ /* 0x000fe40000000071 */
[----:B------:R-:W-:Y:S01]  /*b3e0*/  PRMT R111, RZ, 0x7610, R111 ;  /* 0x00007610ff6f7816 */ /* 0x000fe2000000006f */
[----:B------:R0:W-:Y:S01]  /*b3f0*/  STL [R1+0x46c], R6 ;  /* 0x00046c0601007387 */ /* 0x0001e20000100800 */
[----:B------:R-:W-:Y:S01]  /*b400*/  PRMT R109, RZ, 0x7610, R109 ;  /* 0x00007610ff6d7816 */ /* 0x000fe2000000006d */
[----:B-1----:R-:W-:Y:S01]  /*b410*/  IMAD R26, R26, UR4, RZ ;  /* 0x000000041a1a7c24 */ /* 0x002fe2000f8e02ff */
[----:B------:R-:W1:Y:S01]  /*b420*/  LDCU UR4, c[0x0][0x3b0] ;  /* 0x00007600ff0477ac */ /* 0x000e620008000800 */
[----:B------:R3:W4:Y:S01]  /*b430*/  @P0 LDG.E.U8 R117, desc[UR20][R22.64] ;  /* 0x0000001416750981 */ /* 0x000722000c1e1100 */
[----:B------:R-:W1:Y:S01]  /*b440*/  LDCU UR12, c[0x0][0x3b0] ;  /* 0x00007600ff0c77ac */ /* 0x000e620008000800 */
[----:B0-----:R-:W-:-:S02]  /*b450*/  LEA.HI.X.SX32 R6, R24, R11, 0x1, P4 ;  /* 0x0000000b18067211 */ /* 0x001fc400020f0eff */
[C---:B------:R-:W-:Y:S01]  /*b460*/  IADD3 R3, P4, PT, R48.reuse, R14, RZ ;  /* 0x0000000e30037210 */ /* 0x040fe20007f9e0ff */
[----:B---3--:R-:W-:Y:S02]  /*b470*/  @P0 IMAD.MOV.U32 R22, RZ, RZ, R2 ;  /* 0x000000ffff160224 */ /* 0x008fe400078e0002 */
[----:B------:R-:W-:Y:S01]  /*b480*/  @P0 IMAD.MOV.U32 R23, RZ, RZ, R7 ;  /* 0x000000ffff170224 */ /* 0x000fe200078e0007 */
[----:B------:R-:W-:Y:S04]  /*b490*/  STL [R1+0x490], R0 ;  /* 0x0004900001007387 */ /* 0x000fe80000100800 */
[----:B------:R0:W-:Y:S04]  /*b4a0*/  STL [R1+0x48c], R4 ;  /* 0x00048c0401007387 */ /* 0x0001e80000100800 */
[----:B------:R3:W4:Y:S01]  /*b4b0*/  @P0 LDG.E.U8 R114, desc[UR20][R22.64] ;  /* 0x0000001416720981 */ /* 0x000722000c1e1100 */
[----:B0-----:R-:W-:-:S02]  /*b4c0*/  LEA.HI.X.SX32 R4, R48, R11, 0x1, P4 ;  /* 0x0000000b30047211 */ /* 0x001fc400020f0eff */
[C---:B------:R-:W-:Y:S01]  /*b4d0*/  IADD3 R0, P4, PT, R10.reuse, R14, RZ ;  /* 0x0000000e0a007210 */ /* 0x040fe20007f9e0ff */
[----:B---3--:R-:W-:Y:S02]  /*b4e0*/  @P0 IMAD.MOV.U32 R22, RZ, RZ, R5 ;  /* 0x000000ffff160224 */ /* 0x008fe400078e0005 */
[----:B------:R-:W-:Y:S01]  /*b4f0*/  @P0 IMAD.MOV.U32 R23, RZ, RZ, R6 ;  /* 0x000000ffff170224 */ /* 0x000fe200078e0006 */
[----:B------:R0:W-:Y:S04]  /*b500*/  STL [R1+0x4b0], R2 ;  /* 0x0004b00201007387 */ /* 0x0001e80000100800 */
[----:B------:R3:W4:Y:S01]  /*b510*/  @P0 LDG.E.U8 R113, desc[UR20][R22.64] ;  /* 0x0000001416710981 */ /* 0x000722000c1e1100 */
[----:B0-----:R-:W-:Y:S02]  /*b520*/  LEA.HI.X.SX32 R2, R10, R11, 0x1, P4 ;  /* 0x0000000b0a027211 */ /* 0x001fe400020f0eff */
[----:B------:R-:W-:Y:S01]  /*b530*/  ISETP.GT.U32.AND P4, PT, R15, R9, PT ;  /* 0x000000090f00720c */ /* 0x000fe20003f84070 */
[----:B---3--:R-:W-:-:S02]  /*b540*/  @P0 IMAD.MOV.U32 R22, RZ, RZ, R3 ;  /* 0x000000ffff160224 */ /* 0x008fc400078e0003 */
[----:B------:R-:W-:Y:S01]  /*b550*/  @P0 IMAD.MOV.U32 R23, RZ, RZ, R4 ;  /* 0x000000ffff170224 */ /* 0x000fe200078e0004 */
[----:B------:R-:W-:Y:S01]  /*b560*/  SEL R10, R92, R71, !P5 ;  /* 0x000000475c0a7207 */ /* 0x000fe20006800000 */
[----:B------:R-:W-:Y:S04]  /*b570*/  STL [R1+0x4ac], R7 ;  /* 0x0004ac0701007387 */ /* 0x000fe80000100800 */
[----:B------:R0:W3:Y:S04]  /*b580*/  @P0 LDG.E.U8 R111, desc[UR20][R22.64] ;  /* 0x00000014166f0981 */ /* 0x0000e8000c1e1100 */
[----:B------:R-:W-:Y:S01]  /*b590*/  STL [R1+0x4d0], R5 ;  /* 0x0004d00501007387 */ /* 0x000fe20000100800 */
[----:B------:R-:W-:-:S02]  /*b5a0*/  @!P4 IMAD.IADD R9, R9, 0x1, -R15 ;  /* 0x000000010909c824 */ /* 0x000fc400078e0a0f */
[----:B0-----:R-:W-:Y:S02]  /*b5b0*/  @P0 IMAD.MOV.U32 R22, RZ, RZ, R0 ;  /* 0x000000ffff160224 */ /* 0x001fe400078e0000 */
[----:B------:R-:W-:Y:S01]  /*b5c0*/  @P0 IMAD.MOV.U32 R23, RZ, RZ, R2 ;  /* 0x000000ffff170224 */ /* 0x000fe200078e0002 */
[----:B------:R-:W-:Y:S04]  /*b5d0*/  STL [R1+0x4cc], R6 ;  /* 0x0004cc0601007387 */ /* 0x000fe80000100800 */
[----:B------:R0:W-:Y:S04]  /*b5e0*/  STL [R1+0x4f0], R3 ;  /* 0x0004f00301007387 */ /* 0x0001e80000100800 */
[----:B------:R1:W3:Y:S01]  /*b5f0*/  @P0 LDG.E.U8 R109, desc[UR20][R22.64] ;  /* 0x00000014166d0981 */ /* 0x0002e2000c1e1100 */
[----:B0-----:R-:W-:-:S03]  /*b600*/  IADD3 R3, P4, PT, R26, R14, RZ ;  /* 0x0000000e1a037210 */ /* 0x001fc60007f9e0ff */
[----:B------:R-:W-:Y:S01]  /*b610*/  STL [R1+0x4ec], R4 ;  /* 0x0004ec0401007387 */ /* 0x000fe20000100800 */
[----:B-1----:R-:W-:Y:S01]  /*b620*/  SEL R22, R92, R70, !P5 ;  /* 0x000000465c167207 */ /* 0x002fe20006800000 */
[----:B------:R-:W-:Y:S02]  /*b630*/  IMAD R23, R10, UR6, RZ ;  /* 0x000000060a177c24 */ /* 0x000fe4000f8e02ff */
[----:B------:R0:W-:Y:S01]  /*b640*/  STL [R1+0x508], R0 ;  /* 0x0005080001007387 */ /* 0x0001e20000100800 */
[----:B------:R-:W-:Y:S02]  /*b650*/  LEA.HI.X.SX32 R5, R26, R11, 0x1, P4 ;  /* 0x0000000b1a057211 */ /* 0x000fe400020f0eff */
[----:B------:R-:W-:Y:S01]  /*b660*/  SEL R10, R92, R68, !P5 ;  /* 0x000000445c0a7207 */ /* 0x000fe20006800000 */
[----:B------:R-:W-:Y:S01]  /*b670*/  IMAD R28, R22, UR6, RZ ;  /* 0x00000006161c7c24 */ /* 0x000fe2000f8e02ff */
[----:B------:R1:W-:Y:S01]  /*b680*/  STL [R1+0x504], R2 ;  /* 0x0005040201007387 */ /* 0x0003e20000100800 */
[----:B0-----:R-:W-:-:S02]  /*b690*/  IADD3 R0, P4, PT, R23, R14, RZ ;  /* 0x0000000e17007210 */ /* 0x001fc40007f9e0ff */
[----:B------:R-:W-:Y:S01]  /*b6a0*/  IMAD R25, R10, UR6, RZ ;  /* 0x000000060a197c24 */ /* 0x000fe2000f8e02ff */
[----:B------:R-:W-:Y:S02]  /*b6b0*/  SEL R24, R92, R67, !P5 ;  /* 0x000000435c187207 */ /* 0x000fe40006800000 */
[-C--:B------:R-:W-:Y:S02]  /*b6c0*/  LEA.HI.X.SX32 R4, R23, R11.reuse, 0x1, P4 ;  /* 0x0000000b17047211 */ /* 0x080fe400020f0eff */
[C---:B-1----:R-:W-:Y:S01]  /*b6d0*/  IADD3 R2, P4, PT, R28.reuse, R14, RZ ;  /* 0x0000000e1c027210 */ /* 0x042fe20007f9e0ff */
[----:B------:R-:W-:Y:S01]  /*b6e0*/  STL [R1+0x520], R3 ;  /* 0x0005200301007387 */ /* 0x000fe20000100800 */
[----:B------:R-:W-:Y:S01]  /*b6f0*/  PRMT R108, RZ, 0x7610, R108 ;  /* 0x00007610ff6c7816 */ /* 0x000fe2000000006c */
[----:B------:R-:W-:Y:S01]  /*b700*/  @P0 IMAD.MOV.U32 R22, RZ, RZ, R3 ;  /* 0x000000ffff160224 */ /* 0x000fe200078e0003 */
[-C--:B------:R-:W-:Y:S01]  /*b710*/  LEA.HI.X.SX32 R7, R28, R11.reuse, 0x1, P4 ;  /* 0x0000000b1c077211 */ /* 0x080fe200020f0eff */
[----:B------:R-:W-:Y:S01]  /*b720*/  @P0 IMAD.MOV.U32 R23, RZ, RZ, R5 ;  /* 0x000000ffff170224 */ /* 0x000fe200078e0005 */
[----:B------:R0:W-:Y:S01]  /*b730*/  STL [R1+0x51c], R5 ;  /* 0x00051c0501007387 */ /* 0x0001e20000100800 */
[----:B------:R-:W-:Y:S01]  /*b740*/  SEL R10, R92, R66, !P5 ;  /* 0x000000425c0a7207 */ /* 0x000fe20006800000 */
[----:B------:R-:W-:Y:S01]  /*b750*/  IMAD R24, R24, UR4, RZ ;  /* 0x0000000418187c24 */ /* 0x000fe2000f8e02ff */
[----:B------:R-:W-:Y:S01]  /*b760*/  PRMT R107, RZ, 0x7610, R107 ;  /* 0x00007610ff6b7816 */ /* 0x000fe2000000006b */
[----:B------:R1:W3:Y:S01]  /*b770*/  @P0 LDG.E.U8 R108, desc[UR20][R22.64] ;  /* 0x00000014166c0981 */ /* 0x0002e2000c1e1100 */
[----:B------:R-:W2:Y:S01]  /*b780*/  LDCU UR4, c[0x0][0x3b0] ;  /* 0x00007600ff0477ac */ /* 0x000ea20008000800 */
[CC--:B0-----:R-:W-:Y:S01]  /*b790*/  IADD3 R5, P4, PT, R25.reuse, R14.reuse, RZ ;  /* 0x0000000e19057210 */ /* 0x0c1fe20007f9e0ff */
[----:B------:R-:W-:Y:S01]  /*b7a0*/  IMAD R10, R10, UR12, RZ ;  /* 0x0000000c0a0a7c24 */ /* 0x000fe2000f8e02ff */
[----:B------:R-:W-:Y:S01]  /*b7b0*/  STL [R1+0x138], R0 ;  /* 0x0001380001007387 */ /* 0x000fe20000100800 */
[----:B------:R-:W-:Y:S01]  /*b7c0*/  PRMT R106, RZ, 0x7610, R106 ;  /* 0x00007610ff6a7816 */ /* 0x000fe2000000006a */
[----:B-1----:R-:W-:Y:S01]  /*b7d0*/  @P0 IMAD.MOV.U32 R22, RZ, RZ, R0 ;  /* 0x000000ffff160224 */ /* 0x002fe200078e0000 */
[-C--:B------:R-:W-:Y:S01]  /*b7e0*/  LEA.HI.X.SX32 R6, R25, R11.reuse, 0x1, P4 ;  /* 0x0000000b19067211 */ /* 0x080fe200020f0eff */
[----:B------:R-:W-:Y:S01]  /*b7f0*/  @P0 IMAD.MOV.U32 R23, RZ, RZ, R4 ;  /* 0x000000ffff170224 */ /* 0x000fe200078e0004 */
[C---:B------:R-:W-:Y:S01]  /*b800*/  IADD3 R3, P4, PT, R24.reuse, R14, RZ ;  /* 0x0000000e18037210 */ /* 0x040fe20007f9e0ff */
[----:B------:R0:W-:Y:S01]  /*b810*/  STL [R1+0x134], R4 ;  /* 0x0001340401007387 */ /* 0x0001e20000100800 */
[----:B------:R-:W1:Y:S03]  /*b820*/  LDCU UR12, c[0x0][0x3b0] ;  /* 0x00007600ff0c77ac */ /* 0x000e660008000800 */
[----:B------:R2:W3:Y:S01]  /*b830*/  @P0 LDG.E.U8 R107, desc[UR20][R22.64] ;  /* 0x00000014166b0981 */ /* 0x0004e2000c1e1100 */
[----:B0-----:R-:W-:-:S02]  /*b840*/  LEA.HI.X.SX32 R4, R24, R11, 0x1, P4 ;  /* 0x0000000b18047211 */ /* 0x001fc400020f0eff */
[----:B------:R-:W-:Y:S01]  /*b850*/  IADD3 R0, P4, PT, R10, R14, RZ ;  /* 0x0000000e0a007210 */ /* 0x000fe20007f9e0ff */
[----:B--2---:R-:W-:Y:S02]  /*b860*/  @P0 IMAD.MOV.U32 R22, RZ, RZ, R2 ;  /* 0x000000ffff160224 */ /* 0x004fe400078e0002 */
[----:B------:R-:W-:Y:S01]  /*b870*/  @P0 IMAD.MOV.U32 R23, RZ, RZ, R7 ;  /* 0x000000ffff170224 */ /* 0x000fe200078e0007 */
[----:B------:R0:W-:Y:S01]  /*b880*/  STL [R1+0x158], R2 ;  /* 0x0001580201007387 */ /* 0x0001e20000100800 */
[----:B------:R-:W-:-:S03]  /*b890*/  PRMT R103, RZ, 0x7610, R103 ;  /* 0x00007610ff677816 */ /* 0x000fc60000000067 */
[----:B------:R2:W3:Y:S01]  /*b8a0*/  @P0 LDG.E.U8 R106, desc[UR20][R22.64] ;  /* 0x00000014166a0981 */ /* 0x0004e2000c1e1100 */
[----:B0-----:R-:W-:Y:S02]  /*b8b0*/  LEA.HI.X.SX32 R2, R10, R11, 0x1, P4 ;  /* 0x0000000b0a027211 */ /* 0x001fe400020f0eff */
[----:B------:R-:W-:Y:S01]  /*b8c0*/  ISETP.GT.U32.AND P4, PT, R15, R9, PT ;  /* 0x000000090f00720c */ /* 0x000fe20003f84070 */
[----:B--2---:R-:W-:Y:S02]  /*b8d0*/  @P0 IMAD.MOV.U32 R22, RZ, RZ, R5 ;  /* 0x000000ffff160224 */ /* 0x004fe400078e0005 */
[----:B------:R-:W-:Y:S01]  /*b8e0*/  @P0 IMAD.MOV.U32 R23, RZ, RZ, R6 ;  /* 0x000000ffff170224 */ /* 0x000fe200078e0006 */
[----:B------:R-:W-:Y:S02]  /*b8f0*/  SEL R10, R92, R65, !P5 ;  /* 0x000000415c0a7207 */ /* 0x000fe40006800000 */
[----:B------:R-:W-:Y:S02]  /*b900*/  PRMT R102, RZ, 0x7610, R102 ;  /* 0x00007610ff667816 */ /* 0x000fe40000000066 */
[----:B------:R0:W2:Y:S01]  /*b910*/  @P0 LDG.E.U8 R103, desc[UR20][R22.64] ;  /* 0x0000001416670981 */ /* 0x0000a2000c1e1100 */
[----:B------:R-:W-:Y:S01]  /*b920*/  IMAD R10, R10, UR4, RZ ;  /* 0x000000040a0a7c24 */ /* 0x000fe2000f8e02ff */
[----:B------:R-:W-:Y:S01]  /*b930*/  PRMT R101, RZ, 0x7610, R101 ;  /* 0x00007610ff657816 */ /* 0x000fe20000000065 */
[----:B-1----:R-:W-:Y:S01]  /*b940*/  IMAD R60, R60, UR12, RZ ;  /* 0x0000000c3c3c7c24 */ /* 0x002fe2000f8e02ff */
[----:B------:R-:W-:Y:S01]  /*b950*/  STL [R1+0x154], R7 ;  /* 0x0001540701007387 */ /* 0x000fe20000100800 */
[----:B------:R-:W-:Y:S01]  /*b960*/  @!P4 IMAD.IADD R9, R9, 0x1, -R15 ;  /* 0x000000010909c824 */ /* 0x000fe200078e0a0f */
[----:B------:R-:W1:Y:S02]  /*b970*/  LDCU UR4, c[0x0][0x3b0] ;  /* 0x00007600ff0477ac */ /* 0x000e640008000800 */
[----:B------:R-:W-:Y:S01]  /*b980*/  STL [R1+0x178], R5 ;  /* 0x0001780501007387 */ /* 0x000fe20000100800 */
[----:B0-----:R-:W-:Y:S01]  /*b990*/  @P0 IMAD.MOV.U32 R22, RZ, RZ, R3 ;  /* 0x000000ffff160224 */ /* 0x001fe200078e0003 */
[----:B------:R-:W0:Y:S01]  /*b9a0*/  LDCU UR12, c[0x0][0x3b0] ;  /* 0x00007600ff0c77ac */ /* 0x000e220008000800 */
[----:B------:R-:W-:Y:S01]  /*b9b0*/  @P0 IMAD.MOV.U32 R23, RZ, RZ, R4 ;  /* 0x000000ffff170224 */ /* 0x000fe200078e0004 */
[----:B------:R-:W-:Y:S04]  /*b9c0*/  STL [R1+0x174], R6 ;  /* 0x0001740601007387 */ /* 0x000fe80000100800 */
[----:B------:R-:W-:Y:S04]  /*b9d0*/  STL [R1+0x198], R3 ;  /* 0x0001980301007387 */ /* 0x000fe80000100800 */
[----:B------:R-:W-:Y:S04]  /*b9e0*/  STL [R1+0x194], R4 ;  /* 0x0001940401007387 */ /* 0x000fe80000100800 */
[----:B------:R0:W2:Y:S04]  /*b9f0*/  @P0 LDG.E.U8 R102, desc[UR20][R22.64] ;  /* 0x0000001416660981 */ /* 0x0000a8000c1e1100 */
[----:B------:R1:W-:Y:S01]  /*ba00*/  STL [R1+0x1b8], R0 ;  /* 0x0001b80001007387 */ /* 0x0003e20000100800 */
[----:B0-----:R-:W-:-:S03]  /*ba10*/  @P0 IMAD.MOV.U32 R22, RZ, RZ, R0 ;  /* 0x000000ffff160224 */ /* 0x001fc600078e0000 */
[----:B------:R0:W-:Y:S01]  /*ba20*/  STL [R1+0x1b4], R2 ;  /* 0x0001b40201007387 */ /* 0x0001e20000100800 */
[CC--:B-1----:R-:W-:Y:S01]  /*ba30*/  IADD3 R0, P4, PT, R10.reuse, R14.reuse, RZ ;  /* 0x0000000e0a007210 */ /* 0x0c2fe20007f9e0ff */
[----:B------:R-:W-:Y:S02]  /*ba40*/  @P0 IMAD.MOV.U32 R23, RZ, RZ, R2 ;  /* 0x000000ffff170224 */ /* 0x000fe400078e0002 */
[----:B------:R-:W-:Y:S01]  /*ba50*/  IMAD R59, R59, UR13, RZ ;  /* 0x0000000d3b3b7c24 */ /* 0x000fe2000f8e02ff */
[----:B------:R-:W-:Y:S01]  /*ba60*/  PRMT R100, RZ, 0x7610, R100 ;  /* 0x00007610ff647816 */ /* 0x000fe20000000064 */
[----:B------:R1:W-:Y:S01]  /*ba70*/  STL [R1+0x1d8], R0 ;  /* 0x0001d80001007387 */ /* 0x0003e20000100800 */
[----:B------:R-:W1:Y:S01]  /*ba80*/  LDCU UR13, c[0x0][0x3b0] ;  /* 0x00007600ff0d77ac */ /* 0x000e620008000800 */
[-C--:B0-----:R-:W-:Y:S02]  /*ba90*/  LEA.HI.X.SX32 R2, R10, R11.reuse, 0x1, P4 ;  /* 0x0000000b0a027211 */ /* 0x081fe400020f0eff */
[CC--:B------:R-:W-:Y:S01]  /*baa0*/  IADD3 R3, P4, PT, R60.reuse, R14.reuse, RZ ;  /* 0x0000000e3c037210 */ /* 0x0c0fe20007f9e0ff */
[----:B------:R0:W2:Y:S03]  /*bab0*/  @P0 LDG.E.U8 R101, desc[UR20][R22.64] ;  /* 0x0000001416650981 */ /* 0x0000a6000c1e1100 */
[----:B------:R-:W-:Y:S01]  /*bac0*/  LEA.HI.X.SX32 R4, R60, R11, 0x1, P4 ;  /* 0x0000000b3c047211 */ /* 0x000fe200020f0eff */
[----:B------:R1:W-:Y:S01]  /*bad0*/  STL [R1+0x1d4], R2 ;  /* 0x0001d40201007387 */ /* 0x0003e20000100800 */
[----:B0-----:R-:W-:Y:S01]  /*bae0*/  @P0 IMAD.MOV.U32 R22, RZ, RZ, R0 ;  /* 0x000000ffff160224 */ /* 0x001fe200078e0000 */
[----:B-1----:R-:W-:Y:S01]  /*baf0*/  IADD3 R0, P4, PT, R59, R14, RZ ;  /* 0x0000000e3b007210 */ /* 0x002fe20007f9e0ff */
[----:B------:R-:W-:-:S03]  /*bb00*/  @P0 IMAD.MOV.U32 R23, RZ, RZ, R2 ;  /* 0x000000ffff170224 */ /* 0x000fc600078e0002 */
[----:B------:R-:W-:Y:S02]  /*bb10*/  LEA.HI.X.SX32 R2, R59, R11, 0x1, P4 ;  /* 0x0000000b3b027211 */ /* 0x000fe400020f0eff */
[C---:B------:R-:W-:Y:S01]  /*bb20*/  ISETP.GT.U32.AND P4, PT, R15.reuse, R18, PT ;  /* 0x000000120f00720c */ /* 0x040fe20003f84070 */
[----:B------:R-:W-:Y:S01]  /*bb30*/  IMAD R58, R58, UR4, RZ ;  /* 0x000000043a3a7c24 */ /* 0x000fe2000f8e02ff */
[----:B------:R0:W2:Y:S01]  /*bb40*/  @P0 LDG.E.U8 R100, desc[UR20][R22.64] ;  /* 0x0000001416640981 */ /* 0x0000a2000c1e1100 */
[----:B------:R-:W-:Y:S01]  /*bb50*/  PRMT R97, RZ, 0x7610, R97 ;  /* 0x00007610ff617816 */ /* 0x000fe20000000061 */
[----:B------:R-:W-:Y:S01]  /*bb60*/  IMAD R20, R15, R29, R20 ;  /* 0x0000001d0f147224 */ /* 0x000fe200078e0214 */
[----:B------:R-:W-:Y:S01]  /*bb70*/  PRMT R95, RZ, 0x7610, R95 ;  /* 0x00007610ff5f7816 */ /* 0x000fe2000000005f */
[----:B------:R1:W-:Y:S01]  /*bb80*/  STL [R1+0x1f8], R3 ;  /* 0x0001f80301007387 */ /* 0x0003e20000100800 */
[----:B------:R-:W-:Y:S01]  /*bb90*/  IMAD R57, R57, UR12, RZ ;  /* 0x0000000c39397c24 */ /* 0x000fe2000f8e02ff */
[----:B------:R-:W-:Y:S01]  /*bba0*/  SEL R55, R92, R55, !P5 ;  /* 0x000000375c377207 */ /* 0x000fe20006800000 */
[----:B------:R-:W-:Y:S01]  /*bbb0*/  @!P6 IMAD.MOV R9, RZ, RZ, -R9 ;  /* 0x000000ffff09e224 */ /* 0x000fe200078e0a09 */
[----:B------:R-:W-:Y:S01]  /*bbc0*/  PRMT R94, RZ, 0x7610, R94 ;  /* 0x00007610ff5e7816 */ /* 0x000fe2000000005e */
[----:B------:R-:W-:Y:S01]  /*bbd0*/  IMAD.MOV.U32 R50, RZ, RZ, R27 ;  /* 0x000000ffff327224 */ /* 0x000fe200078e001b */
[----:B------:R-:W-:Y:S01]  /*bbe0*/  PRMT R93, RZ, 0x7610, R93 ;  /* 0x00007610ff5d7816 */ /* 0x000fe2000000005d */
[----:B0-----:R-:W-:Y:S01]  /*bbf0*/  @P0 IMAD.MOV.U32 R22, RZ, RZ, R3 ;  /* 0x000000ffff160224 */ /* 0x001fe200078e0003 */
[----:B------:R-:W-:Y:S01]  /*bc00*/  PRMT R89, RZ, 0x7610, R89 ;  /* 0x00007610ff597816 */ /* 0x000fe20000000059 */
[----:B------:R-:W-:-:S02]  /*bc10*/  @P0 IMAD.MOV.U32 R23, RZ, RZ, R4 ;  /* 0x000000ffff170224 */ /* 0x000fc400078e0004 */
[----:B------:R-:W-:Y:S01]  /*bc20*/  @!P4 IMAD.IADD R18, R18, 0x1, -R15 ;  /* 0x000000011212c824 */ /* 0x000fe200078e0a0f */
[C---:B-1----:R-:W-:Y:S01]  /*bc30*/  IADD3 R3, P4, PT, R58.reuse, R14, RZ ;  /* 0x0000000e3a037210 */ /* 0x042fe20007f9e0ff */
[----:B------:R-:W-:Y:S01]  /*bc40*/  STL [R1+0x1f4], R4 ;  /* 0x0001f40401007387 */ /* 0x000fe20000100800 */
[----:B------:R-:W-:Y:S01]  /*bc50*/  PRMT R88, RZ, 0x7610, R88 ;  /* 0x00007610ff587816 */ /* 0x000fe20000000058 */
[----:B------:R-:W-:Y:S01]  /*bc60*/  IMAD.MOV.U32 R112, RZ, RZ, R69 ;  /* 0x000000ffff707224 */ /* 0x000fe200078e0045 */
[----:B------:R-:W-:Y:S01]  /*bc70*/  LOP3.LUT R33, R17, 0xac, RZ, 0xfc, !PT ;  /* 0x000000ac11217812 */ /* 0x000fe200078efcff */
[----:B------:R0:W2:Y:S01]  /*bc80*/  @P0 LDG.E.U8 R97, desc[UR20][R22.64] ;  /* 0x0000001416610981 */ /* 0x0000a2000c1e1100 */
[----:B------:R-:W-:Y:S01]  /*bc90*/  LEA.HI.X.SX32 R5, R58, R11, 0x1, P4 ;  /* 0x0000000b3a057211 */ /* 0x000fe200020f0eff */
[----:B------:R-:W-:Y:S01]  /*bca0*/  IMAD.MOV.U32 R12, RZ, RZ, R13 ;  /* 0x000000ffff0c7224 */ /* 0x000fe200078e000d */
[----:B------:R-:W-:Y:S01]  /*bcb0*/  ISETP.GT.U32.AND P4, PT, R15, R20, PT ;  /* 0x000000140f00720c */ /* 0x000fe20003f84070 */
[----:B------:R1:W-:Y:S01]  /*bcc0*/  STL [R1+0x218], R0 ;  /* 0x0002180001007387 */ /* 0x0003e20000100800 */
[----:B------:R-:W-:Y:S01]  /*bcd0*/  IMAD R55, R55, UR13, RZ ;  /* 0x0000000d37377c24 */ /* 0x000fe2000f8e02ff */
[----:B------:R-:W-:Y:S01]  /*bce0*/  LOP3.LUT R32, R17, 0xb2, RZ, 0xfc, !PT ;  /* 0x000000b211207812 */ /* 0x000fe200078efcff */
[----:B------:R-:W-:Y:S01]  /*bcf0*/  IMAD.MOV.U32 R116, RZ, RZ, R53 ;  /* 0x000000ffff747224 */ /* 0x000fe200078e0035 */
[----:B------:R-:W2:Y:S01]  /*bd00*/  LDCU UR4, c[0x0][0x3b0] ;  /* 0x00007600ff0477ac */ /* 0x000ea20008000800 */
[----:B0-----:R-:W-:-:S02]  /*bd10*/  @P0 IMAD.MOV.U32 R22, RZ, RZ, R0 ;  /* 0x000000ffff160224 */ /* 0x001fc400078e0000 */
[----:B------:R-:W-:Y:S01]  /*bd20*/  @P0 IMAD.MOV.U32 R23, RZ, RZ, R2 ;  /* 0x000000ffff170224 */ /* 0x000fe200078e0002 */
[----:B------:R-:W-:Y:S01]  /*bd30*/  SEL R9, R92, R9, !P5 ;  /* 0x000000095c097207 */ /* 0x000fe20006800000 */
[----:B------:R0:W-:Y:S01]  /*bd40*/  STL [R1+0x214], R2 ;  /* 0x0002140201007387 */ /* 0x0001e20000100800 */
[CC--:B-1----:R-:W-:Y:S02]  /*bd50*/  IADD3 R0, P6, PT, R57.reuse, R14.reuse, RZ ;  /* 0x0000000e39007210 */ /* 0x0c2fe40007fde0ff */
[----:B------:R-:W-:Y:S02]  /*bd60*/  @!P4 IMAD.IADD R20, R20, 0x1, -R15 ;  /* 0x000000011414c824 */ /* 0x000fe400078e0a0f */
[----:B------:R-:W-:Y:S01]  /*bd70*/  IMAD.MOV.U32 R120, RZ, RZ, R43 ;  /* 0x000000ffff787224 */ /* 0x000fe200078e002b */
[----:B------:R1:W2:Y:S01]  /*bd80*/  @P0 LDG.E.U8 R95, desc[UR20][R22.64] ;  /* 0x00000014165f0981 */ /* 0x0002a2000c1e1100 */
[-C--:B------:R-:W-:Y:S01]  /*bd90*/  LEA.HI.X.SX32 R4, R57, R11.reuse, 0x1, P6 ;  /* 0x0000000b39047211 */ /* 0x080fe200030f0eff */
[----:B----4-:R-:W-:Y:S01]  /*bda0*/  IMAD R9, R9, UR14, RZ ;  /* 0x0000000e09097c24 */ /* 0x010fe2000f8e02ff */
[----:B------:R-:W4:Y:S01]  /*bdb0*/  S2R R124, SR_TID.X ;  /* 0x00000000007c7919 */ /* 0x000f220000002100 */
[----:B0-----:R-:W-:Y:S01]  /*bdc0*/  IADD3 R2, P6, PT, R55, R14, RZ ;  /* 0x0000000e37027210 */ /* 0x001fe20007fde0ff */
[----:B------:R-:W-:Y:S01]  /*bdd0*/  @!P3 IMAD.MOV R50, RZ, RZ, -R50 ;  /* 0x000000ffff32b224 */ /* 0x000fe200078e0a32 */
[----:B------:R-:W0:Y:S01]  /*bde0*/  S2R R105, SR_TID.X ;  /* 0x0000000000697919 */ /* 0x000e220000002100 */
[----:B------:R-:W-:Y:S01]  /*bdf0*/  IMAD.MOV.U32 R13, RZ, RZ, R64 ;  /* 0x000000ffff0d7224 */ /* 0x000fe200078e0040 */
[----:B------:R-:W-:Y:S01]  /*be00*/  PRMT R85, RZ, 0x7610, R85 ;  /* 0x00007610ff557816 */ /* 0x000fe20000000055 */
[----:B-1----:R-:W-:Y:S01]  /*be10*/  @P0 IMAD.MOV.U32 R22, RZ, RZ, R3 ;  /* 0x000000ffff160224 */ /* 0x002fe200078e0003 */
[----:B------:R-:W-:Y:S01]  /*be20*/  LOP3.LUT R45, R17, 0xbc, RZ, 0xfc, !PT ;  /* 0x000000bc112d7812 */ /* 0x000fe200078efcff */
[----:B------:R-:W-:Y:S01]  /*be30*/  @P0 IMAD.MOV.U32 R23, RZ, RZ, R5 ;  /* 0x000000ffff170224 */ /* 0x000fe200078e0005 */
[----:B------:R1:W-:Y:S01]  /*be40*/  STL [R1+0x258], R3 ;  /* 0x0002580301007387 */ /* 0x0003e20000100800 */
[----:B------:R-:W-:Y:S01]  /*be50*/  PRMT R82, RZ, 0x7610, R82 ;  /* 0x00007610ff527816 */ /* 0x000fe20000000052 */
[----:B------:R-:W0:Y:S02]  /*be60*/  LDCU UR12, c[0x0][0x3b0] ;  /* 0x00007600ff0c77ac */ /* 0x000e240008000800 */
[----:B------:R1:W2:Y:S01]  /*be70*/  @P0 LDG.E.U8 R94, desc[UR20][R22.64] ;  /* 0x00000014165e0981 */ /* 0x0002a2000c1e1100 */
[----:B------:R-:W-:Y:S01]  /*be80*/  PRMT R71, RZ, 0x7610, R71 ;  /* 0x00007610ff477816 */ /* 0x000fe20000000047 */
[----:B------:R-:W0:Y:S02]  /*be90*/  LDCU UR13, c[0x0][0x3b0] ;  /* 0x00007600ff0d77ac */ /* 0x000e240008000800 */
[----:B------:R1:W-:Y:S02]  /*bea0*/  STL [R1+0x278], R0 ;  /* 0x0002780001007387 */ /* 0x0003e40000100800 */
[----:B-1----:R-:W-:Y:S01]  /*beb0*/  LEA.HI.X.SX32 R3, R55, R11, 0x1, P6 ;  /* 0x0000000b37037211 */ /* 0x002fe200030f0eff */
[----:B------:R-:W-:-:S02]  /*bec0*/  @P0 IMAD.MOV.U32 R22, RZ, RZ, R0 ;  /* 0x000000ffff160224 */ /* 0x000fc400078e0000 */
[----:B------:R-:W-:Y:S01]  /*bed0*/  @P0 IMAD.MOV.U32 R23, RZ, RZ, R4 ;  /* 0x000000ffff170224 */ /* 0x000fe200078e0004 */
[----:B------:R-:W-:Y:S01]  /*bee0*/  STL [R1+0x254], R5 ;  /* 0x0002540501007387 */ /* 0x000fe20000100800 */
[----:B------:R-:W-:-:S03]  /*bef0*/  IADD3 R0, P6, PT, R9, R14, RZ ;  /* 0x0000000e09007210 */ /* 0x000fc60007fde0ff */
[----:B------:R-:W-:Y:S04]  /*bf00*/  STL [R1+0x274], R4 ;  /* 0x0002740401007387 */ /* 0x000fe80000100800 */
[----:B------:R1:W2:Y:S04]  /*bf10*/  @P0 LDG.E.U8 R93, desc[UR20][R22.64] ;  /* 0x00000014165d0981 */ /* 0x0002a8000c1e1100 */
[----:B------:R0:W-:Y:S01]  /*bf20*/  STL [R1+0x298], R2 ;  /* 0x0002980201007387 */ /* 0x0001e20000100800 */
[----:B-1----:R-:W-:Y:S01]  /*bf30*/  @P0 IMAD.MOV.U32 R22, RZ, RZ, R2 ;  /* 0x000000ffff160224 */ /* 0x002fe200078e0002 */
[----:B0-----:R-:W-:-:S02]  /*bf40*/  LEA.HI.X.SX32 R2, R9, R11, 0x1, P6 ;  /* 0x0000000b09027211 */ /* 0x001fc400030f0eff */
[C---:B------:R-:W-:Y:S02]  /*bf50*/  ISETP.GT.U32.AND P6, PT, R15.reuse, R20, PT ;  /* 0x000000140f00720c */ /* 0x040fe40003fc4070 */
[C---:B------:R-:W-:Y:S01]  /*bf60*/  ISETP.GT.U32.AND P4, PT, R15.reuse, R18, PT ;  /* 0x000000120f00720c */ /* 0x040fe20003f84070 */
[----:B------:R-:W-:Y:S02]  /*bf70*/  @P0 IMAD.MOV.U32 R23, RZ, RZ, R3 ;  /* 0x000000ffff170224 */ /* 0x000fe400078e0003 */
[----:B------:R-:W-:Y:S02]  /*bf80*/  @P0 IMAD.MOV.U32 R24, RZ, RZ, R0 ;  /* 0x000000ffff180224 */ /* 0x000fe400078e0000 */
[----:B------:R-:W-:Y:S01]  /*bf90*/  @P0 IMAD.MOV.U32 R25, RZ, RZ, R2 ;  /* 0x000000ffff190224 */ /* 0x000fe200078e0002 */
[----:B------:R0:W2:Y:S01]  /*bfa0*/  @P0 LDG.E.U8 R89, desc[UR20][R22.64] ;  /* 0x0000001416590981 */ /* 0x0000a2000c1e1100 */
[----:B------:R-:W-:-:S03]  /*bfb0*/  ISETP.GT.U32.AND P3, PT, R15, R19, PT ;  /* 0x000000130f00720c */ /* 0x000fc60003f64070 */
[----:B------:R1:W2:Y:S01]  /*bfc0*/  @P0 LDG.E.U8 R88, desc[UR20][R24.64] ;  /* 0x0000001418580981 */ /* 0x0002a2000c1e1100 */
[--C-:B------:R-:W-:Y:S01]  /*bfd0*/  @!P6 IMAD.IADD R20, R20, 0x1, -R15.reuse ;  /* 0x000000011414e824 */ /* 0x100fe200078e0a0f */
[----:B------:R-:W-:Y:S02]  /*bfe0*/  ISETP.GT.U32.AND P6, PT, R15, R21, PT ;  /* 0x000000150f00720c */ /* 0x000fe40003fc4070 */
[----:B0-----:R-:W-:Y:S01]  /*bff0*/  LOP3.LUT R22, R17, 0x46, RZ, 0xfc, !PT ;  /* 0x0000004611167812 */ /* 0x001fe200078efcff */
[----:B------:R-:W-:-:S03]  /*c000*/  @!P4 IMAD.IADD R18, R18, 0x1, -R15 ;  /* 0x000000011212c824 */ /* 0x000fc600078e0a0f */
[----:B------:R-:W-:Y:S02]  /*c010*/  IABS R10, R22 ;  /* 0x00000016000a7213 */ /* 0x000fe40000000000 */
[----:B-1----:R-:W-:Y:S01]  /*c020*/  LOP3.LUT R24, R17, 0x4c, RZ, 0xfc, !PT ;  /* 0x0000004c11187812 */ /* 0x002fe200078efcff */
[----:B------:R-:W-:Y:S01]  /*c030*/  IMAD.MOV.U32 R70, RZ, RZ, R18 ;  /* 0x000000ffff467224 */ /* 0x000fe200078e0012 */
[----:B------:R-:W-:Y:S01]  /*c040*/  ISETP.GE.AND P4, PT, R51, RZ, PT ;  /* 0x000000ff3300720c */ /* 0x000fe20003f86270 */
[----:B------:R-:W-:Y:S01]  /*c050*/  IMAD.HI.U32 R23, R16, R10, RZ ;  /* 0x0000000a10177227 */ /* 0x000fe200078e00ff */
[----:B------:R-:W-:-:S03]  /*c060*/  IABS R9, R24 ;  /* 0x0000001800097213 */ /* 0x000fc60000000000 */
[----:B------:R-:W-:Y:S02]  /*c070*/  @!P6 IMAD.IADD R21, R21, 0x1, -R15 ;  /* 0x000000011515e824 */ /* 0x000fe400078e0a0f */
[----:B------:R-:W-:Y:S02]  /*c080*/  IMAD.MOV R23, RZ, RZ, -R23 ;  /* 0x000000ffff177224 */ /* 0x000fe400078e0a17 */
[----:B------:R-:W-:Y:S01]  /*c090*/  @!P2 IMAD.MOV R70, RZ, RZ, -R70 ;  /* 0x000000ffff46a224 */ /* 0x000fe200078e0a46 */
[----:B------:R-:W-:Y:S01]  /*c0a0*/  ISETP.GT.U32.AND P2, PT, R15, R21, PT ;  /* 0x000000150f00720c */ /* 0x000fe20003f44070 */
[----:B------:R-:W-:-:S04]  /*c0b0*/  IMAD.HI.U32 R25, R16, R9, RZ ;  /* 0x0000000910197227 */ /* 0x000fc800078e00ff */
[----:B------:R-:W-:Y:S02]  /*c0c0*/  IMAD R10, R15, R23, R10 ;  /* 0x000000170f0a7224 */ /* 0x000fe400078e020a */
[----:B------:R-:W-:Y:S02]  /*c0d0*/  IMAD.MOV.U32 R69, RZ, RZ, R20 ;  /* 0x000000ffff457224 */ /* 0x000fe400078e0014 */
[----:B------:R-:W-:Y:S02]  /*c0e0*/  @!P3 IMAD.IADD R19, R19, 0x1, -R15 ;  /* 0x000000011313b824 */ /* 0x000fe400078e0a0f */
[----:B------:R-:W-:Y:S02]  /*c0f0*/  IMAD.MOV R18, RZ, RZ, -R25 ;  /* 0x000000ffff127224 */ /* 0x000fe400078e0a19 */
[----:B------:R-:W-:Y:S01]  /*c100*/  @!P4 IMAD.MOV R69, RZ, RZ, -R69 ;  /* 0x000000ffff45c224 */ /* 0x000fe200078e0a45 */
[C---:B------:R-:W-:Y:S01]  /*c110*/  ISETP.GT.U32.AND P4, PT, R15.reuse, R10, PT ;  /* 0x0000000a0f00720c */ /* 0x040fe20003f84070 */
[C---:B------:R-:W-:Y:S01]  /*c120*/  IMAD R9, R15.reuse, R18, R9 ;  /* 0x000000120f097224 */ /* 0x040fe200078e0209 */
[----:B------:R-:W-:Y:S01]  /*c130*/  ISETP.GT.U32.AND P6, PT, R15, R19, PT ;  /* 0x000000130f00720c */ /* 0x000fe20003fc4070 */
[----:B------:R-:W-:-:S03]  /*c140*/  @!P2 IMAD.IADD R21, R21, 0x1, -R15 ;  /* 0x000000011515a824 */ /* 0x000fc600078e0a0f */
[----:B------:R-:W-:Y:S02]  /*c150*/  ISETP.GT.U32.AND P2, PT, R15, R9, PT ;  /* 0x000000090f00720c */ /* 0x000fe40003f44070 */
[----:B------:R-:W-:Y:S02]  /*c160*/  ISETP.GE.AND P3, PT, R52, RZ, PT ;  /* 0x000000ff3400720c */ /* 0x000fe40003f66270 */
[----:B------:R-:W-:-:S03]  /*c170*/  LOP3.LUT R23, R17, 0x4e, RZ, 0xfc, !PT ;  /* 0x0000004e11177812 */ /* 0x000fc600078efcff */
[--C-:B------:R-:W-:Y:S01]  /*c180*/  @!P4 IMAD.IADD R10, R10, 0x1, -R15.reuse ;  /* 0x000000010a0ac824 */ /* 0x100fe200078e0a0f */
[----:B------:R-:W-:Y:S01]  /*c190*/  IABS R18, R23 ;  /* 0x0000001700127213 */ /* 0x000fe20000000000 */
[----:B------:R-:W-:Y:S01]  /*c1a0*/  @!P6 IMAD.IADD R19, R19, 0x1, -R15 ;  /* 0x000000011313e824 */ /* 0x000fe200078e0a0f */
[----:B------:R-:W-:Y:S02]  /*c1b0*/  ISETP.GE.AND P6, PT, R61, RZ, PT ;  /* 0x000000ff3d00720c */ /* 0x000fe40003fc6270 */
[----:B------:R-:W-:Y:S01]  /*c1c0*/  ISETP.GT.U32.AND P4, PT, R15, R10, PT ;  /* 0x0000000a0f00720c */ /* 0x000fe20003f84070 */
[----:B------:R-:W-:-:S04]  /*c1d0*/  IMAD.HI.U32 R20, R16, R18, RZ ;  /* 0x0000001210147227 */ /* 0x000fc800078e00ff */
[----:B------:R-:W-:Y:S02]  /*c1e0*/  IMAD.MOV.U32 R67, RZ, RZ, R19 ;  /* 0x000000ffff437224 */ /* 0x000fe400078e0013 */
[----:B------:R-:W-:Y:S02]  /*c1f0*/  @!P2 IMAD.IADD R9, R9, 0x1, -R15 ;  /* 0x000000010909a824 */ /* 0x000fe400078e0a0f */
[----:B------:R-:W-:Y:S02]  /*c200*/  IMAD.MOV R19, RZ, RZ, -R20 ;  /* 0x000000ffff137224 */ /* 0x000fe400078e0a14 */
[----:B------:R-:W-:Y:S01]  /*c210*/  @!P3 IMAD.MOV R67, RZ, RZ, -R67 ;  /* 0x000000ffff43b224 */ /* 0x000fe200078e0a43 */
[----:B------:R-:W-:Y:S02]  /*c220*/  ISETP.GE.AND P3, PT, R22, RZ, PT ;  /* 0x000000ff1600720c */ /* 0x000fe40003f66270 */
[----:B------:R-:W-:Y:S02]  /*c230*/  LOP3.LUT R22, R17, 0x54, RZ, 0xfc, !PT ;  /* 0x0000005411167812 */ /* 0x000fe400078efcff */
[C---:B------:R-:W-:Y:S01]  /*c240*/  ISETP.GT.U32.AND P2, PT, R15.reuse, R9, PT ;  /* 0x000000090f00720c */ /* 0x040fe20003f44070 */
[----:B------:R-:W-:-:S02]  /*c250*/  IMAD R18, R15, R19, R18 ;  /* 0x000000130f127224 */ /* 0x000fc400078e0212 */
[----:B------:R-:W-:Y:S01]  /*c260*/  IMAD.MOV.U32 R65, RZ, RZ, R21 ;  /* 0x000000ffff417224 */ /* 0x000fe200078e0015 */
[----:B------:R-:W-:Y:S01]  /*c270*/  IABS R19, R22 ;  /* 0x0000001600137213 */ /* 0x000fe20000000000 */
[----:B------:R-:W-:Y:S02]  /*c280*/  @!P4 IMAD.IADD R10, R10, 0x1, -R15 ;  /* 0x000000010a0ac824 */ /* 0x000fe400078e0a0f */
[----:B------:R-:W-:Y:S01]  /*c290*/  @!P6 IMAD.MOV R65, RZ, RZ, -R65 ;  /* 0x000000ffff41e224 */ /* 0x000fe200078e0a41 */
[----:B------:R-:W-:Y:S01]  /*c2a0*/  ISETP.GT.U32.AND P6, PT, R15, R18, PT ;  /* 0x000000120f00720c */ /* 0x000fe20003fc4070 */
[----:B------:R-:W-:Y:S01]  /*c2b0*/  IMAD.HI.U32 R21, R16, R19, RZ ;  /* 0x0000001310157227 */ /* 0x000fe200078e00ff */
[----:B------:R-:W-:-:S03]  /*c2c0*/  ISETP.GE.AND P4, PT, R24, RZ, PT ;  /* 0x000000ff1800720c */ /* 0x000fc60003f86270 */
[----:B------:R-:W-:Y:S02]  /*c2d0*/  @!P2 IMAD.IADD R9, R9, 0x1, -R15 ;  /* 0x000000010909a824 */ /* 0x000fe400078e0a0f */
[----:B------:R-:W-:Y:S02]  /*c2e0*/  IMAD.MOV R21, RZ, RZ, -R21 ;  /* 0x000000ffff157224 */ /* 0x000fe400078e0a15 */
[----:B------:R-:W-:Y:S02]  /*c2f0*/  IMAD.MOV.U32 R64, RZ, RZ, R9 ;  /* 0x000000ffff407224 */ /* 0x000fe400078e0009 */
[----:B------:R-:W-:Y:S02]  /*c300*/  IMAD R19, R15, R21, R19 ;  /* 0x000000150f137224 */ /* 0x000fe400078e0213 */
[----:B------:R-:W-:Y:S01]  /*c310*/  @!P6 IMAD.IADD R18, R18, 0x1, -R15 ;  /* 0x000000011212e824 */ /* 0x000fe200078e0a0f */
[----:B------:R-:W-:Y:S01]  /*c320*/  LOP3.LUT R20, R17, 0x56, RZ, 0xfc, !PT ;  /* 0x0000005611147812 */ /* 0x000fe200078efcff */
[----:B------:R-:W-:Y:S01]  /*c330*/  @!P4 IMAD.MOV R64, RZ, RZ, -R64 ;  /* 0x000000ffff40c224 */ /* 0x000fe200078e0a40 */
[----:B------:R-:W-:-:S02]  /*c340*/  ISETP.GT.U32.AND P4, PT, R15, R19, PT ;  /* 0x000000130f00720c */ /* 0x000fc40003f84070 */
[----:B------:R-:W-:Y:S02]  /*c350*/  ISETP.GT.U32.AND P6, PT, R15, R18, PT ;  /* 0x000000120f00720c */ /* 0x000fe40003fc4070 */
[----:B------:R-:W-:Y:S01]  /*c360*/  IABS R21, R20 ;  /* 0x0000001400157213 */ /* 0x000fe20000000000 */
[----:B------:R-:W-:Y:S04]  /*c370*/  STL [R1+0x294], R3 ;  /* 0x0002940301007387 */ /* 0x000fe80000100800 */
[----:B------:R-:W-:Y:S01]  /*c380*/  STL [R1+0x2b8], R0 ;  /* 0x0002b80001007387 */ /* 0x000fe20000100800 */
[----:B------:R-:W-:-:S03]  /*c390*/  IMAD.MOV.U32 R9, RZ, RZ, R21 ;  /* 0x000000ffff097224 */ /* 0x000fc600078e0015 */
[----:B------:R0:W-:Y:S01]  /*c3a0*/  STL [R1+0x2b4], R2 ;  /* 0x0002b40201007387 */ /* 0x0001e20000100800 */
[--C-:B------:R-:W-:Y:S01]  /*c3b0*/  @!P4 IMAD.IADD R19, R19, 0x1, -R15.reuse ;  /* 0x000000011313c824 */ /* 0x100fe200078e0a0f */
[----:B------:R-:W-:Y:S01]  /*c3c0*/  ISETP.GE.AND P2, PT, R23, RZ, PT ;  /* 0x000000ff1700720c */ /* 0x000fe20003f46270 */
[----:B------:R-:W-:Y:S01]  /*c3d0*/  @!P6 IMAD.IADD R18, R18, 0x1, -R15 ;  /* 0x000000011212e824 */ /* 0x000fe200078e0a0f */
[----:B------:R-:W-:Y:S01]  /*c3e0*/  ISETP.GE.AND P6, PT, R20, RZ, PT ;  /* 0x000000ff1400720c */ /* 0x000fe20003fc6270 */
[----:B0-----:R-:W-:Y:S02]  /*c3f0*/  IMAD.MOV.U32 R2, RZ, RZ, R62 ;  /* 0x000000ffff027224 */ /* 0x001fe400078e003e */
[----:B------:R-:W-:Y:S02]  /*c400*/  IMAD.MOV.U32 R62, RZ, RZ, R10 ;  /* 0x000000ffff3e7224 */ /* 0x000fe400078e000a */
[----:B------:R-:W-:Y:S01]  /*c410*/  IMAD.HI.U32 R10, R16, R9, RZ ;  /* 0x00000009100a7227 */ /* 0x000fe200078e00ff */
[----:B------:R-:W-:-:S02]  /*c420*/  LOP3.LUT R20, R17, 0x5c, RZ, 0xfc, !PT ;  /* 0x0000005c11147812 */ /* 0x000fc400078efcff */
[C---:B------:R-:W-:Y:S01]  /*c430*/  ISETP.GT.U32.AND P4, PT, R15.reuse, R19, PT ;  /* 0x000000130f00720c */ /* 0x040fe20003f84070 */
[----:B------:R-:W-:Y:S02]  /*c440*/  IMAD.MOV R10, RZ, RZ, -R10 ;  /* 0x000000ffff0a7224 */ /* 0x000fe400078e0a0a */
[----:B------:R-:W-:Y:S02]  /*c450*/  IMAD.MOV.U32 R66, RZ, RZ, R18 ;  /* 0x000000ffff427224 */ /* 0x000fe400078e0012 */
[C---:B------:R-:W-:Y:S01]  /*c460*/  IMAD R9, R15.reuse, R10, R9 ;  /* 0x0000000a0f097224 */ /* 0x040fe200078e0209 */
[----:B------:R-:W-:Y:S01]  /*c470*/  IABS R10, R20 ;  /* 0x00000014000a7213 */ /* 0x000fe20000000000 */
[----:B------:R-:W-:Y:S01]  /*c480*/  @!P3 IMAD.MOV R62, RZ, RZ, -R62 ;  /* 0x000000ffff3eb224 */ /* 0x000fe200078e0a3e */
[----:B------:R-:W-:Y:S01]  /*c490*/  ISETP.GE.AND P3, PT, R22, RZ, PT ;  /* 0x000000ff1600720c */ /* 0x000fe20003f66270 */
[----:B------:R-:W-:Y:S01]  /*c4a0*/  @!P2 IMAD.MOV R66, RZ, RZ, -R66 ;  /* 0x000000ffff42a224 */ /* 0x000fe200078e0a42 */
[----:B------:R-:W-:Y:S01]  /*c4b0*/  ISETP.GT.U32.AND P2, PT, R15, R9, PT ;  /* 0x000000090f00720c */ /* 0x000fe20003f44070 */
[----:B------:R-:W-:-:S04]  /*c4c0*/  IMAD.HI.U32 R18, R16, R10, RZ ;  /* 0x0000000a10127227 */ /* 0x000fc800078e00ff */
[----:B------:R-:W-:Y:S02]  /*c4d0*/  IMAD.MOV R18, RZ, RZ, -R18 ;  /* 0x000000ffff127224 */ /* 0x000fe400078e0a12 */
[----:B------:R-:W-:Y:S02]  /*c4e0*/  @!P4 IMAD.IADD R19, R19, 0x1, -R15 ;  /* 0x000000011313c824 */ /* 0x000fe400078e0a0f */
[----:B------:R-:W-:Y:S02]  /*c4f0*/  IMAD.MOV.U32 R3, RZ, RZ, R63 ;  /* 0x000000ffff037224 */ /* 0x000fe400078e003f */
[----:B------:R-:W-:Y:S02]  /*c500*/  IMAD R10, R15, R18, R10 ;  /* 0x000000120f0a7224 */ /* 0x000fe400078e020a */
[----:B------:R-:W-:Y:S02]  /*c510*/  IMAD.MOV.U32 R63, RZ, RZ, R19 ;  /* 0x000000ffff3f7224 */ /* 0x000fe400078e0013 */
[----:B------:R-:W-:-:S02]  /*c520*/  @!P2 IMAD.IADD R9, R9, 0x1, -R15 ;  /* 0x000000010909a824 */ /* 0x000fc400078e0a0f */
[----:B------:R-:W-:Y:S01]  /*c530*/  @!P3 IMAD.MOV R63, RZ, RZ, -R63 ;  /* 0x000000ffff3fb224 */ /* 0x000fe200078e0a3f */
[C---:B------:R-:W-:Y:S02]  /*c540*/  ISETP.GT.U32.AND P3, PT, R15.reuse, R10, PT ;  /* 0x0000000a0f00720c */ /* 0x040fe40003f64070 */
[----:B------:R-:W-:Y:S02]  /*c550*/  ISETP.GT.U32.AND P2, PT, R15, R9, PT ;  /* 0x000000090f00720c */ /* 0x000fe40003f44070 */
[----:B------:R-:W-:Y:S02]  /*c560*/  ISETP.GE.AND P4, PT, R20, RZ, PT ;  /* 0x000000ff1400720c */ /* 0x000fe40003f86270 */
[----:B------:R-:W-:-:S04]  /*c570*/  LOP3.LUT R20, R17, 0x5e, RZ, 0xfc, !PT ;  /* 0x0000005e11147812 */ /* 0x000fc800078efcff */
[----:B------:R-:W-:-:S03]  /*c580*/  IABS R18, R20 ;  /* 0x0000001400127213 */ /* 0x000fc60000000000 */
[----:B------:R-:W-:Y:S02]  /*c590*/  @!P3 IMAD.IADD R10, R10, 0x1, -R15 ;  /* 0x000000010a0ab824 */ /* 0x000fe400078e0a0f */
[----:B------:R-:W-:-:S03]  /*c5a0*/  IMAD.HI.U32 R19, R16, R18, RZ ;  /* 0x0000001210137227 */ /* 0x000fc600078e00ff */
[----:B------:R-:W-:Y:S01]  /*c5b0*/  ISETP.GT.U32.AND P3, PT, R15, R10, PT ;  /* 0x0000000a0f00720c */ /* 0x000fe20003f64070 */
[----:B------:R-:W-:Y:S02]  /*c5c0*/  @!P2 IMAD.IADD R9, R9, 0x1, -R15 ;  /* 0x000000010909a824 */ /* 0x000fe400078e0a0f */
[----:B------:R-:W-:Y:S02]  /*c5d0*/  IMAD.MOV R19, RZ, RZ, -R19 ;  /* 0x000000ffff137224 */ /* 0x000fe400078e0a13 */
[----:B------:R-:W-:Y:S01]  /*c5e0*/  IMAD.MOV.U32 R61, RZ, RZ, R9 ;  /* 0x000000ffff3d7224 */ /* 0x000fe200078e0009 */
[----:B------:R-:W-:Y:S01]  /*c5f0*/  LOP3.LUT R9, R17, 0x62, RZ, 0xfc, !PT ;  /* 0x0000006211097812 */ /* 0x000fe200078efcff */
[----:B------:R-:W-:-:S03]  /*c600*/  IMAD R18, R15, R19, R18 ;  /* 0x000000130f127224 */ /* 0x000fc600078e0212 */
[----:B------:R-:W-:-:S03]  /*c610*/  IABS R19, R9 ;  /* 0x0000000900137213 */ /* 0x000fc60000000000 */
[----:B------:R-:W-:Y:S01]  /*c620*/  @!P3 IMAD.IADD R10, R10, 0x1, -R15 ;  /* 0x000000010a0ab824 */ /* 0x000fe200078e0a0f */
[----:B------:R-:W-:Y:S01]  /*c630*/  ISETP.GE.AND P3, PT, R9, RZ, PT ;  /* 0x000000ff0900720c */ /* 0x000fe20003f66270 */
[----:B------:R-:W-:Y:S02]  /*c640*/  IMAD.MOV.U32 R9, RZ, RZ, R19 ;  /* 0x000000ffff097224 */ /* 0x000fe400078e0013 */
[----:B------:R-:W-:Y:S01]  /*c650*/  @!P6 IMAD.MOV R61, RZ, RZ, -R61 ;  /* 0x000000ffff3de224 */ /* 0x000fe200078e0a3d */
[----:B------:R-:W-:Y:S01]  /*c660*/  ISETP.GT.U32.AND P6, PT, R15, R18, PT ;  /* 0x000000120f00720c */ /* 0x000fe20003fc4070 */
[----:B------:R-:W-:-:S04]  /*c670*/  IMAD.HI.U32 R21, R16, R9, RZ ;  /* 0x0000000910157227 */ /* 0x000fc800078e00ff */
[----:B------:R-:W-:Y:S02]  /*c680*/  IMAD.MOV R21, RZ, RZ, -R21 ;  /* 0x000000ffff157224 */ /* 0x000fe400078e0a15 */
[----:B------:R-:W-:Y:S02]  /*c690*/  IMAD.MOV.U32 R60, RZ, RZ, R10 ;  /* 0x000000ffff3c7224 */ /* 0x000fe400078e000a */
[C---:B------:R-:W-:Y:S02]  /*c6a0*/  IMAD R9, R15.reuse, R21, R9 ;  /* 0x000000150f097224 */ /* 0x040fe400078e0209 */
[----:B------:R-:W-:Y:S02]  /*c6b0*/  @!P4 IMAD.MOV R60, RZ, RZ, -R60 ;  /* 0x000000ffff3cc224 */ /* 0x000fe400078e0a3c */
[----:B------:R-:W-:Y:S01]  /*c6c0*/  @!P6 IMAD.IADD R18, R18, 0x1, -R15 ;  /* 0x000000011212e824 */ /* 0x000fe200078e0a0f */
[----:B------:R-:W-:Y:S02]  /*c6d0*/  ISETP.GT.U32.AND P4, PT, R15, R9, PT ;  /* 0x000000090f00720c */ /* 0x000fe40003f84070 */
[----:B------:R-:W-:-:S02]  /*c6e0*/  LOP3.LUT R19, R17, 0x64, RZ, 0xfc, !PT ;  /* 0x0000006411137812 */ /* 0x000fc400078efcff */
[----:B------:R-:W-:Y:S02]  /*c6f0*/  ISETP.GT.U32.AND P6, PT, R15, R18, PT ;  /* 0x000000120f00720c */ /* 0x000fe40003fc4070 */
[----:B------:R-:W-:Y:S02]  /*c700*/  ISETP.GE.AND P2, PT, R20, RZ, PT ;  /* 0x000000ff1400720c */ /* 0x000fe40003f46270 */
[----:B------:R-:W-:-:S05]  /*c710*/  IABS R20, R19 ;  /* 0x0000001300147213 */ /* 0x000fca0000000000 */
[----:B------:R-:W-:-:S04]  /*c720*/  IMAD.HI.U32 R10, R16, R20, RZ ;  /* 0x00000014100a7227 */ /* 0x000fc800078e00ff */
[--C-:B------:R-:W-:Y:S02]  /*c730*/  @!P4 IMAD.IADD R9, R9, 0x1, -R15.reuse ;  /* 0x000000010909c824 */ /* 0x100fe400078e0a0f */
[----:B------:R-:W-:Y:S01]  /*c740*/  @!P6 IMAD.IADD R18, R18, 0x1, -R15 ;  /* 0x000000011212e824 */ /* 0x000fe200078e0a0f */
[----:B------:R-:W-:Y:S01]  /*c750*/  ISETP.GE.AND P6, PT, R19, RZ, PT ;  /* 0x000000ff1300720c */ /* 0x000fe20003fc6270 */
[----:B------:R-:W-:Y:S01]  /*c760*/  IMAD.MOV R10, RZ, RZ, -R10 ;  /* 0x000000ffff0a7224 */ /* 0x000fe200078e0a0a */
[----:B------:R-:W-:Y:S02]  /*c770*/  LOP3.LUT R19, R17, 0x66, RZ, 0xfc, !PT ;  /* 0x0000006611137812 */ /* 0x000fe400078efcff */
[C---:B------:R-:W-:Y:S01]  /*c780*/  ISETP.GT.U32.AND P4, PT, R15.reuse, R9, PT ;  /* 0x000000090f00720c */ /* 0x040fe20003f84070 */
[----:B------:R-:W-:Y:S01]  /*c790*/  IMAD R10, R15, R10, R20 ;  /* 0x0000000a0f0a7224 */ /* 0x000fe200078e0214 */
[----:B------:R-:W-:Y:S01]  /*c7a0*/  IABS R20, R19 ;  /* 0x0000001300147213 */ /* 0x000fe20000000000 */
[----:B------:R-:W-:-:S04]  /*c7b0*/  IMAD.MOV.U32 R59, RZ, RZ, R18 ;  /* 0x000000ffff3b7224 */ /* 0x000fc800078e0012 */
[----:B------:R-:W-:Y:S01]  /*c7c0*/  @!P2 IMAD.MOV R59, RZ, RZ, -R59 ;  /* 0x000000ffff3ba224 */ /* 0x000fe200078e0a3b */
[----:B------:R-:W-:Y:S01]  /*c7d0*/  ISETP.GT.U32.AND P2, PT, R15, R10, PT ;  /* 0x0000000a0f00720c */ /* 0x000fe20003f44070 */
[----:B------:R-:W-:-:S04]  /*c7e0*/  IMAD.HI.U32 R18, R16, R20, RZ ;  /* 0x0000001410127227 */ /* 0x000fc800078e00ff */
[----:B------:R-:W-:Y:S02]  /*c7f0*/  IMAD.MOV R18, RZ, RZ, -R18 ;  /* 0x000000ffff127224 */ /* 0x000fe400078e0a12 */
[----:B------:R-:W-:Y:S02]  /*c800*/  @!P4 IMAD.IADD R9, R9, 0x1, -R15 ;  /* 0x000000010909c824 */ /* 0x000fe400078e0a0f */
[C---:B------:R-:W-:Y:S02]  /*c810*/  IMAD R18, R15.reuse, R18, R20 ;  /* 0x000000120f127224 */ /* 0x040fe400078e0214 */
[----:B------:R-:W-:Y:S02]  /*c820*/  IMAD.MOV.U32 R21, RZ, RZ, R9 ;  /* 0x000000ffff157224 */ /* 0x000fe400078e0009 */
[----:B------:R-:W-:Y:S02]  /*c830*/  @!P2 IMAD.IADD R10, R10, 0x1, -R15 ;  /* 0x000000010a0aa824 */ /* 0x000fe400078e0a0f */
[----:B------:R-:W-:Y:S01]  /*c840*/  @!P3 IMAD.MOV R21, RZ, RZ, -R21 ;  /* 0x000000ffff15b224 */ /* 0x000fe200078e0a15 */
[----:B------:R-:W-:-:S02]  /*c850*/  ISETP.GT.U32.AND P3, PT, R15, R18, PT ;  /* 0x000000120f00720c */ /* 0x000fc40003f64070 */
[----:B------:R-:W-:Y:S02]  /*c860*/  ISETP.GT.U32.AND P2, PT, R15, R10, PT ;  /* 0x0000000a0f00720c */ /* 0x000fe40003f44070 */
[----:B------:R-:W-:Y:S02]  /*c870*/  ISETP.GE.AND P4, PT, R19, RZ, PT ;  /* 0x000000ff1300720c */ /* 0x000fe40003f86270 */
[----:B------:R-:W-:-:S04]  /*c880*/  LOP3.LUT R19, R17, 0x6a, RZ, 0xfc, !PT ;  /* 0x0000006a11137812 */ /* 0x000fc800078efcff */
[----:B------:R-:W-:-:S03]  /*c890*/  IABS R20, R19 ;  /* 0x0000001300147213 */ /* 0x000fc60000000000 */
[--C-:B------:R-:W-:Y:S02]  /*c8a0*/  @!P3 IMAD.IADD R18, R18, 0x1, -R15.reuse ;  /* 0x000000011212b824 */ /* 0x100fe400078e0a0f */
[----:B------:R-:W-:Y:S02]  /*c8b0*/  IMAD.MOV.U32 R9, RZ, RZ, R20 ;  /* 0x000000ffff097224 */ /* 0x000fe400078e0014 */
[----:B------:R-:W-:Y:S01]  /*c8c0*/  @!P2 IMAD.IADD R10, R10, 0x1, -R15 ;  /* 0x000000010a0aa824 */ /* 0x000fe200078e0a0f */
[----:B------:R-:W-:Y:S01]  /*c8d0*/  ISETP.GT.U32.AND P3, PT, R15, R18, PT ;  /* 0x000000120f00720c */ /* 0x000fe20003f64070 */
[----:B------:R-:W-:-:S04]  /*c8e0*/  IMAD.HI.U32 R20, R16, R9, RZ ;  /* 0x0000000910147227 */ /* 0x000fc800078e00ff */
[----:B------:R-:W-:Y:S01]  /*c8f0*/  IMAD.MOV.U32 R57, RZ, RZ, R10 ;  /* 0x000000ffff397224 */ /* 0x000fe200078e000a */
[----:B------:R-:W-:Y:S01]  /*c900*/  LOP3.LUT R10, R17, 0x6c, RZ, 0xfc, !PT ;  /* 0x0000006c110a7812 */ /* 0x000fe200078efcff */
[----:B------:R-:W-:Y:S01]  /*c910*/  IMAD.MOV R20, RZ, RZ, -R20 ;  /* 0x000000ffff147224 */ /* 0x000fe200078e0a14 */
[----:B------:R-:W-:Y:S02]  /*c920*/  ISETP.GE.AND P2, PT, R19, RZ, PT ;  /* 0x000000ff1300720c */ /* 0x000fe40003f46270 */
[----:B------:R-:W-:Y:S01]  /*c930*/  IABS R19, R10 ;  /* 0x0000000a00137213 */ /* 0x000fe20000000000 */
[----:B------:R-:W-:Y:S02]  /*c940*/  IMAD R9, R15, R20, R9 ;  /* 0x000000140f097224 */ /* 0x000fe400078e0209 */
[----:B------:R-:W-:Y:S01]  /*c950*/  @!P3 IMAD.IADD R18, R18, 0x1, -R15 ;  /* 0x000000011212b824 */ /* 0x000fe200078e0a0f */
[----:B------:R-:W-:Y:S01]  /*c960*/  ISETP.GE.AND P3, PT, R10, RZ, PT ;  /* 0x000000ff0a00720c */ /* 0x000fe20003f66270 */
[----:B------:R-:W-:-:S02]  /*c970*/  IMAD.MOV.U32 R10, RZ, RZ, R19 ;  /* 0x000000ffff0a7224 */ /* 0x000fc400078e0013 */
[----:B------:R-:W-:Y:S01]  /*c980*/  @!P6 IMAD.MOV R57, RZ, RZ, -R57 ;  /* 0x000000ffff39e224 */ /* 0x000fe200078e0a39 */
[----:B------:R-:W-:Y:S01]  /*c990*/  ISETP.GT.U32.AND P6, PT, R15, R9, PT ;  /* 0x000000090f00720c */ /* 0x000fe20003fc4070 */
[----:B------:R-:W-:-:S04]  /*c9a0*/  IMAD.HI.U32 R22, R16, R10, RZ ;  /* 0x0000000a10167227 */ /* 0x000fc800078e00ff */
[----:B------:R-:W-:Y:S02]  /*c9b0*/  IMAD.MOV R22, RZ, RZ, -R22 ;  /* 0x000000ffff167224 */ /* 0x000fe400078e0a16 */
[----:B------:R-:W-:Y:S02]  /*c9c0*/  IMAD.MOV.U32 R55, RZ, RZ, R18 ;  /* 0x000000ffff377224 */ /* 0x000fe400078e0012 */
[----:B------:R-:W-:Y:S02]  /*c9d0*/  IMAD R10, R15, R22, R10 ;  /* 0x000000160f0a7224 */ /* 0x000fe400078e020a */
[----:B------:R-:W-:Y:S02]  /*c9e0*/  @!P4 IMAD.MOV R55, RZ, RZ, -R55 ;  /* 0x000000ffff37c224 */ /* 0x000fe400078e0a37 */
[----:B------:R-:W-:Y:S01]  /*c9f0*/  @!P6 IMAD.IADD R9, R9, 0x1, -R15 ;  /* 0x000000010909e824 */ /* 0x000fe200078e0a0f */
[----:B------:R-:W-:Y:S02]  /*ca00*/  ISETP.GT.U32.AND P4, PT, R15, R10, PT ;  /* 0x0000000a0f00720c */ /* 0x000fe40003f84070 */
[----:B------:R-:W-:-:S02]  /*ca10*/  LOP3.LUT R19, R17, 0x6e, RZ, 0xfc, !PT ;  /* 0x0000006e11137812 */ /* 0x000fc400078efcff */
[----:B------:R-:W-:Y:S02]  /*ca20*/  ISETP.GT.U32.AND P6, PT, R15, R9, PT ;  /* 0x000000090f00720c */ /* 0x000fe40003fc4070 */
        /* <DEDUP_REMOVED lines=15> */
[--C-:B------:R-:W-:Y:S02]  /*cb20*/  @!P4 IMAD.IADD R10, R10, 0x1, -R15.reuse ;  /* 0x000000010a0ac824 */ /* 0x100fe400078e0a0f */
        /* <DEDUP_REMOVED lines=50> */
[----:B------:R-:W-:Y:S02]  /*ce50*/  IMAD R10, R15, R10, R20 ;  /* 0x0000000a0f0a7224 */ /* 0x000fe400078e0214 */
[----:B------:R-:W-:Y:S02]  /*ce60*/  IMAD.MOV.U32 R48, RZ, RZ, R18 ;  /* 0x000000ffff307224 */ /* 0x000fe400078e0012 */
[----:B------:R-:W-:Y:S02]  /*ce70*/  @!P2 IMAD.IADD R9, R9, 0x1, -R15 ;  /* 0x000000010909a824 */ /* 0x000fe400078e0a0f */
[----:B------:R-:W-:Y:S01]  /*ce80*/  @!P3 IMAD.MOV R48, RZ, RZ, -R48 ;  /* 0x000000ffff30b224 */ /* 0x000fe200078e0a30 */
[----:B------:R-:W-:-:S02]  /*ce90*/  ISETP.GT.U32.AND P3, PT, R15, R10, PT ;  /* 0x0000000a0f00720c */ /* 0x000fc40003f64070 */
[----:B------:R-:W-:Y:S02]  /*cea0*/  ISETP.GE.AND P4, PT, R19, RZ, PT ;  /* 0x000000ff1300720c */ /* 0x000fe40003f86270 */
[----:B------:R-:W-:Y:S02]  /*ceb0*/  LOP3.LUT R19, R17, 0x7e, RZ, 0xfc, !PT ;  /* 0x0000007e11137812 */ /* 0x000fe400078efcff */
[----:B------:R-:W-:Y:S02]  /*cec0*/  ISETP.GT.U32.AND P2, PT, R15, R9, PT ;  /* 0x000000090f00720c */ /* 0x000fe40003f44070 */
[----:B------:R-:W-:-:S05]  /*ced0*/  IABS R20, R19 ;  /* 0x0000001300147213 */ /* 0x000fca0000000000 */
[----:B------:R-:W-:Y:S02]  /*cee0*/  @!P3 IMAD.IADD R10, R10, 0x1, -R15 ;  /* 0x000000010a0ab824 */ /* 0x000fe400078e0a0f */
[----:B------:R-:W-:-:S03]  /*cef0*/  IMAD.MOV.U32 R18, RZ, RZ, R20 ;  /* 0x000000ffff127224 */ /* 0x000fc600078e0014 */
[----:B------:R-:W-:Y:S01]  /*cf00*/  ISETP.GT.U32.AND P3, PT, R15, R10, PT ;  /* 0x0000000a0f00720c */ /* 0x000fe20003f64070 */
[----:B------:R-:W-:-:S04]  /*cf10*/  IMAD.HI.U32 R20, R16, R18, RZ ;  /* 0x0000001210147227 */ /* 0x000fc800078e00ff */
[----:B------:R-:W-:Y:S02]  /*cf20*/  @!P2 IMAD.IADD R9, R9, 0x1, -R15 ;  /* 0x000000010909a824 */ /* 0x000fe400078e0a0f */
[----:B------:R-:W-:Y:S02]  /*cf30*/  IMAD.MOV R20, RZ, RZ, -R20 ;  /* 0x000000ffff147224 */ /* 0x000fe400078e0a14 */
[----:B------:R-:W-:Y:S01]  /*cf40*/  IMAD.MOV.U32 R31, RZ, RZ, R9 ;  /* 0x000000ffff1f7224 */ /* 0x000fe200078e0009 */
[----:B------:R-:W-:Y:S01]  /*cf50*/  LOP3.LUT R9, R17, 0x82, RZ, 0xfc, !PT ;  /* 0x0000008211097812 */ /* 0x000fe200078efcff */
[----:B------:R-:W-:Y:S01]  /*cf60*/  IMAD R18, R15, R20, R18 ;  /* 0x000000140f127224 */ /* 0x000fe200078e0212 */
[----:B------:R-:W-:Y:S02]  /*cf70*/  ISETP.GE.AND P2, PT, R19, RZ, PT ;  /* 0x000000ff1300720c */ /* 0x000fe40003f46270 */
[----:B------:R-:W-:Y:S01]  /*cf80*/  IABS R19, R9 ;  /* 0x0000000900137213 */ /* 0x000fe20000000000 */
[----:B------:R-:W-:Y:S01]  /*cf90*/  @!P6 IMAD.MOV R31, RZ, RZ, -R31 ;  /* 0x000000ffff1fe224 */ /* 0x000fe200078e0a1f */
[----:B------:R-:W-:Y:S01]  /*cfa0*/  ISETP.GT.U32.AND P6, PT, R15, R18, PT ;  /* 0x000000120f00720c */ /* 0x000fe20003fc4070 */
[----:B------:R-:W-:Y:S01]  /*cfb0*/  @!P3 IMAD.IADD R10, R10, 0x1, -R15 ;  /* 0x000000010a0ab824 */ /* 0x000fe200078e0a0f */
[----:B------:R-:W-:Y:S01]  /*cfc0*/  ISETP.GE.AND P3, PT, R9, RZ, PT ;  /* 0x000000ff0900720c */ /* 0x000fe20003f66270 */
[----:B------:R-:W-:-:S04]  /*cfd0*/  IMAD.MOV.U32 R9, RZ, RZ, R19 ;  /* 0x000000ffff097224 */ /* 0x000fc800078e0013 */
[----:B------:R-:W-:-:S04]  /*cfe0*/  IMAD.HI.U32 R22, R16, R9, RZ ;  /* 0x0000000910167227 */ /* 0x000fc800078e00ff */
[----:B------:R-:W-:Y:S02]  /*cff0*/  IMAD.MOV R22, RZ, RZ, -R22 ;  /* 0x000000ffff167224 */ /* 0x000fe400078e0a16 */
[----:B------:R-:W-:Y:S02]  /*d000*/  @!P6 IMAD.IADD R18, R18, 0x1, -R15 ;  /* 0x000000011212e824 */ /* 0x000fe400078e0a0f */
[----:B------:R-:W-:Y:S02]  /*d010*/  IMAD R9, R15, R22, R9 ;  /* 0x000000160f097224 */ /* 0x000fe400078e0209 */
[----:B------:R-:W-:Y:S01]  /*d020*/  IMAD.MOV.U32 R46, RZ, RZ, R10 ;  /* 0x000000ffff2e7224 */ /* 0x000fe200078e000a */
[----:B------:R-:W-:Y:S02]  /*d030*/  LOP3.LUT R19, R17, 0x84, RZ, 0xfc, !PT ;  /* 0x0000008411137812 */ /* 0x000fe400078efcff */
[C---:B------:R-:W-:Y:S01]  /*d040*/  ISETP.GT.U32.AND P6, PT, R15.reuse, R18, PT ;  /* 0x000000120f00720c */ /* 0x040fe20003fc4070 */
[----:B------:R-:W-:Y:S01]  /*d050*/  @!P4 IMAD.MOV R46, RZ, RZ, -R46 ;  /* 0x000000ffff2ec224 */ /* 0x000fe200078e0a2e */
[----:B------:R-:W-:-:S02]  /*d060*/  ISETP.GT.U32.AND P4, PT, R15, R9, PT ;  /* 0x000000090f00720c */ /* 0x000fc40003f84070 */
[----:B------:R-:W-:-:S05]  /*d070*/  IABS R20, R19 ;  /* 0x0000001300147213 */ /* 0x000fca0000000000 */
[----:B------:R-:W-:-:S04]  /*d080*/  IMAD.HI.U32 R10, R16, R20, RZ ;  /* 0x00000014100a7227 */ /* 0x000fc800078e00ff */
[----:B------:R-:W-:Y:S02]  /*d090*/  IMAD.MOV R10, RZ, RZ, -R10 ;  /* 0x000000ffff0a7224 */ /* 0x000fe400078e0a0a */
[--C-:B------:R-:W-:Y:S02]  /*d0a0*/  @!P6 IMAD.IADD R18, R18, 0x1, -R15.reuse ;  /* 0x000000011212e824 */ /* 0x100fe400078e0a0f */
[----:B------:R-:W-:Y:S01]  /*d0b0*/  @!P4 IMAD.IADD R9, R9, 0x1, -R15 ;  /* 0x000000010909c824 */ /* 0x000fe200078e0a0f */
[----:B------:R-:W-:Y:S01]  /*d0c0*/  ISETP.GE.AND P6, PT, R19, RZ, PT ;  /* 0x000000ff1300720c */ /* 0x000fe20003fc6270 */
[----:B------:R-:W-:Y:S01]  /*d0d0*/  IMAD R10, R15, R10, R20 ;  /* 0x0000000a0f0a7224 */ /* 0x000fe200078e0214 */
[----:B------:R-:W-:Y:S01]  /*d0e0*/  LOP3.LUT R19, R17, 0x86, RZ, 0xfc, !PT ;  /* 0x0000008611137812 */ /* 0x000fe200078efcff */
[----:B------:R-:W-:Y:S01]  /*d0f0*/  IMAD.MOV.U32 R44, RZ, RZ, R18 ;  /* 0x000000ffff2c7224 */ /* 0x000fe200078e0012 */
[C---:B------:R-:W-:Y:S02]  /*d100*/  ISETP.GT.U32.AND P4, PT, R15.reuse, R9, PT ;  /* 0x000000090f00720c */ /* 0x040fe40003f84070 */
[----:B------:R-:W-:Y:S01]  /*d110*/  IABS R20, R19 ;  /* 0x0000001300147213 */ /* 0x000fe20000000000 */
[----:B------:R-:W-:Y:S01]  /*d120*/  @!P2 IMAD.MOV R44, RZ, RZ, -R44 ;  /* 0x000000ffff2ca224 */ /* 0x000fe200078e0a2c */
[----:B------:R-:W-:-:S03]  /*d130*/  ISETP.GT.U32.AND P2, PT, R15, R10, PT ;  /* 0x0000000a0f00720c */ /* 0x000fc60003f44070 */
[----:B------:R-:W-:-:S04]  /*d140*/  IMAD.HI.U32 R18, R16, R20, RZ ;  /* 0x0000001410127227 */ /* 0x000fc800078e00ff */
[----:B------:R-:W-:Y:S02]  /*d150*/  IMAD.MOV R18, RZ, RZ, -R18 ;  /* 0x000000ffff127224 */ /* 0x000fe400078e0a12 */
[--C-:B------:R-:W-:Y:S01]  /*d160*/  @!P4 IMAD.IADD R9, R9, 0x1, -R15.reuse ;  /* 0x000000010909c824 */ /* 0x100fe200078e0a0f */
[----:B------:R-:W-:Y:S01]  /*d170*/  ISETP.GE.AND P4, PT, R19, RZ, PT ;  /* 0x000000ff1300720c */ /* 0x000fe20003f86270 */
[----:B------:R-:W-:Y:S02]  /*d180*/  IMAD R19, R15, R18, R20 ;  /* 0x000000120f137224 */ /* 0x000fe400078e0214 */
[----:B------:R-:W-:Y:S02]  /*d190*/  @!P2 IMAD.IADD R10, R10, 0x1, -R15 ;  /* 0x000000010a0aa824 */ /* 0x000fe400078e0a0f */
[----:B------:R-:W-:Y:S01]  /*d1a0*/  IMAD.MOV.U32 R30, RZ, RZ, R9 ;  /* 0x000000ffff1e7224 */ /* 0x000fe200078e0009 */
[----:B------:R-:W-:Y:S02]  /*d1b0*/  LOP3.LUT R18, R17, 0x8a, RZ, 0xfc, !PT ;  /* 0x0000008a11127812 */ /* 0x000fe400078efcff */
[C---:B------:R-:W-:Y:S01]  /*d1c0*/  ISETP.GT.U32.AND P2, PT, R15.reuse, R10, PT ;  /* 0x0000000a0f00720c */ /* 0x040fe20003f44070 */
[----:B------:R-:W-:Y:S01]  /*d1d0*/  @!P3 IMAD.MOV R30, RZ, RZ, -R30 ;  /* 0x000000ffff1eb224 */ /* 0x000fe200078e0a1e */
[----:B------:R-:W-:-:S02]  /*d1e0*/  ISETP.GT.U32.AND P3, PT, R15, R19, PT ;  /* 0x000000130f00720c */ /* 0x000fc40003f64070 */
[----:B------:R-:W-:-:S05]  /*d1f0*/  IABS R20, R18 ;  /* 0x0000001200147213 */ /* 0x000fca0000000000 */
[----:B------:R-:W-:-:S04]  /*d200*/  IMAD.MOV.U32 R9, RZ, RZ, R20 ;  /* 0x000000ffff097224 */ /* 0x000fc800078e0014 */
[----:B------:R-:W-:-:S04]  /*d210*/  IMAD.HI.U32 R20, R16, R9, RZ ;  /* 0x0000000910147227 */ /* 0x000fc800078e00ff */
[--C-:B------:R-:W-:Y:S02]  /*d220*/  @!P2 IMAD.IADD R10, R10, 0x1, -R15.reuse ;  /* 0x000000010a0aa824 */ /* 0x100fe400078e0a0f */
[----:B------:R-:W-:Y:S02]  /*d230*/  @!P3 IMAD.IADD R19, R19, 0x1, -R15 ;  /* 0x000000011313b824 */ /* 0x000fe400078e0a0f */
[----:B------:R-:W-:Y:S02]  /*d240*/  IMAD.MOV R20, RZ, RZ, -R20 ;  /* 0x000000ffff147224 */ /* 0x000fe400078e0a14 */
[----:B------:R-:W-:Y:S01]  /*d250*/  IMAD.MOV.U32 R0, RZ, RZ, R42 ;  /* 0x000000ffff007224 */ /* 0x000fe200078e002a */
[----:B------:R-:W-:Y:S01]  /*d260*/  ISETP.GT.U32.AND P3, PT, R15, R19, PT ;  /* 0x000000130f00720c */ /* 0x000fe20003f64070 */
[----:B------:R-:W-:Y:S01]  /*d270*/  IMAD.MOV.U32 R42, RZ, RZ, R10 ;  /* 0x000000ffff2a7224 */ /* 0x000fe200078e000a */
[----:B------:R-:W-:Y:S01]  /*d280*/  LOP3.LUT R10, R17, 0x8c, RZ, 0xfc, !PT ;  /* 0x0000008c110a7812 */ /* 0x000fe200078efcff */
[----:B------:R-:W-:Y:S01]  /*d290*/  IMAD R9, R15, R20, R9 ;  /* 0x000000140f097224 */ /* 0x000fe200078e0209 */
[----:B------:R-:W-:Y:S01]  /*d2a0*/  ISETP.GE.AND P2, PT, R18, RZ, PT ;  /* 0x000000ff1200720c */ /* 0x000fe20003f46270 */
[----:B------:R-:W-:Y:S01]  /*d2b0*/  @!P6 IMAD.MOV R42, RZ, RZ, -R42 ;  /* 0x000000ffff2ae224 */ /* 0x000fe200078e0a2a */
[----:B------:R-:W-:-:S02]  /*d2c0*/  IABS R18, R10 ;  /* 0x0000000a00127213 */ /* 0x000fc40000000000 */
[----:B------:R-:W-:-:S03]  /*d2d0*/  ISETP.GT.U32.AND P6, PT, R15, R9, PT ;  /* 0x000000090f00720c */ /* 0x000fc60003fc4070 */
[----:B------:R-:W-:-:S04]  /*d2e0*/  IMAD.HI.U32 R22, R16, R18, RZ ;  /* 0x0000001210167227 */ /* 0x000fc800078e00ff */
[----:B------:R-:W-:Y:S02]  /*d2f0*/  @!P3 IMAD.IADD R19, R19, 0x1, -R15 ;  /* 0x000000011313b824 */ /* 0x000fe400078e0a0f */
[----:B------:R-:W-:Y:S02]  /*d300*/  IMAD.MOV R22, RZ, RZ, -R22 ;  /* 0x000000ffff167224 */ /* 0x000fe400078e0a16 */
[----:B------:R-:W-:Y:S02]  /*d310*/  IMAD.MOV.U32 R43, RZ, RZ, R19 ;  /* 0x000000ffff2b7224 */ /* 0x000fe400078e0013 */
[----:B------:R-:W-:Y:S02]  /*d320*/  IMAD R18, R15, R22, R18 ;  /* 0x000000160f127224 */ /* 0x000fe400078e0212 */
[----:B------:R-:W-:Y:S01]  /*d330*/  @!P6 IMAD.IADD R9, R9, 0x1, -R15 ;  /* 0x000000010909e824 */ /* 0x000fe200078e0a0f */
[----:B------:R-:W-:Y:S01]  /*d340*/  ISETP.GE.AND P3, PT, R10, RZ, PT ;  /* 0x000000ff0a00720c */ /* 0x000fe20003f66270 */
[----:B------:R-:W-:Y:S01]  /*d350*/  @!P4 IMAD.MOV R43, RZ, RZ, -R43 ;  /* 0x000000ffff2bc224 */ /* 0x000fe200078e0a2b */
[----:B------:R-:W-:-:S02]  /*d360*/  ISETP.GT.U32.AND P4, PT, R15, R18, PT ;  /* 0x000000120f00720c */ /* 0x000fc40003f84070 */
[----:B------:R-:W-:Y:S02]  /*d370*/  LOP3.LUT R10, R17, 0x8e, RZ, 0xfc, !PT ;  /* 0x0000008e110a7812 */ /* 0x000fe400078efcff */
[----:B------:R-:W-:Y:S02]  /*d380*/  ISETP.GT.U32.AND P6, PT, R15, R9, PT ;  /* 0x000000090f00720c */ /* 0x000fe40003fc4070 */
[----:B------:R-:W-:-:S05]  /*d390*/  IABS R20, R10 ;  /* 0x0000000a00147213 */ /* 0x000fca0000000000 */
[----:B------:R-:W-:-:S04]  /*d3a0*/  IMAD.HI.U32 R19, R16, R20, RZ ;  /* 0x0000001410137227 */ /* 0x000fc800078e00ff */
[----:B------:R-:W-:Y:S02]  /*d3b0*/  @!P4 IMAD.IADD R18, R18, 0x1, -R15 ;  /* 0x000000011212c824 */ /* 0x000fe400078e0a0f */
[----:B------:R-:W-:Y:S02]  /*d3c0*/  IMAD.MOV R19, RZ, RZ, -R19 ;  /* 0x000000ffff137224 */ /* 0x000fe400078e0a13 */
        /* <DEDUP_REMOVED lines=14> */
[----:B------:R-:W-:Y:S02]  /*d4b0*/  IMAD.MOV.U32 R41, RZ, RZ, R18 ;  /* 0x000000ffff297224 */ /* 0x000fe400078e0012 */
[----:B------:R-:W-:Y:S01]  /*d4c0*/  @!P2 IMAD.IADD R19, R19, 0x1, -R15 ;  /* 0x000000011313a824 */ /* 0x000fe200078e0a0f */
[----:B------:R-:W-:Y:S01]  /*d4d0*/  LOP3.LUT R20, R17, 0x94, RZ, 0xfc, !PT ;  /* 0x0000009411147812 */ /* 0x000fe200078efcff */
[----:B------:R-:W-:Y:S01]  /*d4e0*/  @!P3 IMAD.MOV R41, RZ, RZ, -R41 ;  /* 0x000000ffff29b224 */ /* 0x000fe200078e0a29 */
[----:B------:R-:W-:-:S02]  /*d4f0*/  ISETP.GT.U32.AND P3, PT, R15, R10, PT ;  /* 0x0000000a0f00720c */ /* 0x000fc40003f64070 */
[----:B------:R-:W-:Y:S02]  /*d500*/  ISETP.GT.U32.AND P2, PT, R15, R19, PT ;  /* 0x000000130f00720c */ /* 0x000fe40003f44070 */
[----:B------:R-:W-:-:S05]  /*d510*/  IABS R9, R20 ;  /* 0x0000001400097213 */ /* 0x000fca0000000000 */
[----:B------:R-:W-:-:S04]  /*d520*/  IMAD.HI.U32 R18, R16, R9, RZ ;  /* 0x0000000910127227 */ /* 0x000fc800078e00ff */
[----:B------:R-:W-:Y:S02]  /*d530*/  IMAD.MOV R18, RZ, RZ, -R18 ;  /* 0x000000ffff127224 */ /* 0x000fe400078e0a12 */
[--C-:B------:R-:W-:Y:S02]  /*d540*/  @!P3 IMAD.IADD R10, R10, 0x1, -R15.reuse ;  /* 0x000000010a0ab824 */ /* 0x100fe400078e0a0f */
[----:B------:R-:W-:Y:S02]  /*d550*/  @!P2 IMAD.IADD R19, R19, 0x1, -R15 ;  /* 0x000000011313a824 */ /* 0x000fe400078e0a0f */
[C---:B------:R-:W-:Y:S01]  /*d560*/  IMAD R9, R15.reuse, R18, R9 ;  /* 0x000000120f097224 */ /* 0x040fe200078e0209 */
[----:B------:R-:W-:Y:S01]  /*d570*/  ISETP.GT.U32.AND P3, PT, R15, R10, PT ;  /* 0x0000000a0f00720c */ /* 0x000fe20003f64070 */
[----:B------:R-:W-:Y:S01]  /*d580*/  IMAD.MOV.U32 R40, RZ, RZ, R19 ;  /* 0x000000ffff287224 */ /* 0x000fe200078e0013 */
[----:B------:R-:W-:-:S03]  /*d590*/  LOP3.LUT R18, R17, 0x96, RZ, 0xfc, !PT ;  /* 0x0000009611127812 */ /* 0x000fc600078efcff */
[----:B------:R-:W-:Y:S01]  /*d5a0*/  @!P6 IMAD.MOV R40, RZ, RZ, -R40 ;  /* 0x000000ffff28e224 */ /* 0x000fe200078e0a28 */
[----:B------:R-:W-:Y:S02]  /*d5b0*/  IABS R19, R18 ;  /* 0x0000001200137213 */ /* 0x000fe40000000000 */
        /* <DEDUP_REMOVED lines=9> */
[----:B------:R-:W-:-:S02]  /*d650*/  LOP3.LUT R18, R17, 0x9a, RZ, 0xfc, !PT ;  /* 0x0000009a11127812 */ /* 0x000fc400078efcff */
[C---:B------:R-:W-:Y:S02]  /*d660*/  ISETP.GT.U32.AND P4, PT, R15.reuse, R19, PT ;  /* 0x000000130f00720c */ /* 0x040fe40003f84070 */
[----:B------:R-:W-:Y:S02]  /*d670*/  ISETP.GT.U32.AND P6, PT, R15, R9, PT ;  /* 0x000000090f00720c */ /* 0x000fe40003fc4070 */
[----:B------:R-:W-:Y:S02]  /*d680*/  ISETP.GE.AND P2, PT, R20, RZ, PT ;  /* 0x000000ff1400720c */ /* 0x000fe40003f46270 */
        /* <DEDUP_REMOVED lines=15> */
[----:B------:R-:W-:Y:S01]  /*d780*/  @!P4 IMAD.IADD R19, R19, 0x1, -R15 ;  /* 0x000000011313c824 */ /* 0x000fe200078e0a0f */
[----:B------:R-:W-:Y:S01]  /*d790*/  ISETP.GE.AND P4, PT, R10, RZ, PT ;  /* 0x000000ff0a00720c */ /* 0x000fe20003f86270 */
[C---:B------:R-:W-:Y:S02]  /*d7a0*/  IMAD R10, R15.reuse, R9, R20 ;  /* 0x000000090f0a7224 */ /* 0x040fe400078e0214 */
[----:B------:R-:W-:Y:S02]  /*d7b0*/  IMAD.MOV.U32 R38, RZ, RZ, R19 ;  /* 0x000000ffff267224 */ /* 0x000fe400078e0013 */
[----:B------:R-:W-:Y:S02]  /*d7c0*/  @!P2 IMAD.IADD R18, R18, 0x1, -R15 ;  /* 0x000000011212a824 */ /* 0x000fe400078e0a0f */
[----:B------:R-:W-:Y:S01]  /*d7d0*/  @!P3 IMAD.MOV R38, RZ, RZ, -R38 ;  /* 0x000000ffff26b224 */ /* 0x000fe200078e0a26 */
[----:B------:R-:W-:-:S02]  /*d7e0*/  ISETP.GT.U32.AND P3, PT, R15, R10, PT ;  /* 0x0000000a0f00720c */ /* 0x000fc40003f64070 */
[----:B------:R-:W-:Y:S02]  /*d7f0*/  ISETP.GT.U32.AND P2, PT, R15, R18, PT ;  /* 0x000000120f00720c */ /* 0x000fe40003f44070 */
[----:B------:R-:W-:-:S04]  /*d800*/  LOP3.LUT R20, R17, 0x9e, RZ, 0xfc, !PT ;  /* 0x0000009e11147812 */ /* 0x000fc800078efcff */
[----:B------:R-:W-:-:S05]  /*d810*/  IABS R9, R20 ;  /* 0x0000001400097213 */ /* 0x000fca0000000000 */
[--C-:B------:R-:W-:Y:S02]  /*d820*/  @!P3 IMAD.IADD R10, R10, 0x1, -R15.reuse ;  /* 0x000000010a0ab824 */ /* 0x100fe400078e0a0f */
[----:B------:R-:W-:Y:S02]  /*d830*/  @!P2 IMAD.IADD R18, R18, 0x1, -R15 ;  /* 0x000000011212a824 */ /* 0x000fe400078e0a0f */
[----:B------:R-:W-:Y:S01]  /*d840*/  IMAD.HI.U32 R19, R16, R9, RZ ;  /* 0x0000000910137227 */ /* 0x000fe200078e00ff */
[----:B------:R-:W-:-:S03]  /*d850*/  ISETP.GT.U32.AND P3, PT, R15, R10, PT ;  /* 0x0000000a0f00720c */ /* 0x000fc60003f64070 */
[----:B------:R-:W-:Y:S01]  /*d860*/  IMAD.MOV.U32 R27, RZ, RZ, R18 ;  /* 0x000000ffff1b7224 */ /* 0x000fe200078e0012 */
[----:B------:R-:W-:Y:S01]  /*d870*/  LOP3.LUT R18, R17, 0xa2, RZ, 0xfc, !PT ;  /* 0x000000a211127812 */ /* 0x000fe200078efcff */
[----:B------:R-:W-:Y:S01]  /*d880*/  IMAD.MOV R19, RZ, RZ, -R19 ;  /* 0x000000ffff137224 */ /* 0x000fe200078e0a13 */
[----:B------:R-:W-:Y:S02]  /*d890*/  ISETP.GE.AND P2, PT, R20, RZ, PT ;  /* 0x000000ff1400720c */ /* 0x000fe40003f46270 */
[----:B------:R-:W-:Y:S01]  /*d8a0*/  IABS R20, R18 ;  /* 0x0000001200147213 */ /* 0x000fe20000000000 */
[C---:B------:R-:W-:Y:S02]  /*d8b0*/  IMAD R9, R15.reuse, R19, R9 ;  /* 0x000000130f097224 */ /* 0x040fe400078e0209 */
[----:B------:R-:W-:Y:S02]  /*d8c0*/  @!P6 IMAD.MOV R27, RZ, RZ, -R27 ;  /* 0x000000ffff1be224 */ /* 0x000fe400078e0a1b */
[----:B------:R-:W-:Y:S01]  /*d8d0*/  IMAD.HI.U32 R22, R16, R20, RZ ;  /* 0x0000001410167227 */ /* 0x000fe200078e00ff */
[----:B------:R-:W-:-:S03]  /*d8e0*/  ISETP.GT.U32.AND P6, PT, R15, R9, PT ;  /* 0x000000090f00720c */ /* 0x000fc60003fc4070 */
[----:B------:R-:W-:Y:S01]  /*d8f0*/  @!P3 IMAD.IADD R10, R10, 0x1, -R15 ;  /* 0x000000010a0ab824 */ /* 0x000fe200078e0a0f */
[----:B------:R-:W-:Y:S01]  /*d900*/  ISETP.GE.AND P3, PT, R18, RZ, PT ;  /* 0x000000ff1200720c */ /* 0x000fe20003f66270 */
[----:B------:R-:W-:Y:S01]  /*d910*/  IMAD.MOV R22, RZ, RZ, -R22 ;  /* 0x000000ffff167224 */ /* 0x000fe200078e0a16 */
[----:B------:R-:W-:Y:S01]  /*d920*/  LOP3.LUT R18, R17, 0xa4, RZ, 0xfc, !PT ;  /* 0x000000a411127812 */ /* 0x000fe200078efcff */
[----:B------:R-:W-:Y:S02]  /*d930*/  IMAD.MOV.U32 R36, RZ, RZ, R10 ;  /* 0x000000ffff247224 */ /* 0x000fe400078e000a */
[----:B------:R-:W-:Y:S01]  /*d940*/  IMAD R20, R15, R22, R20 ;  /* 0x000000160f147224 */ /* 0x000fe200078e0214 */
[----:B------:R-:W-:Y:S01]  /*d950*/  IABS R19, R18 ;  /* 0x0000001200137213 */ /* 0x000fe20000000000 */
[----:B------:R-:W-:-:S03]  /*d960*/  @!P4 IMAD.MOV R36, RZ, RZ, -R36 ;  /* 0x000000ffff24c224 */ /* 0x000fc600078e0a24 */
[----:B------:R-:W-:Y:S01]  /*d970*/  ISETP.GT.U32.AND P4, PT, R15, R20, PT ;  /* 0x000000140f00720c */ /* 0x000fe20003f84070 */
[----:B------:R-:W-:-:S04]  /*d980*/  IMAD.HI.U32 R10, R16, R19, RZ ;  /* 0x00000013100a7227 */ /* 0x000fc800078e00ff */
[----:B------:R-:W-:Y:S02]  /*d990*/  @!P6 IMAD.IADD R9, R9, 0x1, -R15 ;  /* 0x000000010909e824 */ /* 0x000fe400078e0a0f */
[----:B------:R-:W-:-:S03]  /*d9a0*/  IMAD.MOV R10, RZ, RZ, -R10 ;  /* 0x000000ffff0a7224 */ /* 0x000fc600078e0a0a */
[C---:B------:R-:W-:Y:S01]  /*d9b0*/  ISETP.GT.U32.AND P6, PT, R15.reuse, R9, PT ;  /* 0x000000090f00720c */ /* 0x040fe20003fc4070 */
[----:B------:R-:W-:Y:S02]  /*d9c0*/  IMAD R19, R15, R10, R19 ;  /* 0x0000000a0f137224 */ /* 0x000fe400078e0213 */
[----:B------:R-:W-:-:S03]  /*d9d0*/  @!P4 IMAD.IADD R20, R20, 0x1, -R15 ;  /* 0x000000011414c824 */ /* 0x000fc600078e0a0f */
[----:B------:R-:W-:Y:S02]  /*d9e0*/  ISETP.GT.U32.AND P4, PT, R15, R19, PT ;  /* 0x000000130f00720c */ /* 0x000fe40003f84070 */
[----:B------:R-:W-:-:S05]  /*d9f0*/  LOP3.LUT R22, R17, 0xa6, RZ, 0xfc, !PT ;  /* 0x000000a611167812 */ /* 0x000fca00078efcff */
[--C-:B------:R-:W-:Y:S01]  /*da00*/  @!P6 IMAD.IADD R9, R9, 0x1, -R15.reuse ;  /* 0x000000010909e824 */ /* 0x100fe200078e0a0f */
[----:B------:R-:W-:Y:S02]  /*da10*/  ISETP.GE.AND P6, PT, R18, RZ, PT ;  /* 0x000000ff1200720c */ /* 0x000fe40003fc6270 */
[----:B------:R-:W-:Y:S02]  /*da20*/  IABS R18, R22 ;  /* 0x0000001600127213 */ /* 0x000fe40000000000 */
[----:B------:R-:W-:Y:S01]  /*da30*/  LOP3.LUT R24, R17, 0xaa, RZ, 0xfc, !PT ;  /* 0x000000aa11187812 */ /* 0x000fe200078efcff */
[----:B------:R-:W-:Y:S01]  /*da40*/  @!P4 IMAD.IADD R19, R19, 0x1, -R15 ;  /* 0x000000011313c824 */ /* 0x000fe200078e0a0f */
[----:B------:R-:W-:Y:S01]  /*da50*/  ISETP.GT.U32.AND P4, PT, R15, R20, PT ;  /* 0x000000140f00720c */ /* 0x000fe20003f84070 */
[----:B------:R-:W-:Y:S01]  /*da60*/  IMAD.HI.U32 R25, R16, R18, RZ ;  /* 0x0000001210197227 */ /* 0x000fe200078e00ff */
[----:B------:R-:W-:-:S03]  /*da70*/  IABS R10, R24 ;  /* 0x00000018000a7213 */ /* 0x000fc60000000000 */
[----:B------:R-:W-:Y:S02]  /*da80*/  IMAD.MOV.U32 R37, RZ, RZ, R9 ;  /* 0x000000ffff257224 */ /* 0x000fe400078e0009 */
[----:B------:R-:W-:-:S04]  /*da90*/  IMAD.MOV R9, RZ, RZ, -R25 ;  /* 0x000000ffff097224 */ /* 0x000fc800078e0a19 */
[----:B------:R-:W-:Y:S02]  /*daa0*/  IMAD R18, R15, R9, R18 ;  /* 0x000000090f127224 */ /* 0x000fe400078e0212 */
[----:B------:R-:W-:-:S04]  /*dab0*/  IMAD.HI.U32 R9, R16, R10, RZ ;  /* 0x0000000a10097227 */ /* 0x000fc800078e00ff */
[----:B------:R-:W-:Y:S02]  /*dac0*/  IMAD.MOV R25, RZ, RZ, -R9 ;  /* 0x000000ffff197224 */ /* 0x000fe400078e0a09 */
[----:B------:R-:W-:Y:S01]  /*dad0*/  @!P4 IMAD.IADD R20, R20, 0x1, -R15 ;  /* 0x000000011414c824 */ /* 0x000fe200078e0a0f */
[C---:B------:R-:W-:Y:S01]  /*dae0*/  ISETP.GT.U32.AND P4, PT, R15.reuse, R18, PT ;  /* 0x000000120f00720c */ /* 0x040fe20003f84070 */
[C---:B------:R-:W-:Y:S02]  /*daf0*/  IMAD R10, R15.reuse, R25, R10 ;  /* 0x000000190f0a7224 */ /* 0x040fe400078e020a */
[----:B------:R-:W-:Y:S01]  /*db00*/  @!P2 IMAD.MOV R37, RZ, RZ, -R37 ;  /* 0x000000ffff25a224 */ /* 0x000fe200078e0a25 */
[----:B------:R-:W-:Y:S01]  /*db10*/  ISETP.GT.U32.AND P2, PT, R15, R19, PT ;  /* 0x000000130f00720c */ /* 0x000fe20003f44070 */
[----:B------:R-:W-:-:S04]  /*db20*/  IMAD.MOV.U32 R25, RZ, RZ, R20 ;  /* 0x000000ffff197224 */ /* 0x000fc800078e0014 */
[----:B------:R-:W-:Y:S01]  /*db30*/  @!P3 IMAD.MOV R25, RZ, RZ, -R25 ;  /* 0x000000ffff19b224 */ /* 0x000fe200078e0a19 */
[----:B------:R-:W-:Y:S02]  /*db40*/  ISETP.GT.U32.AND P3, PT, R15, R10, PT ;  /* 0x0000000a0f00720c */ /* 0x000fe40003f64070 */
[----:B------:R-:W-:Y:S01]  /*db50*/  IABS R9, R33 ;  /* 0x0000002100097213 */ /* 0x000fe20000000000 */
[----:B------:R-:W-:-:S04]  /*db60*/  @!P4 IMAD.IADD R18, R18, 0x1, -R15 ;  /* 0x000000011212c824 */ /* 0x000fc800078e0a0f */
[----:B------:R-:W-:Y:S01]  /*db70*/  @!P2 IMAD.IADD R19, R19, 0x1, -R15 ;  /* 0x000000011313a824 */ /* 0x000fe200078e0a0f */
[----:B------:R-:W-:Y:S01]  /*db80*/  ISETP.GE.AND P2, PT, R22, RZ, PT ;  /* 0x000000ff1600720c */ /* 0x000fe20003f46270 */
[----:B------:R-:W-:Y:S01]  /*db90*/  IMAD.HI.U32 R22, R16, R9, RZ ;  /* 0x0000000910167227 */ /* 0x000fe200078e00ff */
[----:B------:R-:W-:-:S03]  /*dba0*/  ISETP.GT.U32.AND P4, PT, R15, R18, PT ;  /* 0x000000120f00720c */ /* 0x000fc60003f84070 */
[----:B------:R-:W-:Y:S01]  /*dbb0*/  IMAD.MOV.U32 R35, RZ, RZ, R19 ;  /* 0x000000ffff237224 */ /* 0x000fe200078e0013 */
[----:B------:R-:W-:Y:S01]  /*dbc0*/  IABS R19, R32 ;  /* 0x0000002000137213 */ /* 0x000fe20000000000 */
[----:B------:R-:W-:Y:S02]  /*dbd0*/  @!P3 IMAD.IADD R10, R10, 0x1, -R15 ;  /* 0x000000010a0ab824 */ /* 0x000fe400078e0a0f */
[----:B------:R-:W-:Y:S02]  /*dbe0*/  IMAD.MOV R22, RZ, RZ, -R22 ;  /* 0x000000ffff167224 */ /* 0x000fe400078e0a16 */
[----:B------:R-:W-:Y:S01]  /*dbf0*/  IMAD.HI.U32 R20, R16, R19, RZ ;  /* 0x0000001310147227 */ /* 0x000fe200078e00ff */
[----:B------:R-:W-:-:S03]  /*dc00*/  ISETP.GT.U32.AND P3, PT, R15, R10, PT ;  /* 0x0000000a0f00720c */ /* 0x000fc60003f64070 */
[C---:B------:R-:W-:Y:S02]  /*dc10*/  IMAD R9, R15.reuse, R22, R9 ;  /* 0x000000160f097224 */ /* 0x040fe400078e0209 */
[----:B------:R-:W-:Y:S02]  /*dc20*/  @!P4 IMAD.IADD R18, R18, 0x1, -R15 ;  /* 0x000000011212c824 */ /* 0x000fe400078e0a0f */
[----:B------:R-:W-:Y:S01]  /*dc30*/  IMAD.MOV R20, RZ, RZ, -R20 ;  /* 0x000000ffff147224 */ /* 0x000fe200078e0a14 */
[----:B------:R-:W-:-:S03]  /*dc40*/  ISETP.GT.U32.AND P4, PT, R15, R9, PT ;  /* 0x000000090f00720c */ /* 0x000fc60003f84070 */
[----:B------:R-:W-:Y:S01]  /*dc50*/  IMAD R19, R15, R20, R19 ;  /* 0x000000140f137224 */ /* 0x000fe200078e0213 */
[----:B------:R-:W-:Y:S01]  /*dc60*/  LOP3.LUT R22, R17, 0xae, RZ, 0xfc, !PT ;  /* 0x000000ae11167812 */ /* 0x000fe200078efcff */
[----:B------:R-:W-:-:S03]  /*dc70*/  @!P3 IMAD.IADD R10, R10, 0x1, -R15 ;  /* 0x000000010a0ab824 */ /* 0x000fc600078e0a0f */
[----:B------:R-:W-:Y:S02]  /*dc80*/  ISETP.GT.U32.AND P3, PT, R15, R19, PT ;  /* 0x000000130f00720c */ /* 0x000fe40003f64070 */
[----:B------:R-:W-:Y:S01]  /*dc90*/  IABS R20, R22 ;  /* 0x0000001600147213 */ /* 0x000fe20000000000 */
[----:B------:R-:W-:Y:S02]  /*dca0*/  @!P6 IMAD.MOV R35, RZ, RZ, -R35 ;  /* 0x000000ffff23e224 */ /* 0x000fe400078e0a23 */
[----:B------:R-:W-:Y:S01]  /*dcb0*/  @!P4 IMAD.IADD R9, R9, 0x1, -R15 ;  /* 0x000000010909c824 */ /* 0x000fe200078e0a0f */
[----:B------:R-:W-:Y:S01]  /*dcc0*/  ISETP.GE.AND P6, PT, R24, RZ, PT ;  /* 0x000000ff1800720c */ /* 0x000fe20003fc6270 */
[----:B------:R-:W-:Y:S02]  /*dcd0*/  IMAD.MOV.U32 R34, RZ, RZ, R18 ;  /* 0x000000ffff227224 */ /* 0x000fe400078e0012 */
[----:B------:R-:W-:Y:S01]  /*dce0*/  IMAD.HI.U32 R18, R16, R20, RZ ;  /* 0x0000001410127227 */ /* 0x000fe200078e00ff */
[----:B------:R-:W-:-:S03]  /*dcf0*/  ISETP.GT.U32.AND P4, PT, R15, R9, PT ;  /* 0x000000090f00720c */ /* 0x000fc60003f84070 */
[----:B------:R-:W-:Y:S02]  /*dd00*/  IMAD.MOV R18, RZ, RZ, -R18 ;  /* 0x000000ffff127224 */ /* 0x000fe400078e0a12 */
[----:B------:R-:W-:Y:S02]  /*dd10*/  @!P3 IMAD.IADD R19, R19, 0x1, -R15 ;  /* 0x000000011313b824 */ /* 0x000fe400078e0a0f */
[C---:B------:R-:W-:Y:S02]  /*dd20*/  IMAD R20, R15.reuse, R18, R20 ;  /* 0x000000120f147224 */ /* 0x040fe400078e0214 */
[----:B------:R-:W-:Y:S01]  /*dd30*/  IMAD.MOV.U32 R24, RZ, RZ, R10 ;  /* 0x000000ffff187224 */ /* 0x000fe200078e000a */
[----:B------:R-:W-:-:S03]  /*dd40*/  ISETP.GT.U32.AND P3, PT, R15, R19, PT ;  /* 0x000000130f00720c */ /* 0x000fc60003f64070 */
[----:B------:R-:W-:Y:S01]  /*dd50*/  @!P6 IMAD.MOV R24, RZ, RZ, -R24 ;  /* 0x000000ffff18e224 */ /* 0x000fe200078e0a18 */
[----:B------:R-:W-:Y:S01]  /*dd60*/  ISETP.GT.U32.AND P6, PT, R15, R20, PT ;  /* 0x000000140f00720c */ /* 0x000fe20003fc4070 */
[----:B------:R-:W-:Y:S01]  /*dd70*/  @!P4 IMAD.IADD R9, R9, 0x1, -R15 ;  /* 0x000000010909c824 */ /* 0x000fe200078e0a0f */
[----:B------:R-:W-:Y:S01]  /*dd80*/  SEL R21, R92, R21, !P5 ;  /* 0x000000155c157207 */ /* 0x000fe20006800000 */
[----:B------:R-:W-:Y:S01]  /*dd90*/  @!P2 IMAD.MOV R34, RZ, RZ, -R34 ;  /* 0x000000ffff22a224 */ /* 0x000fe200078e0a22 */
[----:B------:R-:W-:Y:S01]  /*dda0*/  ISETP.GE.AND P2, PT, R33, RZ, PT ;  /* 0x000000ff2100720c */ /* 0x000fe20003f46270 */
[----:B------:R-:W-:Y:S01]  /*ddb0*/  IMAD.MOV.U32 R33, RZ, RZ, R9 ;  /* 0x000000ffff217224 */ /* 0x000fe200078e0009 */
[----:B------:R-:W-:Y:S01]  /*ddc0*/  LOP3.LUT R9, R17, 0xb4, RZ, 0xfc, !PT ;  /* 0x000000b411097812 */ /* 0x000fe200078efcff */
[----:B--2---:R-:W-:Y:S02]  /*ddd0*/  IMAD R10, R21, UR4, RZ ;  /* 0x00000004150a7c24 */ /* 0x004fe4000f8e02ff */
[----:B------:R-:W-:Y:S01]  /*dde0*/  @!P3 IMAD.IADD R19, R19, 0x1, -R15 ;  /* 0x000000011313b824 */ /* 0x000fe200078e0a0f */
[----:B------:R-:W-:-:S02]  /*ddf0*/  IABS R21, R9 ;  /* 0x0000000900157213 */ /* 0x000fc40000000000 */
[----:B------:R-:W-:Y:S01]  /*de00*/  IADD3 R4, P3, PT, R10, R14, RZ ;  /* 0x0000000e0a047210 */ /* 0x000fe20007f7e0ff */
[----:B------:R-:W-:Y:S01]  /*de10*/  @!P6 IMAD.IADD R20, R20, 0x1, -R15 ;  /* 0x000000011414e824 */ /* 0x000fe200078e0a0f */
[----:B------:R-:W-:Y:S02]  /*de20*/  ISETP.GE.AND P6, PT, R9, RZ, PT ;  /* 0x000000ff0900720c */ /* 0x000fe40003fc6270 */
[----:B------:R-:W-:Y:S01]  /*de30*/  LEA.HI.X.SX32 R5, R10, R11, 0x1, P3 ;  /* 0x0000000b0a057211 */ /* 0x000fe200018f0eff */
[----:B------:R-:W-:Y:S01]  /*de40*/  IMAD.HI.U32 R10, R16, R21, RZ ;  /* 0x00000015100a7227 */ /* 0x000fe200078e00ff */
[----:B------:R-:W-:Y:S02]  /*de50*/  LOP3.LUT R9, R17, 0xb6, RZ, 0xfc, !PT ;  /* 0x000000b611097812 */ /* 0x000fe400078efcff */
[----:B------:R-:W-:Y:S02]  /*de60*/  ISETP.GE.AND P4, PT, R22, RZ, PT ;  /* 0x000000ff1600720c */ /* 0x000fe40003f86270 */
[----:B------:R-:W-:-:S02]  /*de70*/  ISETP.GE.AND P3, PT, R9, RZ, PT ;  /* 0x000000ff0900720c */ /* 0x000fc40003f66270 */
[----:B------:R-:W-:Y:S01]  /*de80*/  IABS R22, R9 ;  /* 0x0000000900167213 */ /* 0x000fe20000000000 */
[----:B------:R-:W-:Y:S01]  /*de90*/  IMAD.MOV R9, RZ, RZ, -R10 ;  /* 0x000000ffff097224 */ /* 0x000fe200078e0a0a */
[----:B------:R-:W-:-:S04]  /*dea0*/  @!UP1 UIADD3 UR4, UPT, UPT, -UR5, 0x100000, URZ ;  /* 0x0010000005049890 */ /* 0x000fc8000fffe1ff */
[----:B------:R-:W-:Y:S02]  /*deb0*/  @!UP1 USHF.L.U32 UR5, UR4, 0xb, URZ ;  /* 0x0000000b04059899 */ /* 0x000fe400080006ff */
[----:B------:R-:W-:Y:S01]  /*dec0*/  @!UP1 USHF.L.U32 UR4, UR4, 0x1, URZ ;  /* 0x0000000104049899 */ /* 0x000fe200080006ff */
[----:B------:R-:W-:Y:S01]  /*ded0*/  LOP3.LUT R105, R105, 0x7f, RZ, 0xc0, !PT ;  /* 0x0000007f69697812 */ /* 0x000fe200078ec0ff */
[----:B------:R-:W-:Y:S01]  /*dee0*/  IMAD R21, R15, R9, R21 ;  /* 0x000000090f157224 */ /* 0x000fe200078e0215 */
[----:B----4-:R-:W-:Y:S01]  /*def0*/  LOP3.LUT R18, R124, 0x80, RZ, 0xc0, !PT ;  /* 0x000000807c127812 */ /* 0x010fe200078ec0ff */
[----:B------:R-:W-:Y:S01]  /*df00*/  IMAD.HI.U32 R9, R16, R22, RZ ;  /* 0x0000001610097227 */ /* 0x000fe200078e00ff */
[----:B------:R-:W-:-:S03]  /*df10*/  VOTEU.ALL UP1, P1 ;  /* 0x0000000000ff7886 */ /* 0x000fc60000820000 */
[----:B------:R-:W-:Y:S02]  /*df20*/  IMAD.MOV R10, RZ, RZ, -R9 ;  /* 0x000000ffff0a7224 */ /* 0x000fe400078e0a09 */
[----:B------:R-:W-:Y:S01]  /*df30*/  IMAD R9, R18, 0x80, R105 ;  /* 0x0000008012097824 */ /* 0x000fe200078e0269 */
[----:B------:R-:W-:Y:S01]  /*df40*/  LOP3.LUT R18, R17, 0xba, RZ, 0xfc, !PT ;  /* 0x000000ba11127812 */ /* 0x000fe200078efcff */
[----:B------:R-:W-:Y:S01]  /*df50*/  IMAD R22, R15, R10, R22 ;  /* 0x0000000a0f167224 */ /* 0x000fe200078e0216 */
[----:B------:R0:W1:Y:S02]  /*df60*/  @!UP1 SYNCS.EXCH.64 URZ, [UR9+0x20008], UR4 ;  /* 0x0200080409ff95b2 */ /* 0x0000640008000100 */
[----:B------:R-:W-:Y:S01]  /*df70*/  IABS R10, R18 ;  /* 0x00000012000a7213 */ /* 0x000fe20000000000 */
[----:B------:R-:W-:Y:S01]  /*df80*/  @!P2 IMAD.MOV R33, RZ, RZ, -R33 ;  /* 0x000000ffff21a224 */ /* 0x000fe200078e0a21 */
[----:B------:R-:W-:-:S03]  /*df90*/  ISETP.GE.AND P2, PT, R32, RZ, PT ;  /* 0x000000ff2000720c */ /* 0x000fc60003f46270 */
[----:B------:R-:W-:Y:S01]  /*dfa0*/  IMAD.HI.U32 R32, R16, R10, RZ ;  /* 0x0000000a10207227 */ /* 0x000fe200078e00ff */
[----:B0-----:R-:W0:Y:S03]  /*dfb0*/  LDCU UR4, c[0x0][0x3b0] ;  /* 0x00007600ff0477ac */ /* 0x001e260008000800 */
[----:B------:R-:W-:Y:S01]  /*dfc0*/  IMAD.MOV R32, RZ, RZ, -R32 ;  /* 0x000000ffff207224 */ /* 0x000fe200078e0a20 */
[----:B------:R-:W-:Y:S01]  /*dfd0*/  STL [R1+0x2d8], R4 ;  /* 0x0002d80401007387 */ /* 0x000fe20000100800 */
[C---:B------:R-:W-:Y:S02]  /*dfe0*/  SEL R26, R92.reuse, R26, !P5 ;  /* 0x0000001a5c1a7207 */ /* 0x040fe40006800000 */
[C---:B------:R-:W-:Y:S01]  /*dff0*/  SEL R31, R92.reuse, R31, !P5 ;  /* 0x0000001f5c1f7207 */ /* 0x040fe20006800000 */
[----:B------:R-:W-:Y:S01]  /*e000*/  IMAD R10, R15, R32, R10 ;  /* 0x000000200f0a7224 */ /* 0x000fe200078e020a */
[C---:B------:R-:W-:Y:S01]  /*e010*/  SEL R32, R92.reuse, R23, !P5 ;  /* 0x000000175c207207 */ /* 0x040fe20006800000 */
[----:B------:R-:W-:Y:S01]  /*e020*/  IMAD.MOV.U32 R23, RZ, RZ, R19 ;  /* 0x000000ffff177224 */ /* 0x000fe200078e0013 */
[----:B------:R2:W-:Y:S01]  /*e030*/  STS.U8 [R9+UR9], R72 ;  /* 0x0000004809007988 */ /* 0x0005e20008000009 */
[----:B------:R-:W-:Y:S01]  /*e040*/  IMAD.MOV.U32 R105, RZ, RZ, R12 ;  /* 0x000000ffff697224 */ /* 0x000fe200078e000c */
[C---:B------:R-:W-:Y:S01]  /*e050*/  SEL R30, R92.reuse, R30, !P5 ;  /* 0x0000001e5c1e7207 */ /* 0x040fe20006800000 */
[----:B------:R-:W-:Y:S01]  /*e060*/  @!P2 IMAD.MOV R23, RZ, RZ, -R23 ;  /* 0x000000ffff17a224 */ /* 0x000fe200078e0a17 */
[----:B------:R-:W-:Y:S01]  /*e070*/  SEL R28, R92, R28, !P5 ;  /* 0x0000001c5c1c7207 */ /* 0x000fe20006800000 */
[----:B------:R-:W4:Y:S01]  /*e080*/  LDCU UR5, c[0x0][0x3b0] ;  /* 0x00007600ff0577ac */ /* 0x000f220008000800 */
[----:B0-----:R-:W-:Y:S01]  /*e090*/  IMAD R32, R32, UR4, RZ ;  /* 0x0000000420207c24 */ /* 0x001fe2000f8e02ff */
[----:B------:R0:W-:Y:S01]  /*e0a0*/  STS.U8 [R9+UR9+0x800], R73 ;  /* 0x0008004909007988 */ /* 0x0001e20008000009 */
[----:B--2---:R-:W-:Y:S01]  /*e0b0*/  @P0 IMAD.MOV.U32 R72, RZ, RZ, R4 ;  /* 0x000000ffff480224 */ /* 0x004fe200078e0004 */
[----:B------:R-:W2:Y:S02]  /*e0c0*/  LDCU UR4, c[0x0][0x3b0] ;  /* 0x00007600ff0477ac */ /* 0x000ea40008000800 */
[----:B------:R-:W-:Y:S01]  /*e0d0*/  IADD3 R4, P2, PT, R32, R14, RZ ;  /* 0x0000000e20047210 */ /* 0x000fe20007f5e0ff */
[----:B------:R1:W-:Y:S01]  /*e0e0*/  STL [R1+0x2d4], R5 ;  /* 0x0002d40501007387 */ /* 0x0003e20000100800 */
[----:B0-----:R-:W-:-:S02]  /*e0f0*/  @P0 IMAD.MOV.U32 R73, RZ, RZ, R5 ;  /* 0x000000ffff490224 */ /* 0x001fc400078e0005 */
[----:B-1----:R-:W-:-:S03]  /*e100*/  LEA.HI.X.SX32 R5, R32, R11, 0x1, P2 ;  /* 0x0000000b20057211 */ /* 0x002fc600010f0eff */
[----:B------:R0:W3:Y:S01]  /*e110*/  @P0 LDG.E.U8 R85, desc[UR20][R72.64] ;  /* 0x0000001448550981 */ /* 0x0000e2000c1e1100 */
[----:B------:R-:W-:-:S13]  /*e120*/  ISETP.GT.U32.AND P2, PT, R15, R10, PT ;  /* 0x0000000a0f00720c */ /* 0x000fda0003f44070 */
[----:B------:R-:W-:-:S05]  /*e130*/  @!P2 IMAD.IADD R10, R10, 0x1, -R15 ;  /* 0x000000010a0aa824 */ /* 0x000fca00078e0a0f */
[----:B------:R-:W-:Y:S01]  /*e140*/  ISETP.GT.U32.AND P2, PT, R15, R10, PT ;  /* 0x0000000a0f00720c */ /* 0x000fe20003f44070 */
[----:B--2---:R-:W-:Y:S01]  /*e150*/  IMAD R26, R26, UR4, RZ ;  /* 0x000000041a1a7c24 */ /* 0x004fe2000f8e02ff */
[----:B------:R1:W-:Y:S01]  /*e160*/  STL [R1+0x2f8], R4 ;  /* 0x0002f80401007387 */ /* 0x0003e20000100800 */
[----:B0-----:R-:W-:Y:S01]  /*e170*/  @P0 IMAD.MOV.U32 R72, RZ, RZ, R4 ;  /* 0x000000ffff480224 */ /* 0x001fe200078e0004 */
[----:B------:R-:W-:Y:S01]  /*e180*/  IABS R19, R45 ;  /* 0x0000002d00137213 */ /* 0x000fe20000000000 */
[----:B------:R-:W-:Y:S01]  /*e190*/  @P0 IMAD.MOV.U32 R73, RZ, RZ, R5 ;  /* 0x000000ffff490224 */ /* 0x000fe200078e0005 */
[----:B------:R0:W-:Y:S01]  /*e1a0*/  STL [R1+0x2f4], R5 ;  /* 0x0002f40501007387 */ /* 0x0001e20000100800 */
[----:B------:R-:W-:Y:S01]  /*e1b0*/  LOP3.LUT R32, R17, 0xc2, RZ, 0xfc, !PT ;  /* 0x000000c211207812 */ /* 0x000fe200078efcff */
[----:B------:R-:W2:Y:S01]  /*e1c0*/  LDCU UR4, c[0x0][0x3b0] ;  /* 0x00007600ff0477ac */ /* 0x000ea20008000800 */
[----:B------:R-:W-:Y:S01]  /*e1d0*/  IMAD.MOV.U32 R12, RZ, RZ, R2 ;  /* 0x000000ffff0c7224 */ /* 0x000fe200078e0002 */
[----:B------:R2:W-:Y:S03]  /*e1e0*/  STS.U8 [R9+UR9+0x2800], R3 ;  /* 0x0028000309007988 */ /* 0x0005e60008000009 */
[----:B------:R-:W-:Y:S01]  /*e1f0*/  @!P2 IMAD.IADD R10, R10, 0x1, -R15 ;  /* 0x000000010a0aa824 */ /* 0x000fe200078e0a0f */
[C---:B-1----:R-:W-:Y:S01]  /*e200*/  IADD3 R4, P2, PT, R26.reuse, R14, RZ ;  /* 0x0000000e1a047210 */ /* 0x042fe20007f5e0ff */
[----:B------:R1:W-:Y:S03]  /*e210*/  STS.U8 [R9+UR9+0x2000], R81 ;  /* 0x0020005109007988 */ /* 0x0003e60008000009 */
[----:B0-----:R-:W-:Y:S01]  /*e220*/  LEA.HI.X.SX32 R5, R26, R11, 0x1, P2 ;  /* 0x0000000b1a057211 */ /* 0x001fe200010f0eff */
[----:B------:R0:W3:Y:S01]  /*e230*/  @P0 LDG.E.U8 R82, desc[UR20][R72.64] ;  /* 0x0000001448520981 */ /* 0x0000e2000c1e1100 */
[----:B------:R-:W-:Y:S01]  /*e240*/  ISETP.GE.AND P2, PT, R18, RZ, PT ;  /* 0x000000ff1200720c */ /* 0x000fe20003f46270 */
[----:B------:R-:W-:-:S04]  /*e250*/  IMAD.HI.U32 R18, R16, R19, RZ ;  /* 0x0000001310127227 */ /* 0x000fc800078e00ff */
[----:B------:R-:W-:-:S04]  /*e260*/  IMAD.MOV R18, RZ, RZ, -R18 ;  /* 0x000000ffff127224 */ /* 0x000fc800078e0a12 */
[----:B------:R-:W-:Y:S01]  /*e270*/  IMAD R19, R15, R18, R19 ;  /* 0x000000120f137224 */ /* 0x000fe200078e0213 */
[----:B------:R-:W-:-:S05]  /*e280*/  IABS R18, R32 ;  /* 0x0000002000127213 */ /* 0x000fca0000000000 */
[----:B------:R-:W-:-:S04]  /*e290*/  IMAD.HI.U32 R26, R16, R18, RZ ;  /* 0x00000012101a7227 */ /* 0x000fc800078e00ff */
[----:B------:R-:W-:Y:S02]  /*e2a0*/  IMAD.MOV R26, RZ, RZ, -R26 ;  /* 0x000000ffff1a7224 */ /* 0x000fe400078e0a1a */
[----:B--2---:R-:W-:Y:S01]  /*e2b0*/  IMAD R31, R31, UR4, RZ ;  /* 0x000000041f1f7c24 */ /* 0x004fe2000f8e02ff */
[----:B------:R-:W2:Y:S01]  /*e2c0*/  LDCU UR4, c[0x0][0x3b0] ;  /* 0x00007600ff0477ac */ /* 0x000ea20008000800 */
[----:B------:R-:W-:Y:S02]  /*e2d0*/  IMAD R18, R15, R26, R18 ;  /* 0x0000001a0f127224 */ /* 0x000fe400078e0212 */
[----:B------:R-:W-:-:S04]  /*e2e0*/  IMAD.MOV.U32 R26, RZ, RZ, R10 ;  /* 0x000000ffff1a7224 */ /* 0x000fc800078e000a */
[----:B------:R-:W-:Y:S01]  /*e2f0*/  @!P2 IMAD.MOV R26, RZ, RZ, -R26 ;  /* 0x000000ffff1aa224 */ /* 0x000fe200078e0a1a */
[----:B------:R-:W-:-:S04]  /*e300*/  IADD3 R2, P2, PT, R31, R14, RZ ;  /* 0x0000000e1f027210 */ /* 0x000fc80007f5e0ff */
[----:B------:R-:W-:Y:S02]  /*e310*/  LEA.HI.X.SX32 R3, R31, R11, 0x1, P2 ;  /* 0x0000000b1f037211 */ /* 0x000fe400010f0eff */
[----:B------:R-:W-:Y:S01]  /*e320*/  ISETP.GT.U32.AND P2, PT, R15, R18, PT ;  /* 0x000000120f00720c */ /* 0x000fe20003f44070 */
[----:B0-----:R-:W-:Y:S01]  /*e330*/  @P0 IMAD.MOV.U32 R72, RZ, RZ, R4 ;  /* 0x000000ffff480224 */ /* 0x001fe200078e0004 */
[----:B-1----:R-:W-:-:S11]  /*e340*/  PRMT R81, RZ, 0x7610, R81 ;  /* 0x00007610ff517816 */ /* 0x002fd60000000051 */
[----:B------:R-:W-:-:S05]  /*e350*/  @!P2 IMAD.IADD R18, R18, 0x1, -R15 ;  /* 0x000000011212a824 */ /* 0x000fca00078e0a0f */
[----:B------:R-:W-:Y:S01]  /*e360*/  ISETP.GT.U32.AND P2, PT, R15, R18, PT ;  /* 0x000000120f00720c */ /* 0x000fe20003f44070 */
[----:B------:R-:W-:Y:S02]  /*e370*/  @P0 IMAD.MOV.U32 R73, RZ, RZ, R5 ;  /* 0x000000ffff490224 */ /* 0x000fe400078e0005 */
[----:B--2---:R-:W-:Y:S01]  /*e380*/  IMAD R30, R30, UR4, RZ ;  /* 0x000000041e1e7c24 */ /* 0x004fe2000f8e02ff */
[----:B------:R-:W-:Y:S01]  /*e390*/  STL [R1+0x318], R4 ;  /* 0x0003180401007387 */ /* 0x000fe20000100800 */
[----:B------:R-:W0:Y:S03]  /*e3a0*/  LDCU UR4, c[0x0][0x3b0] ;  /* 0x00007600ff0477ac */ /* 0x000e260008000800 */
[----:B------:R-:W-:Y:S04]  /*e3b0*/  STL [R1+0x314], R5 ;  /* 0x0003140501007387 */ /* 0x000fe80000100800 */
[----:B------:R1:W2:Y:S01]  /*e3c0*/  @P0 LDG.E.U8 R81, desc[UR20][R72.64] ;  /* 0x0000001448510981 */ /* 0x0002a2000c1e1100 */
[----:B------:R-:W-:-:S03]  /*e3d0*/  @!P2 IMAD.IADD R18, R18, 0x1, -R15 ;  /* 0x000000011212a824 */ /* 0x000fc600078e0a0f */
[----:B------:R0:W-:Y:S01]  /*e3e0*/  STL [R1+0x338], R2 ;  /* 0x0003380201007387 */ /* 0x0001e20000100800 */
[----:B-1----:R-:W-:-:S03]  /*e3f0*/  @P0 IMAD.MOV.U32 R72, RZ, RZ, R2 ;  /* 0x000000ffff480224 */ /* 0x002fc600078e0002 */
[----:B------:R1:W-:Y:S01]  /*e400*/  STL [R1+0x334], R3 ;  /* 0x0003340301007387 */ /* 0x0003e20000100800 */
[C---:B0-----:R-:W-:Y:S01]  /*e410*/  IADD3 R2, P2, PT, R30.reuse, R14, RZ ;  /* 0x0000000e1e027210 */ /* 0x041fe20007f5e0ff */
[----:B------:R-:W-:Y:S02]  /*e420*/  @P0 IMAD.MOV.U32 R73, RZ, RZ, R3 ;  /* 0x000000ffff490224 */ /* 0x000fe400078e0003 */
[----:B------:R0:W-:Y:S01]  /*e430*/  STS.U8 [R9+UR9+0x3400], R120 ;  /* 0x0034007809007988 */ /* 0x0001e20008000009 */
[----:B-1----:R-:W-:-:S03]  /*e440*/  LEA.HI.X.SX32 R3, R30, R11, 0x1, P2 ;  /* 0x0000000b1e037211 */ /* 0x002fc600010f0eff */
[----:B------:R-:W-:Y:S04]  /*e450*/  STL [R1+0x358], R2 ;  /* 0x0003580201007387 */ /* 0x000fe80000100800 */
[----:B------:R-:W-:Y:S04]  /*e460*/  STL [R1+0x354], R3 ;  /* 0x0003540301007387 */ /* 0x000fe80000100800 */
[----:B------:R1:W-:Y:S04]  /*e470*/  STS.U8 [R9+UR9+0x3000], R12 ;  /* 0x0030000c09007988 */ /* 0x0003e80008000009 */
[----:B0-----:R-:W2:Y:S04]  /*e480*/  LDL.LU R120, [R1+0x1bc] ;  /* 0x0001bc0001787983 */ /* 0x001ea80000300800 */
[----:B------:R0:W-:Y:S01]  /*e490*/  STS.U8 [R9+UR9+0x3c00], R13 ;  /* 0x003c000d09007988 */ /* 0x0001e20008000009 */
[----:B-1----:R-:W-:-:S03]  /*e4a0*/  IMAD.MOV.U32 R12, RZ, RZ, R112 ;  /* 0x000000ffff0c7224 */ /* 0x002fc600078e0070 */
[----:B------:R-:W3:Y:S04]  /*e4b0*/  LDL.LU R112, [R1+0x1dc] ;  /* 0x0001dc0001707983 */ /* 0x000ee80000300800 */
[----:B0-----:R-:W4:Y:S04]  /*e4c0*/  LDL.LU R13, [R1+0x1a0] ;  /* 0x0001a000010d7983 */ /* 0x001f280000300800 */
[----:B------:R0:W-:Y:S04]  /*e4d0*/  STS.U8 [R9+UR9+0x3800], R116 ;  /* 0x0038007409007988 */ /* 0x0001e80008000009 */
[----:B------:R-:W-:Y:S01]  /*e4e0*/  STS.U8 [R9+UR9+0x400], R74 ;  /* 0x0004004a09007988 */ /* 0x000fe20008000009 */
[----:B0-----:R-:W-:Y:S01]  /*e4f0*/  IMAD.MOV.U32 R116, RZ, RZ, R0 ;  /* 0x000000ffff747224 */ /* 0x001fe200078e0000 */
[----:B------:R-:W-:-:S02]  /*e500*/  LOP3.LUT R0, R9, 0x10, RZ, 0x3c, !PT ;  /* 0x0000001009007812 */ /* 0x000fc400078e3cff */
[----:B------:R-:W-:Y:S04]  /*e510*/  STS.U8 [R9+UR9+0xc00], R75 ;  /* 0x000c004b09007988 */ /* 0x000fe80008000009 */
[----:B------:R-:W-:Y:S04]  /*e520*/  STS.U8 [R9+UR9+0x1000], R77 ;  /* 0x0010004d09007988 */ /* 0x000fe80008000009 */
[----:B------:R-:W-:Y:S04]  /*e530*/  STS.U8 [R9+UR9+0x1400], R76 ;  /* 0x0014004c09007988 */ /* 0x000fe80008000009 */
[----:B------:R-:W-:Y:S04]  /*e540*/  STS.U8 [R9+UR9+0x1800], R79 ;  /* 0x0018004f09007988 */ /* 0x000fe80008000009 */
[----:B------:R-:W-:Y:S04]  /*e550*/  STS.U8 [R9+UR9+0x1c00], R78 ;  /* 0x001c004e09007988 */ /* 0x000fe80008000009 */
[----:B------:R-:W-:Y:S04]  /*e560*/  STS.U8 [R9+UR9+0x2400], R80 ;  /* 0x0024005009007988 */ /* 0x000fe80008000009 */
[----:B------:R-:W-:Y:S04]  /*e570*/  STS.U8 [R9+UR9+0x2c00], R105 ;  /* 0x002c006909007988 */ /* 0x000fe80008000009 */
[----:B------:R0:W-:Y:S04]  /*e580*/  STS.U8 [R0+UR9+0x480], R118 ;  /* 0x0004807600007988 */ /* 0x0001e80008000009 */
[----:B0-----:R-:W4:Y:S01]  /*e590*/  LDL.LU R118, [R1+0x1e0] ;  /* 0x0001e00001767983 */ /* 0x001f220000300800 */
[----:B------:R-:W-:-:S04]  /*e5a0*/  LOP3.LUT R30, R17, 0xca, RZ, 0xfc, !PT ;  /* 0x000000ca111e7812 */ /* 0x000fc800078efcff */
[----:B------:R-:W-:-:S05]  /*e5b0*/  IABS R10, R30 ;  /* 0x0000001e000a7213 */ /* 0x000fca0000000000 */
[----:B------:R-:W-:Y:S01]  /*e5c0*/  IMAD.HI.U32 R31, R16, R10, RZ ;  /* 0x0000000a101f7227 */ /* 0x000fe200078e00ff */
[----:B------:R-:W-:-:S03]  /*e5d0*/  ISETP.GE.AND P2, PT, R32, RZ, PT ;  /* 0x000000ff2000720c */ /* 0x000fc60003f46270 */
[----:B------:R-:W-:Y:S01]  /*e5e0*/  IMAD.MOV R31, RZ, RZ, -R31 ;  /* 0x000000ffff1f7224 */ /* 0x000fe200078e0a1f */
[----:B------:R-:W-:-:S03]  /*e5f0*/  PRMT R80, RZ, 0x7610, R80 ;  /* 0x00007610ff507816 */ /* 0x000fc60000000050 */
[----:B------:R-:W-:Y:S01]  /*e600*/  IMAD R10, R15, R31, R10 ;  /* 0x0000001f0f0a7224 */ /* 0x000fe200078e020a */
[----:B------:R-:W-:Y:S01]  /*e610*/  SEL R31, R92, R29, !P5 ;  /* 0x0000001d5c1f7207 */ /* 0x000fe20006800000 */
[----:B------:R-:W-:Y:S01]  /*e620*/  IMAD.MOV.U32 R29, RZ, RZ, R18 ;  /* 0x000000ffff1d7224 */ /* 0x000fe200078e0012 */
[----:B------:R0:W4:Y:S03]  /*e630*/  @P0 LDG.E.U8 R80, desc[UR20][R72.64] ;  /* 0x0000001448500981 */ /* 0x000126000c1e1100 */
[----:B------:R-:W-:Y:S01]  /*e640*/  IMAD R31, R31, UR4, RZ ;  /* 0x000000041f1f7c24 */ /* 0x000fe2000f8e02ff */
[----:B------:R-:W1:Y:S01]  /*e650*/  LDCU UR4, c[0x0][0x3b0] ;  /* 0x00007600ff0477ac */ /* 0x000e620008000800 */
[----:B------:R-:W-:Y:S02]  /*e660*/  @!P2 IMAD.MOV R29, RZ, RZ, -R29 ;  /* 0x000000ffff1da224 */ /* 0x000fe400078e0a1d */
[----:B0-----:R-:W-:Y:S01]  /*e670*/  @P0 IMAD.MOV.U32 R72, RZ, RZ, R2 ;  /* 0x000000ffff480224 */ /* 0x001fe200078e0002 */
[----:B------:R-:W-:Y:S01]  /*e680*/  IADD3 R2, P2, PT, R31, R14, RZ ;  /* 0x0000000e1f027210 */ /* 0x000fe20007f5e0ff */
[----:B------:R-:W-:-:S03]  /*e690*/  @P0 IMAD.MOV.U32 R73, RZ, RZ, R3 ;  /* 0x000000ffff490224 */ /* 0x000fc600078e0003 */
[----:B------:R-:W-:Y:S02]  /*e6a0*/  LEA.HI.X.SX32 R3, R31, R11, 0x1, P2 ;  /* 0x0000000b1f037211 */ /* 0x000fe400010f0eff */
[----:B------:R-:W-:Y:S02]  /*e6b0*/  ISETP.GT.U32.AND P2, PT, R15, R10, PT ;  /* 0x0000000a0f00720c */ /* 0x000fe40003f44070 */
[----:B------:R-:W-:Y:S01]  /*e6c0*/  PRMT R79, RZ, 0x7610, R79 ;  /* 0x00007610ff4f7816 */ /* 0x000fe2000000004f */
[----:B-1----:R-:W-:Y:S01]  /*e6d0*/  IMAD R28, R28, UR4, RZ ;  /* 0x000000041c1c7c24 */ /* 0x002fe2000f8e02ff */
[----:B------:R0:W-:Y:S01]  /*e6e0*/  STL [R1+0x378], R2 ;  /* 0x0003780201007387 */ /* 0x0001e20000100800 */
[----:B------:R-:W1:Y:S03]  /*e6f0*/  LDCU UR4, c[0x0][0x3b0] ;  /* 0x00007600ff0477ac */ /* 0x000e660008000800 */
[----:B------:R0:W4:Y:S05]  /*e700*/  @P0 LDG.E.U8 R79, desc[UR20][R72.64] ;  /* 0x00000014484f0981 */ /* 0x00012a000c1e1100 */
[----:B------:R-:W-:-:S05]  /*e710*/  @!P2 IMAD.IADD R10, R10, 0x1, -R15 ;  /* 0x000000010a0aa824 */ /* 0x000fca00078e0a0f */
[----:B------:R-:W-:Y:S01]  /*e720*/  ISETP.GT.U32.AND P2, PT, R15, R10, PT ;  /* 0x0000000a0f00720c */ /* 0x000fe20003f44070 */
[----:B0-----:R-:W-:Y:S01]  /*e730*/  @P0 IMAD.MOV.U32 R72, RZ, RZ, R2 ;  /* 0x000000ffff480224 */ /* 0x001fe200078e0002 */
[----:B------:R0:W-:Y:S01]  /*e740*/  STL [R1+0x374], R3 ;  /* 0x0003740301007387 */ /* 0x0001e20000100800 */
[----:B------:R-:W-:-:S10]  /*e750*/  @P0 IMAD.MOV.U32 R73, RZ, RZ, R3 ;  /* 0x000000ffff490224 */ /* 0x000fd400078e0003 */
[----:B------:R-:W-:Y:S01]  /*e760*/  @!P2 IMAD.IADD R10, R10, 0x1, -R15 ;  /* 0x000000010a0aa824 */ /* 0x000fe200078e0a0f */
[C---:B------:R-:W-:Y:S01]  /*e770*/  IADD3 R2, P2, PT, R28.reuse, R14, RZ ;  /* 0x0000000e1c027210 */ /* 0x040fe20007f5e0ff */
[----:B------:R-:W-:Y:S03]  /*e780*/  STS.U8 [R0+UR9+0x880], R12 ;  /* 0x0008800c00007988 */ /* 0x000fe60008000009 */
[----:B0-----:R-:W-:Y:S01]  /*e790*/  LEA.HI.X.SX32 R3, R28, R11, 0x1, P2 ;  /* 0x0000000b1c037211 */ /* 0x001fe200010f0eff */
[----:B------:R-:W-:Y:S04]  /*e7a0*/  STL [R1+0x398], R2 ;  /* 0x0003980201007387 */ /* 0x000fe80000100800 */
[----:B------:R-:W-:Y:S04]  /*e7b0*/  STL [R1+0x394], R3 ;  /* 0x0003940301007387 */ /* 0x000fe80000100800 */
[----:B--2---:R0:W-:Y:S04]  /*e7c0*/  STS.U8 [R0+UR9+0xc80], R120 ;  /* 0x000c807800007988 */ /* 0x0041e80008000009 */
[----:B---3--:R2:W-:Y:S01]  /*e7d0*/  STS.U8 [R0+UR9+0x1080], R112 ;  /* 0x0010807000007988 */ /* 0x0085e20008000009 */
[----:B0-----:R-:W-:-:S03]  /*e7e0*/  IMAD.MOV.U32 R120, RZ, RZ, R116 ;  /* 0x000000ffff787224 */ /* 0x001fc600078e0074 */
[----:B------:R-:W3:Y:S04]  /*e7f0*/  LDL.LU R116, [R1+0x1fc] ;  /* 0x0001fc0001747983 */ /* 0x000ee80000300800 */
[----:B----4-:R0:W-:Y:S04]  /*e800*/  STS.U8 [R0+UR9+0x1480], R13 ;  /* 0x0014800d00007988 */ /* 0x0101e80008000009 */
[----:B--2---:R-:W2:Y:S04]  /*e810*/  LDL.LU R112, [R1+0x238] ;  /* 0x0002380001707983 */ /* 0x004ea80000300800 */
[----:B0-----:R-:W4:Y:S04]  /*e820*/  LDL.LU R13, [R1+0x200] ;  /* 0x00020000010d7983 */ /* 0x001f280000300800 */
[----:B------:R0:W-:Y:S04]  /*e830*/  STS.U8 [R0+UR9+0x1880], R118 ;  /* 0x0018807600007988 */ /* 0x0001e80008000009 */
[----:B0-----:R-:W4:Y:S01]  /*e840*/  LDL.LU R118, [R1+0x244] ;  /* 0x0002440001767983 */ /* 0x001f220000300800 */
[----:B------:R-:W-:-:S04]  /*e850*/  LOP3.LUT R28, R17, 0xd2, RZ, 0xfc, !PT ;  /* 0x000000d2111c7812 */ /* 0x000fc800078efcff */
[----:B------:R-:W-:Y:S02]  /*e860*/  IABS R18, R28 ;  /* 0x0000001c00127213 */ /* 0x000fe40000000000 */
[----:B------:R-:W-:-:S03]  /*e870*/  ISETP.GE.AND P2, PT, R30, RZ, PT ;  /* 0x000000ff1e00720c */ /* 0x000fc60003f46270 */
[----:B------:R-:W-:-:S04]  /*e880*/  IMAD.HI.U32 R30, R16, R18, RZ ;  /* 0x00000012101e7227 */ /* 0x000fc800078e00ff */
[----:B------:R-:W-:Y:S01]  /*e890*/  IMAD.MOV R30, RZ, RZ, -R30 ;  /* 0x000000ffff1e7224 */ /* 0x000fe200078e0a1e */
[----:B------:R-:W-:Y:S01]  /*e8a0*/  PRMT R77, RZ, 0x7610, R77 ;  /* 0x00007610ff4d7816 */ /* 0x000fe2000000004d */
[----:B------:R-:W-:Y:S02]  /*e8b0*/  @P0 IMAD.MOV.U32 R31, RZ, RZ, R3 ;  /* 0x000000ffff1f0224 */ /* 0x000fe400078e0003 */
[----:B------:R-:W-:Y:S02]  /*e8c0*/  IMAD R18, R15, R30, R18 ;  /* 0x0000001e0f127224 */ /* 0x000fe400078e0212 */
[----:B------:R-:W-:-:S05]  /*e8d0*/  @P0 IMAD.MOV.U32 R30, RZ, RZ, R2 ;  /* 0x000000ffff1e0224 */ /* 0x000fca00078e0002 */
[----:B------:R0:W4:Y:S02]  /*e8e0*/  @P0 LDG.E.U8 R77, desc[UR20][R30.64] ;  /* 0x000000141e4d0981 */ /* 0x000124000c1e1100 */
[----:B0-----:R-:W-:Y:S01]  /*e8f0*/  SEL R30, R92, R27, !P5 ;  /* 0x0000001b5c1e7207 */ /* 0x001fe20006800000 */
[----:B------:R-:W-:-:S04]  /*e900*/  IMAD.MOV.U32 R27, RZ, RZ, R10 ;  /* 0x000000ffff1b7224 */ /* 0x000fc800078e000a */
[----:B-1----:R-:W-:Y:S01]  /*e910*/  IMAD R30, R30, UR4, RZ ;  /* 0x000000041e1e7c24 */ /* 0x002fe2000f8e02ff */
[----:B------:R-:W0:Y:S01]  /*e920*/  LDCU UR4, c[0x0][0x3b0] ;  /* 0x00007600ff0477ac */ /* 0x000e220008000800 */
[----:B------:R-:W-:-:S03]  /*e930*/  @!P2 IMAD.MOV R27, RZ, RZ, -R27 ;  /* 0x000000ffff1ba224 */ /* 0x000fc600078e0a1b */
[----:B------:R-:W-:-:S04]  /*e940*/  IADD3 R2, P2, PT, R30, R14, RZ ;  /* 0x0000000e1e027210 */ /* 0x000fc80007f5e0ff */
[----:B------:R-:W-:Y:S02]  /*e950*/  LEA.HI.X.SX32 R3, R30, R11, 0x1, P2 ;  /* 0x0000000b1e037211 */ /* 0x000fe400010f0eff */
[----:B------:R-:W-:Y:S02]  /*e960*/  ISETP.GT.U32.AND P2, PT, R15, R18, PT ;  /* 0x000000120f00720c */ /* 0x000fe40003f44070 */
[----:B------:R-:W-:-:S11]  /*e970*/  SEL R25, R92, R25, !P5 ;  /* 0x000000195c197207 */ /* 0x000fd60006800000 */
[----:B------:R-:W-:-:S05]  /*e980*/  @!P2 IMAD.IADD R18, R18, 0x1, -R15 ;  /* 0x000000011212a824 */ /* 0x000fca00078e0a0f */
[----:B------:R-:W-:Y:S01]  /*e990*/  ISETP.GT.U32.AND P2, PT, R15, R18, PT ;  /* 0x000000120f00720c */ /* 0x000fe20003f44070 */
[----:B0-----:R-:W-:Y:S01]  /*e9a0*/  IMAD R25, R25, UR4, RZ ;  /* 0x0000000419197c24 */ /* 0x001fe2000f8e02ff */
[----:B------:R0:W-:Y:S01]  /*e9b0*/  STL [R1+0x3b8], R2 ;  /* 0x0003b80201007387 */ /* 0x0001e20000100800 */
[----:B------:R-:W-:Y:S01]  /*e9c0*/  @P0 IMAD.MOV.U32 R30, RZ, RZ, R2 ;  /* 0x000000ffff1e0224 */ /* 0x000fe200078e0002 */
[----:B------:R-:W1:Y:S01]  /*e9d0*/  LDCU UR4, c[0x0][0x3b0] ;  /* 0x00007600ff0477ac */ /* 0x000e620008000800 */
[----:B------:R-:W-:Y:S01]  /*e9e0*/  @P0 IMAD.MOV.U32 R31, RZ, RZ, R3 ;  /* 0x000000ffff1f0224 */ /* 0x000fe200078e0003 */
[----:B------:R0:W-:Y:S07]  /*e9f0*/  STL [R1+0x3b4], R3 ;  /* 0x0003b40301007387 */ /* 0x0001ee0000100800 */
[----:B------:R-:W-:Y:S01]  /*ea00*/  @!P2 IMAD.IADD R18, R18, 0x1, -R15 ;  /* 0x000000011212a824 */ /* 0x000fe200078e0a0f */
[----:B0-----:R-:W-:-:S04]  /*ea10*/  IADD3 R2, P2, PT, R25, R14, RZ ;  /* 0x0000000e19027210 */ /* 0x001fc80007f5e0ff */
[----:B------:R-:W-:Y:S02]  /*ea20*/  LEA.HI.X.SX32 R3, R25, R11, 0x1, P2 ;  /* 0x0000000b19037211 */ /* 0x000fe400010f0eff */
[----:B------:R-:W-:-:S04]  /*ea30*/  LOP3.LUT R25, R17, 0xda, RZ, 0xfc, !PT ;  /* 0x000000da11197812 */ /* 0x000fc800078efcff */
[----:B------:R-:W-:Y:S02]  /*ea40*/  IABS R10, R25 ;  /* 0x00000019000a7213 */ /* 0x000fe40000000000 */
[----:B------:R-:W-:-:S03]  /*ea50*/  ISETP.GE.AND P2, PT, R28, RZ, PT ;  /* 0x000000ff1c00720c */ /* 0x000fc60003f46270 */
[----:B------:R-:W-:-:S04]  /*ea60*/  IMAD.HI.U32 R28, R16, R10, RZ ;  /* 0x0000000a101c7227 */ /* 0x000fc800078e00ff */
[----:B------:R-:W-:Y:S01]  /*ea70*/  IMAD.MOV R28, RZ, RZ, -R28 ;  /* 0x000000ffff1c7224 */ /* 0x000fe200078e0a1c */
[----:B------:R-:W-:Y:S03]  /*ea80*/  STL [R1+0x3d8], R2 ;  /* 0x0003d80201007387 */ /* 0x000fe60000100800 */
[----:B------:R-:W-:Y:S01]  /*ea90*/  IMAD R10, R15, R28, R10 ;  /* 0x0000001c0f0a7224 */ /* 0x000fe200078e020a */
[----:B------:R-:W-:Y:S01]  /*eaa0*/  SEL R28, R92, R24, !P5 ;  /* 0x000000185c1c7207 */ /* 0x000fe20006800000 */
[----:B------:R-:W-:Y:S01]  /*eab0*/  STL [R1+0x3d4], R3 ;  /* 0x0003d40301007387 */ /* 0x000fe20000100800 */
[----:B------:R-:W-:-:S03]  /*eac0*/  PRMT R76, RZ, 0x7610, R76 ;  /* 0x00007610ff4c7816 */ /* 0x000fc6000000004c */
[----:B------:R0:W-:Y:S01]  /*ead0*/  STS.U8 [R0+UR9+0x1c80], R120 ;  /* 0x001c807800007988 */ /* 0x0001e20008000009 */
[----:B------:R-:W-:-:S03]  /*eae0*/  IMAD.MOV.U32 R24, RZ, RZ, R18 ;  /* 0x000000ffff187224 */ /* 0x000fc600078e0012 */
[----:B------:R-:W4:Y:S01]  /*eaf0*/  LDL.LU R12, [R1+0x27c] ;  /* 0x00027c00010c7983 */ /* 0x000f220000300800 */
[----:B-1----:R-:W-:Y:S01]  /*eb00*/  IMAD R28, R28, UR4, RZ ;  /* 0x000000041c1c7c24 */ /* 0x002fe2000f8e02ff */
[----:B------:R-:W1:Y:S02]  /*eb10*/  LDCU UR4, c[0x0][0x3b0] ;  /* 0x00007600ff0477ac */ /* 0x000e640008000800 */
[----:B------:R0:W4:Y:S04]  /*eb20*/  @P0 LDG.E.U8 R76, desc[UR20][R30.64] ;  /* 0x000000141e4c0981 */ /* 0x000128000c1e1100 */
[----:B0-----:R-:W4:Y:S01]  /*eb30*/  LDL.LU R120, [R1+0x25c] ;  /* 0x00025c0001787983 */ /* 0x001f220000300800 */
[----:B------:R-:W-:Y:S02]  /*eb40*/  @!P2 IMAD.MOV R24, RZ, RZ, -R24 ;  /* 0x000000ffff18a224 */ /* 0x000fe400078e0a18 */
[----:B------:R-:W-:Y:S01]  /*eb50*/  @P0 IMAD.MOV.U32 R30, RZ, RZ, R2 ;  /* 0x000000ffff1e0224 */ /* 0x000fe200078e0002 */
[----:B------:R-:W-:Y:S01]  /*eb60*/  IADD3 R2, P2, PT, R28, R14, RZ ;  /* 0x0000000e1c027210 */ /* 0x000fe20007f5e0ff */
[----:B------:R-:W-:-:S03]  /*eb70*/  @P0 IMAD.MOV.U32 R31, RZ, RZ, R3 ;  /* 0x000000ffff1f0224 */ /* 0x000fc600078e0003 */
[----:B------:R-:W-:Y:S01]  /*eb80*/  LEA.HI.X.SX32 R3, R28, R11, 0x1, P2 ;  /* 0x0000000b1c037211 */ /* 0x000fe200010f0eff */
[----:B---3--:R0:W-:Y:S04]  /*eb90*/  STS.U8 [R0+UR9+0x2080], R116 ;  /* 0x0020807400007988 */ /* 0x0081e80008000009 */
[----:B--2---:R2:W-:Y:S04]  /*eba0*/  STS.U8 [R0+UR9+0x2480], R112 ;  /* 0x0024807000007988 */ /* 0x0045e80008000009 */
[----:B0-----:R-:W3:Y:S04]  /*ebb0*/  LDL.LU R116, [R1+0x288] ;  /* 0x0002880001747983 */ /* 0x001ee80000300800 */
[----:B----4-:R0:W-:Y:S04]  /*ebc0*/  STS.U8 [R0+UR9+0x2880], R13 ;  /* 0x0028800d00007988 */ /* 0x0101e80008000009 */
[----:B--2---:R-:W2:Y:S04]  /*ebd0*/  LDL.LU R112, [R1+0x264] ;  /* 0x0002640001707983 */ /* 0x004ea80000300800 */
[----:B0-----:R-:W4:Y:S04]  /*ebe0*/  LDL.LU R13, [R1+0x284] ;  /* 0x00028400010d7983 */ /* 0x001f280000300800 */
[----:B------:R-:W-:Y:S04]  /*ebf0*/  STL [R1+0x3f8], R2 ;  /* 0x0003f80201007387 */ /* 0x000fe80000100800 */
[----:B------:R-:W-:Y:S04]  /*ec00*/  STL [R1+0x3f4], R3 ;  /* 0x0003f40301007387 */ /* 0x000fe80000100800 */
[----:B------:R0:W-:Y:S04]  /*ec10*/  STS.U8 [R0+UR9+0x2c80], R118 ;  /* 0x002c807600007988 */ /* 0x0001e80008000009 */
[----:B0-----:R-:W4:Y:S01]  /*ec20*/  LDL.LU R118, [R1+0x29c] ;  /* 0x00029c0001767983 */ /* 0x001f220000300800 */
[----:B------:R-:W-:-:S02]  /*ec30*/  ISETP.GT.U32.AND P2, PT, R15, R10, PT ;  /* 0x0000000a0f00720c */ /* 0x000fc40003f44070 */
[----:B------:R-:W-:-:S11]  /*ec40*/  SEL R23, R92, R23, !P5 ;  /* 0x000000175c177207 */ /* 0x000fd60006800000 */
[----:B------:R-:W-:-:S05]  /*ec50*/  @!P2 IMAD.IADD R10, R10, 0x1, -R15 ;  /* 0x000000010a0aa824 */ /* 0x000fca00078e0a0f */
[----:B------:R-:W-:Y:S02]  /*ec60*/  ISETP.GT.U32.AND P2, PT, R15, R10, PT ;  /* 0x0000000a0f00720c */ /* 0x000fe40003f44070 */
[----:B------:R-:W-:Y:S01]  /*ec70*/  PRMT R75, RZ, 0x7610, R75 ;  /* 0x00007610ff4b7816 */ /* 0x000fe2000000004b */
[----:B-1----:R-:W-:Y:S01]  /*ec80*/  IMAD R23, R23, UR4, RZ ;  /* 0x0000000417177c24 */ /* 0x002fe2000f8e02ff */
[----:B------:R-:W-:Y:S01]  /*ec90*/  PRMT R74, RZ, 0x7610, R74 ;  /* 0x00007610ff4a7816 */ /* 0x000fe2000000004a */
[----:B------:R-:W0:Y:S03]  /*eca0*/  LDCU UR4, c[0x0][0x3b0] ;  /* 0x00007600ff0477ac */ /* 0x000e260008000800 */
[----:B------:R1:W4:Y:S05]  /*ecb0*/  @P0 LDG.E.U8 R75, desc[UR20][R30.64] ;  /* 0x000000141e4b0981 */ /* 0x00032a000c1e1100 */
[----:B------:R-:W-:-:S02]  /*ecc0*/  @!P2 IMAD.IADD R10, R10, 0x1, -R15 ;  /* 0x000000010a0aa824 */ /* 0x000fc400078e0a0f */
[----:B-1----:R-:W-:Y:S01]  /*ecd0*/  @P0 IMAD.MOV.U32 R30, RZ, RZ, R2 ;  /* 0x000000ffff1e0224 */ /* 0x002fe200078e0002 */
[----:B------:R-:W-:Y:S01]  /*ece0*/  IADD3 R2, P2, PT, R23, R14, RZ ;  /* 0x0000000e17027210 */ /* 0x000fe20007f5e0ff */
[----:B------:R-:W-:-:S03]  /*ecf0*/  @P0 IMAD.MOV.U32 R31, RZ, RZ, R3 ;  /* 0x000000ffff1f0224 */ /* 0x000fc600078e0003 */
[----:B------:R-:W-:Y:S01]  /*ed00*/  LEA.HI.X.SX32 R3, R23, R11, 0x1, P2 ;  /* 0x0000000b17037211 */ /* 0x000fe200010f0eff */
[----:B------:R1:W-:Y:S04]  /*ed10*/  STL [R1+0x418], R2 ;  /* 0x0004180201007387 */ /* 0x0003e80000100800 */
[----:B------:R-:W-:Y:S04]  /*ed20*/  STL [R1+0x414], R3 ;  /* 0x0004140301007387 */ /* 0x000fe80000100800 */
[----:B------:R0:W4:Y:S02]  /*ed30*/  @P0 LDG.E.U8 R74, desc[UR20][R30.64] ;  /* 0x000000141e4a0981 */ /* 0x000124000c1e1100 */
[----:B0-----:R-:W-:Y:S01]  /*ed40*/  @P0 IMAD.MOV.U32 R30, RZ, RZ, R2 ;  /* 0x000000ffff1e0224 */ /* 0x001fe200078e0002 */
[----:B-1----:R-:W-:Y:S01]  /*ed50*/  LOP3.LUT R2, R9, 0x20, RZ, 0x3c, !PT ;  /* 0x0000002009027812 */ /* 0x002fe200078e3cff */
[----:B------:R-:W-:Y:S04]  /*ed60*/  STS.U8 [R0+UR9+0x3080], R12 ;  /* 0x0030800c00007988 */ /* 0x000fe80008000009 */
[----:B------:R0:W-:Y:S04]  /*ed70*/  STS.U8 [R0+UR9+0x3480], R120 ;  /* 0x0034807800007988 */ /* 0x0001e80008000009 */
[----:B0-----:R-:W4:Y:S04]  /*ed80*/  LDL.LU R120, [R1+0x2dc] ;  /* 0x0002dc0001787983 */ /* 0x001f280000300800 */
[----:B---3--:R0:W-:Y:S04]  /*ed90*/  STS.U8 [R0+UR9+0x3880], R116 ;  /* 0x0038807400007988 */ /* 0x0081e80008000009 */
[----:B--2---:R1:W-:Y:S04]  /*eda0*/  STS.U8 [R0+UR9+0x3c80], R112 ;  /* 0x003c807000007988 */ /* 0x0043e80008000009 */
[----:B0-----:R-:W2:Y:S04]  /*edb0*/  LDL.LU R116, [R1+0x2a8] ;  /* 0x0002a80001747983 */ /* 0x001ea80000300800 */
[----:B----4-:R0:W-:Y:S04]  /*edc0*/  STS.U8 [R0+UR9+0x80], R13 ;  /* 0x0000800d00007988 */ /* 0x0101e80008000009 */
[----:B-1----:R-:W3:Y:S04]  /*edd0*/  LDL.LU R112, [R1+0x2c8] ;  /* 0x0002c80001707983 */ /* 0x002ee80000300800 */
[----:B0-----:R-:W4:Y:S04]  /*ede0*/  LDL.LU R13, [R1+0x2c0] ;  /* 0x0002c000010d7983 */ /* 0x001f280000300800 */
[----:B------:R0:W-:Y:S04]  /*edf0*/  STS.U8 [R2+UR9+0x100], R118 ;  /* 0x0001007602007988 */ /* 0x0001e80008000009 */
[----:B0-----:R-:W4:Y:S01]  /*ee00*/  LDL.LU R118, [R1+0x2e4] ;  /* 0x0002e40001767983 */ /* 0x001f220000300800 */
[----:B------:R-:W-:-:S02]  /*ee10*/  ISETP.GE.AND P2, PT, R25, RZ, PT ;  /* 0x000000ff1900720c */ /* 0x000fc40003f46270 */
[----:B------:R-:W-:-:S04]  /*ee20*/  LOP3.LUT R25, R17, 0xe2, RZ, 0xfc, !PT ;  /* 0x000000e211197812 */ /* 0x000fc800078efcff */
[----:B------:R-:W-:-:S05]  /*ee30*/  IABS R18, R25 ;  /* 0x0000001900127213 */ /* 0x000fca0000000000 */
[----:B------:R-:W-:Y:S01]  /*ee40*/  IMAD.HI.U32 R23, R16, R18, RZ ;  /* 0x0000001210177227 */ /* 0x000fe200078e00ff */
[----:B------:R-:W-:-:S03]  /*ee50*/  SEL R26, R92, R26, !P5 ;  /* 0x0000001a5c1a7207 */ /* 0x000fc60006800000 */
[----:B------:R-:W-:Y:S02]  /*ee60*/  IMAD.MOV R23, RZ, RZ, -R23 ;  /* 0x000000ffff177224 */ /* 0x000fe400078e0a17 */
[----:B------:R-:W-:Y:S01]  /*ee70*/  IMAD R26, R26, UR4, RZ ;  /* 0x000000041a1a7c24 */ /* 0x000fe2000f8e02ff */
[----:B------:R-:W0:Y:S01]  /*ee80*/  LDCU UR4, c[0x0][0x3b0] ;  /* 0x00007600ff0477ac */ /* 0x000e220008000800 */
[----:B------:R-:W-:Y:S02]  /*ee90*/  IMAD R18, R15, R23, R18 ;  /* 0x000000170f127224 */ /* 0x000fe400078e0212 */
[----:B------:R-:W-:-:S04]  /*eea0*/  IMAD.MOV.U32 R23, RZ, RZ, R10 ;  /* 0x000000ffff177224 */ /* 0x000fc800078e000a */
[----:B------:R-:W-:Y:S01]  /*eeb0*/  @!P2 IMAD.MOV R23, RZ, RZ, -R23 ;  /* 0x000000ffff17a224 */ /* 0x000fe200078e0a17 */
[----:B------:R-:W-:Y:S01]  /*eec0*/  IADD3 R0, P2, PT, R26, R14, RZ ;  /* 0x0000000e1a007210 */ /* 0x000fe20007f5e0ff */
[----:B------:R-:W-:-:S03]  /*eed0*/  @P0 IMAD.MOV.U32 R31, RZ, RZ, R3 ;  /* 0x000000ffff1f0224 */ /* 0x000fc600078e0003 */
[----:B------:R-:W-:Y:S02]  /*eee0*/  LEA.HI.X.SX32 R3, R26, R11, 0x1, P2 ;  /* 0x0000000b1a037211 */ /* 0x000fe400010f0eff */
[----:B------:R-:W-:Y:S02]  /*eef0*/  ISETP.GT.U32.AND P2, PT, R15, R18, PT ;  /* 0x000000120f00720c */ /* 0x000fe40003f44070 */
[----:B------:R-:W-:Y:S02]  /*ef00*/  PRMT R78, RZ, 0x7610, R78 ;  /* 0x00007610ff4e7816 */ /* 0x000fe4000000004e */
[----:B------:R-:W-:-:S04]  /*ef10*/  SEL R29, R92, R29, !P5 ;  /* 0x0000001d5c1d7207 */ /* 0x000fc80006800000 */
[----:B------:R1:W4:Y:S05]  /*ef20*/  @P0 LDG.E.U8 R78, desc[UR20][R72.64] ;  /* 0x00000014484e0981 */ /* 0x00032a000c1e1100 */
[----:B------:R-:W-:-:S05]  /*ef30*/  @!P2 IMAD.IADD R18, R18, 0x1, -R15 ;  /* 0x000000011212a824 */ /* 0x000fca00078e0a0f */
[----:B------:R-:W-:Y:S02]  /*ef40*/  ISETP.GT.U32.AND P2, PT, R15, R18, PT ;  /* 0x000000120f00720c */ /* 0x000fe40003f44070 */
[----:B-1----:R-:W-:Y:S01]  /*ef50*/  PRMT R73, RZ, 0x7610, R73 ;  /* 0x00007610ff497816 */ /* 0x002fe20000000049 */
[----:B0-----:R-:W-:Y:S01]  /*ef60*/  IMAD R29, R29, UR4, RZ ;  /* 0x000000041d1d7c24 */ /* 0x001fe2000f8e02ff */
[----:B------:R0:W-:Y:S04]  /*ef70*/  STL [R1+0x438], R0 ;  /* 0x0004380001007387 */ /* 0x0001e80000100800 */
[----:B------:R-:W-:Y:S05]  /*ef80*/  STS.U8 [R2+UR9+0x500], R120 ;  /* 0x0005007802007988 */ /* 0x000fea0008000009 */
[----:B------:R-:W-:Y:S01]  /*ef90*/  @!P2 IMAD.IADD R18, R18, 0x1, -R15 ;  /* 0x000000011212a824 */ /* 0x000fe200078e0a0f */
[----:B------:R-:W-:Y:S01]  /*efa0*/  LOP3.LUT R26, R17, 0xea, RZ, 0xfc, !PT ;  /* 0x000000ea111a7812 */ /* 0x000fe200078efcff */
[----:B------:R-:W1:Y:S01]  /*efb0*/  LDCU UR4, c[0x0][0x3b0] ;  /* 0x00007600ff0477ac */ /* 0x000e620008000800 */
[----:B------:R0:W4:Y:S04]  /*efc0*/  @P0 LDG.E.U8 R73, desc[UR20][R30.64] ;  /* 0x000000141e490981 */ /* 0x000128000c1e1100 */
[----:B------:R1:W-:Y:S01]  /*efd0*/  STL [R1+0x434], R3 ;  /* 0x0004340301007387 */ /* 0x0003e20000100800 */
[----:B0-----:R-:W-:Y:S01]  /*efe0*/  @P0 IMAD.MOV.U32 R30, RZ, RZ, R0 ;  /* 0x000000ffff1e0224 */ /* 0x001fe200078e0000 */
[----:B------:R-:W-:Y:S01]  /*eff0*/  IADD3 R0, P2, PT, R29, R14, RZ ;  /* 0x0000000e1d007210 */ /* 0x000fe20007f5e0ff */
[----:B------:R-:W-:-:S03]  /*f000*/  @P0 IMAD.MOV.U32 R31, RZ, RZ, R3 ;  /* 0x000000ffff1f0224 */ /* 0x000fc600078e0003 */
[----:B-1----:R-:W-:Y:S01]  /*f010*/  LEA.HI.X.SX32 R3, R29, R11, 0x1, P2 ;  /* 0x0000000b1d037211 */ /* 0x002fe200010f0eff */
[----:B------:R-:W-:Y:S04]  /*f020*/  STL [R1+0x458], R0 ;  /* 0x0004580001007387 */ /* 0x000fe80000100800 */
[----:B------:R-:W-:Y:S04]  /*f030*/  STL [R1+0x454], R3 ;  /* 0x0004540301007387 */ /* 0x000fe80000100800 */
[----:B------:R-:W4:Y:S04]  /*f040*/  LDL.LU R120, [R1+0x304] ;  /* 0x0003040001787983 */ /* 0x000f280000300800 */
[----:B--2---:R0:W-:Y:S04]  /*f050*/  STS.U8 [R2+UR9+0x900], R116 ;  /* 0x0009007402007988 */ /* 0x0041e80008000009 */
[----:B---3--:R1:W-:Y:S04]  /*f060*/  STS.U8 [R2+UR9+0xd00], R112 ;  /* 0x000d007002007988 */ /* 0x0083e80008000009 */
[----:B0-----:R-:W2:Y:S04]  /*f070*/  LDL.LU R116, [R1+0x2e0] ;  /* 0x0002e00001747983 */ /* 0x001ea80000300800 */
[----:B----4-:R0:W-:Y:S04]  /*f080*/  STS.U8 [R2+UR9+0x1100], R13 ;  /* 0x0011000d02007988 */ /* 0x0101e80008000009 */
[----:B-1----:R-:W3:Y:S04]  /*f090*/  LDL.LU R112, [R1+0x31c] ;  /* 0x00031c0001707983 */ /* 0x002ee80000300800 */
[----:B0-----:R-:W4:Y:S04]  /*f0a0*/  LDL.LU R13, [R1+0x300] ;  /* 0x00030000010d7983 */ /* 0x001f280000300800 */
[----:B------:R0:W-:Y:S04]  /*f0b0*/  STS.U8 [R2+UR9+0x1500], R118 ;  /* 0x0015007602007988 */ /* 0x0001e80008000009 */
[----:B0-----:R-:W4:Y:S01]  /*f0c0*/  LDL.LU R118, [R1+0x2fc] ;  /* 0x0002fc0001767983 */ /* 0x001f220000300800 */
[----:B------:R-:W-:-:S02]  /*f0d0*/  IABS R10, R26 ;  /* 0x0000001a000a7213 */ /* 0x000fc40000000000 */
[----:B------:R-:W-:-:S03]  /*f0e0*/  ISETP.GE.AND P2, PT, R25, RZ, PT ;  /* 0x000000ff1900720c */ /* 0x000fc60003f46270 */
[----:B------:R-:W-:Y:S01]  /*f0f0*/  IMAD.HI.U32 R25, R16, R10, RZ ;  /* 0x0000000a10197227 */ /* 0x000fe200078e00ff */
[----:B------:R-:W-:-:S03]  /*f100*/  SEL R27, R92, R27, !P5 ;  /* 0x0000001b5c1b7207 */ /* 0x000fc60006800000 */
[----:B------:R-:W-:Y:S02]  /*f110*/  IMAD.MOV R25, RZ, RZ, -R25 ;  /* 0x000000ffff197224 */ /* 0x000fe400078e0a19 */
[----:B------:R-:W-:Y:S01]  /*f120*/  IMAD R27, R27, UR4, RZ ;  /* 0x000000041b1b7c24 */ /* 0x000fe2000f8e02ff */
[----:B------:R-:W0:Y:S01]  /*f130*/  LDCU UR4, c[0x0][0x3b0] ;  /* 0x00007600ff0477ac */ /* 0x000e220008000800 */
[----:B------:R-:W-:Y:S02]  /*f140*/  IMAD R10, R15, R25, R10 ;  /* 0x000000190f0a7224 */ /* 0x000fe400078e020a */
[----:B------:R-:W-:Y:S02]  /*f150*/  IMAD.MOV.U32 R25, RZ, RZ, R18 ;  /* 0x000000ffff197224 */ /* 0x000fe400078e0012 */
[----:B------:R-:W-:Y:S02]  /*f160*/  @P0 IMAD.MOV.U32 R28, RZ, RZ, R0 ;  /* 0x000000ffff1c0224 */ /* 0x000fe400078e0000 */
[----:B------:R-:W-:Y:S01]  /*f170*/  @!P2 IMAD.MOV R25, RZ, RZ, -R25 ;  /* 0x000000ffff19a224 */ /* 0x000fe200078e0a19 */
[----:B------:R-:W-:Y:S01]  /*f180*/  IADD3 R0, P2, PT, R27, R14, RZ ;  /* 0x0000000e1b007210 */ /* 0x000fe20007f5e0ff */
[----:B------:R-:W-:-:S03]  /*f190*/  @P0 IMAD.MOV.U32 R29, RZ, RZ, R3 ;  /* 0x000000ffff1d0224 */ /* 0x000fc600078e0003 */
[----:B------:R-:W-:Y:S02]  /*f1a0*/  LEA.HI.X.SX32 R3, R27, R11, 0x1, P2 ;  /* 0x0000000b1b037211 */ /* 0x000fe400010f0eff */
[----:B------:R-:W-:Y:S01]  /*f1b0*/  ISETP.GT.U32.AND P2, PT, R15, R10, PT ;  /* 0x0000000a0f00720c */ /* 0x000fe20003f44070 */
[----:B------:R1:W4:Y:S01]  /*f1c0*/  @P0 LDG.E.U8 R71, desc[UR20][R28.64] ;  /* 0x000000141c470981 */ /* 0x000322000c1e1100 */
[----:B------:R-:W-:-:S11]  /*f1d0*/  SEL R24, R92, R24, !P5 ;  /* 0x000000185c187207 */ /* 0x000fd60006800000 */
[----:B------:R-:W-:-:S05]  /*f1e0*/  @!P2 IMAD.IADD R10, R10, 0x1, -R15 ;  /* 0x000000010a0aa824 */ /* 0x000fca00078e0a0f */
[----:B------:R-:W-:Y:S01]  /*f1f0*/  ISETP.GT.U32.AND P2, PT, R15, R10, PT ;  /* 0x0000000a0f00720c */ /* 0x000fe20003f44070 */
[----:B0-----:R-:W-:Y:S01]  /*f200*/  IMAD R24, R24, UR4, RZ ;  /* 0x0000000418187c24 */ /* 0x001fe2000f8e02ff */
[----:B------:R0:W-:Y:S01]  /*f210*/  STL [R1+0x478], R0 ;  /* 0x0004780001007387 */ /* 0x0001e20000100800 */
[----:B-1----:R-:W-:Y:S01]  /*f220*/  @P0 IMAD.MOV.U32 R28, RZ, RZ, R0 ;  /* 0x000000ffff1c0224 */ /* 0x002fe200078e0000 */
        /* <DEDUP_REMOVED lines=14> */
[----:B------:R-:W-:Y:S01]  /*f310*/  @P0 IMAD.MOV.U32 R26, RZ, RZ, R0 ;  /* 0x000000ffff1a0224 */ /* 0x000fe200078e0000 */
[----:B------:R-:W-:Y:S04]  /*f320*/  STL [R1+0x498], R0 ;  /* 0x0004980001007387 */ /* 0x000fe80000100800 */
[----:B------:R0:W4:Y:S04]  /*f330*/  @P0 LDG.E.U8 R58, desc[UR20][R26.64] ;  /* 0x000000141a3a0981 */ /* 0x000128000c1e1100 */
[----:B------:R1:W-:Y:S01]  /*f340*/  STL [R1+0x494], R3 ;  /* 0x0004940301007387 */ /* 0x0003e20000100800 */
[----:B0-----:R-:W-:Y:S01]  /*f350*/  SEL R26, R92, R23, !P5 ;  /* 0x000000175c1a7207 */ /* 0x001fe20006800000 */
[----:B------:R-:W-:-:S04]  /*f360*/  IMAD.MOV.U32 R23, RZ, RZ, R10 ;  /* 0x000000ffff177224 */ /* 0x000fc800078e000a */
[----:B-1----:R-:W-:Y:S01]  /*f370*/  IMAD R26, R26, UR4, RZ ;  /* 0x000000041a1a7c24 */ /* 0x002fe2000f8e02ff */
[----:B------:R-:W0:Y:S01]  /*f380*/  LDCU UR4, c[0x0][0x3b0] ;  /* 0x00007600ff0477ac */ /* 0x000e220008000800 */
[----:B------:R-:W-:-:S03]  /*f390*/  @!P2 IMAD.MOV R23, RZ, RZ, -R23 ;  /* 0x000000ffff17a224 */ /* 0x000fc600078e0a17 */
[----:B------:R-:W-:-:S04]  /*f3a0*/  IADD3 R3, P2, PT, R26, R14, RZ ;  /* 0x0000000e1a037210 */ /* 0x000fc80007f5e0ff */
[----:B------:R-:W-:Y:S01]  /*f3b0*/  LEA.HI.X.SX32 R4, R26, R11, 0x1, P2 ;  /* 0x0000000b1a047211 */ /* 0x000fe200010f0eff */
[----:B------:R1:W-:Y:S04]  /*f3c0*/  STS.U8 [R2+UR9+0x1900], R120 ;  /* 0x0019007802007988 */ /* 0x0003e80008000009 */
[----:B-1----:R-:W4:Y:S04]  /*f3d0*/  LDL.LU R120, [R1+0x348] ;  /* 0x0003480001787983 */ /* 0x002f280000300800 */
[----:B--2---:R1:W-:Y:S04]  /*f3e0*/  STS.U8 [R2+UR9+0x1d00], R116 ;  /* 0x001d007402007988 */ /* 0x0043e80008000009 */
[----:B---3--:R2:W-:Y:S04]  /*f3f0*/  STS.U8 [R2+UR9+0x2100], R112 ;  /* 0x0021007002007988 */ /* 0x0085e80008000009 */
[----:B-1----:R-:W3:Y:S04]  /*f400*/  LDL.LU R116, [R1+0x33c] ;  /* 0x00033c0001747983 */ /* 0x002ee80000300800 */
[----:B----4-:R1:W-:Y:S04]  /*f410*/  STS.U8 [R2+UR9+0x2500], R13 ;  /* 0x0025000d02007988 */ /* 0x0103e80008000009 */
[----:B--2---:R-:W2:Y:S04]  /*f420*/  LDL.LU R112, [R1+0x35c] ;  /* 0x00035c0001707983 */ /* 0x004ea80000300800 */
[----:B-1----:R-:W4:Y:S04]  /*f430*/  LDL.LU R13, [R1+0x328] ;  /* 0x00032800010d7983 */ /* 0x002f280000300800 */
[----:B------:R-:W4:Y:S04]  /*f440*/  LDL.LU R0, [R1+0x324] ;  /* 0x0003240001007983 */ /* 0x000f280000300800 */
[----:B------:R-:W-:Y:S04]  /*f450*/  STL [R1+0x4b8], R3 ;  /* 0x0004b80301007387 */ /* 0x000fe80000100800 */
[----:B------:R-:W-:Y:S04]  /*f460*/  STL [R1+0x4b4], R4 ;  /* 0x0004b40401007387 */ /* 0x000fe80000100800 */
[----:B------:R1:W-:Y:S04]  /*f470*/  STS.U8 [R2+UR9+0x2900], R118 ;  /* 0x0029007602007988 */ /* 0x0003e80008000009 */
[----:B-1----:R-:W4:Y:S01]  /*f480*/  LDL.LU R118, [R1+0x344] ;  /* 0x0003440001767983 */ /* 0x002f220000300800 */
[----:B------:R-:W-:-:S02]  /*f490*/  ISETP.GT.U32.AND P2, PT, R15, R18, PT ;  /* 0x000000120f00720c */ /* 0x000fc40003f44070 */
[----:B------:R-:W-:-:S11]  /*f4a0*/  SEL R25, R92, R25, !P5 ;  /* 0x000000195c197207 */ /* 0x000fd60006800000 */
[----:B------:R-:W-:-:S05]  /*f4b0*/  @!P2 IMAD.IADD R18, R18, 0x1, -R15 ;  /* 0x000000011212a824 */ /* 0x000fca00078e0a0f */
[----:B------:R-:W-:Y:S01]  /*f4c0*/  ISETP.GT.U32.AND P2, PT, R15, R18, PT ;  /* 0x000000120f00720c */ /* 0x000fe20003f44070 */
[----:B0-----:R-:W-:Y:S01]  /*f4d0*/  IMAD R25, R25, UR4, RZ ;  /* 0x0000000419197c24 */ /* 0x001fe2000f8e02ff */
[----:B------:R-:W0:Y:S01]  /*f4e0*/  LDCU UR4, c[0x0][0x3b0] ;  /* 0x00007600ff0477ac */ /* 0x000e220008000800 */
[----:B------:R-:W-:Y:S02]  /*f4f0*/  @P0 IMAD.MOV.U32 R26, RZ, RZ, R3 ;  /* 0x000000ffff1a0224 */ /* 0x000fe400078e0003 */
[----:B------:R-:W-:-:S08]  /*f500*/  @P0 IMAD.MOV.U32 R27, RZ, RZ, R4 ;  /* 0x000000ffff1b0224 */ /* 0x000fd000078e0004 */
[----:B------:R-:W-:Y:S01]  /*f510*/  @!P2 IMAD.IADD R18, R18, 0x1, -R15 ;  /* 0x000000011212a824 */ /* 0x000fe200078e0a0f */
[----:B------:R-:W-:-:S04]  /*f520*/  IADD3 R3, P2, PT, R25, R14, RZ ;  /* 0x0000000e19037210 */ /* 0x000fc80007f5e0ff */
[----:B------:R-:W-:Y:S02]  /*f530*/  LEA.HI.X.SX32 R4, R25, R11, 0x1, P2 ;  /* 0x0000000b19047211 */ /* 0x000fe400010f0eff */
[----:B------:R-:W-:Y:S02]  /*f540*/  ISETP.GE.AND P2, PT, R24, RZ, PT ;  /* 0x000000ff1800720c */ /* 0x000fe40003f46270 */
[----:B------:R-:W-:Y:S01]  /*f550*/  SEL R23, R92, R23, !P5 ;  /* 0x000000175c177207 */ /* 0x000fe20006800000 */
[----:B------:R-:W-:Y:S01]  /*f560*/  STL [R1+0x4d8], R3 ;  /* 0x0004d80301007387 */ /* 0x000fe20000100800 */
[----:B------:R-:W-:-:S03]  /*f570*/  PRMT R56, RZ, 0x7610, R56 ;  /* 0x00007610ff387816 */ /* 0x000fc60000000038 */
[----:B------:R1:W-:Y:S01]  /*f580*/  STL [R1+0x4d4], R4 ;  /* 0x0004d40401007387 */ /* 0x0003e20000100800 */
[----:B0-----:R-:W-:-:S03]  /*f590*/  IMAD R23, R23, UR4, RZ ;  /* 0x0000000417177c24 */ /* 0x001fc6000f8e02ff */
[----:B------:R-:W-:Y:S02]  /*f5a0*/  STS.U8 [R2+UR9+0x2d00], R120 ;  /* 0x002d007802007988 */ /* 0x000fe40008000009 */
[----:B------:R-:W-:Y:S01]  /*f5b0*/  @!P2 IMAD.MOV R18, RZ, RZ, -R18 ;  /* 0x000000ffff12a224 */ /* 0x000fe200078e0a12 */
[----:B------:R-:W-:Y:S01]  /*f5c0*/  LOP3.LUT R24, R17, 0xfa, RZ, 0xfc, !PT ;  /* 0x000000fa11187812 */ /* 0x000fe200078efcff */
[----:B------:R-:W0:Y:S01]  /*f5d0*/  LDCU UR4, c[0x0][0x3b0] ;  /* 0x00007600ff0477ac */ /* 0x000e220008000800 */
[----:B------:R1:W4:Y:S02]  /*f5e0*/  @P0 LDG.E.U8 R56, desc[UR20][R26.64] ;  /* 0x000000141a380981 */ /* 0x000324000c1e1100 */
[----:B-1----:R-:W-:Y:S01]  /*f5f0*/  @P0 IMAD.MOV.U32 R27, RZ, RZ, R4 ;  /* 0x000000ffff1b0224 */ /* 0x002fe200078e0004 */
[----:B------:R-:W-:Y:S01]  /*f600*/  LOP3.LUT R4, R9, 0x30, RZ, 0x3c, !PT ;  /* 0x0000003009047812 */ /* 0x000fe200078e3cff */
[----:B---3--:R-:W-:Y:S04]  /*f610*/  STS.U8 [R2+UR9+0x3100], R116 ;  /* 0x0031007402007988 */ /* 0x008fe80008000009 */
[----:B--2---:R-:W-:Y:S04]  /*f620*/  STS.U8 [R2+UR9+0x3500], R112 ;  /* 0x0035007002007988 */ /* 0x004fe80008000009 */
[----:B----4-:R1:W-:Y:S04]  /*f630*/  STS.U8 [R2+UR9+0x3900], R13 ;  /* 0x0039000d02007988 */ /* 0x0103e80008000009 */
[----:B------:R2:W-:Y:S04]  /*f640*/  STS.U8 [R2+UR9+0x3d00], R0 ;  /* 0x003d000002007988 */ /* 0x0005e80008000009 */
[----:B-1----:R-:W3:Y:S01]  /*f650*/  LDL.LU R13, [R1+0x388] ;  /* 0x00038800010d7983 */ /* 0x002ee20000300800 */
[----:B--2---:R-:W-:-:S04]  /*f660*/  IADD3 R0, P2, PT, R23, R14, RZ ;  /* 0x0000000e17007210 */ /* 0x004fc80007f5e0ff */
[----:B------:R-:W-:Y:S01]  /*f670*/  LEA.HI.X.SX32 R2, R23, R11, 0x1, P2 ;  /* 0x0000000b17027211 */ /* 0x000fe200010f0eff */
[----:B------:R-:W-:Y:S04]  /*f680*/  STL [R1+0x4f8], R0 ;  /* 0x0004f80001007387 */ /* 0x000fe80000100800 */
[----:B------:R-:W-:Y:S04]  /*f690*/  STL [R1+0x4f4], R2 ;  /* 0x0004f40201007387 */ /* 0x000fe80000100800 */
[----:B------:R1:W-:Y:S04]  /*f6a0*/  STS.U8 [R4+UR9+0x180], R118 ;  /* 0x0001807604007988 */ /* 0x0003e80008000009 */
[----:B-1----:R-:W2:Y:S01]  /*f6b0*/  LDL.LU R118, [R1+0x3a0] ;  /* 0x0003a00001767983 */ /* 0x002ea20000300800 */
[----:B------:R-:W-:-:S02]  /*f6c0*/  IABS R10, R24 ;  /* 0x00000018000a7213 */ /* 0x000fc40000000000 */
[----:B------:R-:W-:Y:S01]  /*f6d0*/  SEL R18, R92, R18, !P5 ;  /* 0x000000125c127207 */ /* 0x000fe20006800000 */
[----:B------:R-:W-:Y:S01]  /*f6e0*/  @P0 IMAD.MOV.U32 R26, RZ, RZ, R3 ;  /* 0x000000ffff1a0224 */ /* 0x000fe200078e0003 */
[----:B------:R-:W-:Y:S01]  /*f6f0*/  PRMT R54, RZ, 0x7610, R54 ;  /* 0x00007610ff367816 */ /* 0x000fe20000000036 */
[----:B------:R-:W-:Y:S01]  /*f700*/  IMAD.HI.U32 R25, R16, R10, RZ ;  /* 0x0000000a10197227 */ /* 0x000fe200078e00ff */
[----:B------:R-:W4:Y:S03]  /*f710*/  LDL.LU R12, [R1+0x37c] ;  /* 0x00037c00010c7983 */ /* 0x000f260000300800 */
[----:B------:R-:W-:Y:S01]  /*f720*/  IMAD.MOV R25, RZ, RZ, -R25 ;  /* 0x000000ffff197224 */ /* 0x000fe200078e0a19 */
[----:B------:R1:W4:Y:S03]  /*f730*/  @P0 LDG.E.U8 R54, desc[UR20][R26.64] ;  /* 0x000000141a360981 */ /* 0x000326000c1e1100 */
[C---:B------:R-:W-:Y:S01]  /*f740*/  IMAD R10, R15.reuse, R25, R10 ;  /* 0x000000190f0a7224 */ /* 0x040fe200078e020a */
[----:B------:R-:W4:Y:S04]  /*f750*/  LDL.LU R120, [R1+0x3a8] ;  /* 0x0003a80001787983 */ /* 0x000f280000300800 */
[----:B------:R-:W-:Y:S01]  /*f760*/  ISETP.GT.U32.AND P2, PT, R15, R10, PT ;  /* 0x0000000a0f00720c */ /* 0x000fe20003f44070 */
[----:B0-----:R-:W-:Y:S01]  /*f770*/  IMAD R18, R18, UR4, RZ ;  /* 0x0000000412127c24 */ /* 0x001fe2000f8e02ff */
[----:B------:R-:W4:Y:S01]  /*f780*/  LDL.LU R116, [R1+0x39c] ;  /* 0x00039c0001747983 */ /* 0x000f220000300800 */
[----:B-1----:R-:W-:Y:S01]  /*f790*/  @P0 IMAD.MOV.U32 R27, RZ, RZ, R2 ;  /* 0x000000ffff1b0224 */ /* 0x002fe200078e0002 */
[----:B------:R-:W0:Y:S02]  /*f7a0*/  LDCU UR4, c[0x0][0x3b0] ;  /* 0x00007600ff0477ac */ /* 0x000e240008000800 */
[----:B------:R-:W4:Y:S07]  /*f7b0*/  LDL.LU R112, [R1+0xc] ;  /* 0x00000c0001707983 */ /* 0x000f2e0000300800 */
[----:B------:R-:W-:-:S05]  /*f7c0*/  @!P2 IMAD.IADD R10, R10, 0x1, -R15 ;  /* 0x000000010a0aa824 */ /* 0x000fca00078e0a0f */
[----:B------:R-:W-:-:S13]  /*f7d0*/  ISETP.GT.U32.AND P2, PT, R15, R10, PT ;  /* 0x0000000a0f00720c */ /* 0x000fda0003f44070 */
[----:B------:R-:W-:Y:S01]  /*f7e0*/  @!P2 IMAD.IADD R10, R10, 0x1, -R15 ;  /* 0x000000010a0aa824 */ /* 0x000fe200078e0a0f */
[----:B------:R-:W-:-:S04]  /*f7f0*/  IADD3 R2, P2, PT, R18, R14, RZ ;  /* 0x0000000e12027210 */ /* 0x000fc80007f5e0ff */
[----:B------:R-:W-:Y:S02]  /*f800*/  LEA.HI.X.SX32 R3, R18, R11, 0x1, P2 ;  /* 0x0000000b12037211 */ /* 0x000fe400010f0eff */
[----:B------:R-:W-:Y:S01]  /*f810*/  ISETP.GE.AND P2, PT, R24, RZ, PT ;  /* 0x000000ff1800720c */ /* 0x000fe20003f46270 */
[----:B------:R-:W-:Y:S02]  /*f820*/  @P0 IMAD.MOV.U32 R26, RZ, RZ, R0 ;  /* 0x000000ffff1a0224 */ /* 0x000fe400078e0000 */
[----:B------:R-:W4:Y:S10]  /*f830*/  LDL.LU R0, [R1+0x384] ;  /* 0x0003840001007983 */ /* 0x000f340000300800 */
[----:B------:R-:W-:Y:S01]  /*f840*/  @!P2 IMAD.MOV R10, RZ, RZ, -R10 ;  /* 0x000000ffff0aa224 */ /* 0x000fe200078e0a0a */
[----:B------:R-:W-:-:S04]  /*f850*/  ISETP.GT.U32.AND P2, PT, R15, R20, PT ;  /* 0x000000140f00720c */ /* 0x000fc80003f44070 */
[----:B------:R-:W-:Y:S01]  /*f860*/  SEL R10, R92, R10, !P5 ;  /* 0x0000000a5c0a7207 */ /* 0x000fe20006800000 */
[----:B------:R1:W-:Y:S04]  /*f870*/  STL [R1+0x510], R2 ;  /* 0x0005100201007387 */ /* 0x0003e80000100800 */
[----:B------:R1:W-:Y:S01]  /*f880*/  STL [R1+0x50c], R3 ;  /* 0x00050c0301007387 */ /* 0x0003e20000100800 */
[----:B0-----:R-:W-:Y:S01]  /*f890*/  IMAD R10, R10, UR4, RZ ;  /* 0x000000040a0a7c24 */ /* 0x001fe2000f8e02ff */
[----:B------:R-:W-:Y:S01]  /*f8a0*/  PRMT R47, RZ, 0x7610, R47 ;  /* 0x00007610ff2f7816 */ /* 0x000fe2000000002f */
[----:B------:R-:W-:Y:S01]  /*f8b0*/  @P0 IMAD.MOV.U32 R24, RZ, RZ, R2 ;  /* 0x000000ffff180224 */ /* 0x000fe200078e0002 */
[----:B------:R-:W-:Y:S01]  /*f8c0*/  PRMT R51, RZ, 0x7610, R51 ;  /* 0x00007610ff337816 */ /* 0x000fe20000000033 */
[----:B------:R-:W-:Y:S01]  /*f8d0*/  @!P2 IMAD.IADD R20, R20, 0x1, -R15 ;  /* 0x000000011414a824 */ /* 0x000fe200078e0a0f */
[C---:B-1----:R-:W-:Y:S01]  /*f8e0*/  IADD3 R2, P2, PT, R10.reuse, R14, RZ ;  /* 0x0000000e0a027210 */ /* 0x042fe20007f5e0ff */
[----:B------:R-:W-:Y:S01]  /*f8f0*/  @P0 IMAD.MOV.U32 R25, RZ, RZ, R3 ;  /* 0x000000ffff190224 */ /* 0x000fe200078e0003 */
[----:B------:R-:W-:Y:S01]  /*f900*/  PRMT R32, RZ, 0x7610, R32 ;  /* 0x00007610ff207816 */ /* 0x000fe20000000020 */
[----:B------:R-:W0:Y:S01]  /*f910*/  LDCU UR4, c[0x0][0x3b0] ;  /* 0x00007600ff0477ac */ /* 0x000e220008000800 */
[----:B------:R-:W-:Y:S01]  /*f920*/  LEA.HI.X.SX32 R3, R10, R11, 0x1, P2 ;  /* 0x0000000b0a037211 */ /* 0x000fe200010f0eff */
[----:B------:R-:W4:Y:S04]  /*f930*/  @P0 LDG.E.U8 R51, desc[UR20][R26.64] ;  /* 0x000000141a330981 */ /* 0x000f28000c1e1100 */
[----:B---3--:R1:W-:Y:S04]  /*f940*/  STS.U8 [R4+UR9+0x580], R13 ;  /* 0x0005800d04007988 */ /* 0x0083e80008000009 */
[----:B------:R3:W4:Y:S04]  /*f950*/  @P0 LDG.E.U8 R47, desc[UR20][R24.64] ;  /* 0x00000014182f0981 */ /* 0x000728000c1e1100 */
[----:B-1----:R-:W4:Y:S04]  /*f960*/  LDL.LU R13, [R1+0x368] ;  /* 0x00036800010d7983 */ /* 0x002f280000300800 */
[----:B------:R-:W-:Y:S04]  /*f970*/  STL [R1+0x528], R2 ;  /* 0x0005280201007387 */ /* 0x000fe80000100800 */
[----:B------:R-:W-:Y:S04]  /*f980*/  STL [R1+0x524], R3 ;  /* 0x0005240301007387 */ /* 0x000fe80000100800 */
[----:B--2---:R1:W-:Y:S04]  /*f990*/  STS.U8 [R4+UR9+0x980], R118 ;  /* 0x0009807604007988 */ /* 0x0043e80008000009 */
[----:B-1----:R-:W2:Y:S01]  /*f9a0*/  LDL.LU R118, [R1+0x3bc] ;  /* 0x0003bc0001767983 */ /* 0x002ea20000300800 */
[----:B------:R-:W-:-:S04]  /*f9b0*/  LOP3.LUT R10, R17, 0xbe, RZ, 0xfc, !PT ;  /* 0x000000be110a7812 */ /* 0x000fc800078efcff */
[----:B------:R-:W-:-:S05]  /*f9c0*/  IABS R23, R10 ;  /* 0x0000000a00177213 */ /* 0x000fca0000000000 */
[----:B------:R-:W-:Y:S01]  /*f9d0*/  IMAD.HI.U32 R18, R16, R23, RZ ;  /* 0x0000001710127227 */ /* 0x000fe200078e00ff */
[----:B------:R-:W-:-:S03]  /*f9e0*/  ISETP.GE.AND P2, PT, R45, RZ, PT ;  /* 0x000000ff2d00720c */ /* 0x000fc60003f46270 */
[----:B------:R-:W-:Y:S01]  /*f9f0*/  IMAD.MOV R18, RZ, RZ, -R18 ;  /* 0x000000ffff127224 */ /* 0x000fe200078e0a12 */
[----:B------:R-:W-:Y:S01]  /*fa00*/  PRMT R45, RZ, 0x7610, R45 ;  /* 0x00007610ff2d7816 */ /* 0x000fe2000000002d */
[----:B---3--:R-:W-:Y:S02]  /*fa10*/  @P0 IMAD.MOV.U32 R24, RZ, RZ, R2 ;  /* 0x000000ffff180224 */ /* 0x008fe400078e0002 */
[----:B------:R-:W-:Y:S01]  /*fa20*/  IMAD R23, R15, R18, R23 ;  /* 0x000000120f177224 */ /* 0x000fe200078e0217 */
[----:B----4-:R-:W-:Y:S01]  /*fa30*/  SEL R18, R92, R112, !P5 ;  /* 0x000000705c127207 */ /* 0x010fe20006800000 */
[----:B------:R-:W-:Y:S01]  /*fa40*/  @P0 IMAD.MOV.U32 R25, RZ, RZ, R3 ;  /* 0x000000ffff190224 */ /* 0x000fe200078e0003 */
[----:B------:R-:W-:Y:S03]  /*fa50*/  STS.U8 [R4+UR9+0xd80], R12 ;  /* 0x000d800c04007988 */ /* 0x000fe60008000009 */
[----:B------:R-:W-:Y:S01]  /*fa60*/  IMAD R18, R18, UR6, RZ ;  /* 0x0000000612127c24 */ /* 0x000fe2000f8e02ff */
[----:B------:R1:W3:Y:S04]  /*fa70*/  @P0 LDG.E.U8 R45, desc[UR20][R24.64] ;  /* 0x00000014182d0981 */ /* 0x0002e8000c1e1100 */
[----:B------:R-:W-:Y:S01]  /*fa80*/  STS.U8 [R4+UR9+0x1180], R120 ;  /* 0x0011807804007988 */ /* 0x000fe20008000009 */
[----:B-1----:R-:W-:-:S03]  /*fa90*/  IMAD.MOV.U32 R24, RZ, RZ, R20 ;  /* 0x000000ffff187224 */ /* 0x002fc600078e0014 */
[----:B------:R1:W-:Y:S01]  /*faa0*/  STS.U8 [R4+UR9+0x1580], R116 ;  /* 0x0015807404007988 */ /* 0x0003e20008000009 */
[----:B------:R-:W-:-:S03]  /*fab0*/  @!P4 IMAD.MOV R24, RZ, RZ, -R24 ;  /* 0x000000ffff18c224 */ /* 0x000fc600078e0a18 */
[----:B-1----:R-:W4:Y:S04]  /*fac0*/  LDL.LU R116, [R1+0x400] ;  /* 0x0004000001747983 */ /* 0x002f280000300800 */
[----:B------:R1:W-:Y:S04]  /*fad0*/  STS.U8 [R4+UR9+0x1980], R0 ;  /* 0x0019800004007988 */ /* 0x0003e80008000009 */
[----:B------:R-:W3:Y:S01]  /*fae0*/  LDL.LU R112, [R1+0x3c0] ;  /* 0x0003c00001707983 */ /* 0x000ee20000300800 */
[----:B-1----:R-:W-:-:S04]  /*faf0*/  IADD3 R0, P4, PT, R18, R14, RZ ;  /* 0x0000000e12007210 */ /* 0x002fc80007f9e0ff */
[----:B------:R-:W-:Y:S01]  /*fb00*/  LEA.HI.X.SX32 R2, R18, R11, 0x1, P4 ;  /* 0x0000000b12027211 */ /* 0x000fe200020f0eff */
[----:B------:R1:W-:Y:S01]  /*fb10*/  STL [R1+0x140], R0 ;  /* 0x0001400001007387 */ /* 0x0003e20000100800 */
[----:B------:R-:W-:-:S03]  /*fb20*/  @P0 IMAD.MOV.U32 R26, RZ, RZ, R0 ;  /* 0x000000ffff1a0224 */ /* 0x000fc600078e0000 */
[----:B------:R-:W-:Y:S04]  /*fb30*/  STL [R1+0x13c], R2 ;  /* 0x00013c0201007387 */ /* 0x000fe80000100800 */
[----:B-1----:R-:W3:Y:S04]  /*fb40*/  LDL.LU R0, [R1+0x3dc] ;  /* 0x0003dc0001007983 */ /* 0x002ee80000300800 */
[----:B------:R1:W-:Y:S04]  /*fb50*/  STS.U8 [R4+UR9+0x1d80], R13 ;  /* 0x001d800d04007988 */ /* 0x0003e80008000009 */
[----:B-1----:R-:W3:Y:S04]  /*fb60*/  LDL.LU R13, [R1+0x3c4] ;  /* 0x0003c400010d7983 */ /* 0x002ee80000300800 */
[----:B--2---:R1:W-:Y:S04]  /*fb70*/  STS.U8 [R4+UR9+0x2180], R118 ;  /* 0x0021807604007988 */ /* 0x0043e80008000009 */
[----:B-1----:R-:W2:Y:S01]  /*fb80*/  LDL.LU R118, [R1+0x3e8] ;  /* 0x0003e80001767983 */ /* 0x002ea20000300800 */
[----:B------:R-:W-:-:S02]  /*fb90*/  ISETP.GT.U32.AND P4, PT, R15, R21, PT ;  /* 0x000000150f00720c */ /* 0x000fc40003f84070 */
[----:B------:R-:W-:Y:S01]  /*fba0*/  SEL R18, R92, R123, !P5 ;  /* 0x0000007b5c127207 */ /* 0x000fe20006800000 */
[----:B------:R-:W-:-:S04]  /*fbb0*/  @P0 IMAD.MOV.U32 R27, RZ, RZ, R2 ;  /* 0x000000ffff1b0224 */ /* 0x000fc800078e0002 */
[----:B------:R-:W-:Y:S01]  /*fbc0*/  IMAD R18, R18, UR6, RZ ;  /* 0x0000000612127c24 */ /* 0x000fe2000f8e02ff */
[----:B------:R1:W2:Y:S05]  /*fbd0*/  @P0 LDG.E.U8 R32, desc[UR20][R26.64] ;  /* 0x000000141a200981 */ /* 0x0002aa000c1e1100 */
[----:B------:R-:W-:Y:S01]  /*fbe0*/  @!P4 IMAD.IADD R21, R21, 0x1, -R15 ;  /* 0x000000011515c824 */ /* 0x000fe200078e0a0f */
[----:B------:R-:W-:-:S04]  /*fbf0*/  IADD3 R2, P4, PT, R18, R14, RZ ;  /* 0x0000000e12027210 */ /* 0x000fc80007f9e0ff */
[----:B------:R-:W-:Y:S02]  /*fc00*/  LEA.HI.X.SX32 R3, R18, R11, 0x1, P4 ;  /* 0x0000000b12037211 */ /* 0x000fe400020f0eff */
[----:B------:R-:W-:Y:S02]  /*fc10*/  ISETP.GT.U32.AND P4, PT, R15, R21, PT ;  /* 0x000000150f00720c */ /* 0x000fe40003f84070 */
[----:B------:R-:W-:Y:S01]  /*fc20*/  SEL R18, R92, R115, !P5 ;  /* 0x000000735c127207 */ /* 0x000fe20006800000 */
[----:B------:R0:W-:Y:S04]  /*fc30*/  STL [R1+0x160], R2 ;  /* 0x0001600201007387 */ /* 0x0001e80000100800 */
[----:B------:R-:W-:Y:S02]  /*fc40*/  IMAD R18, R18, UR6, RZ ;  /* 0x0000000612127c24 */ /* 0x000fe4000f8e02ff */
[----:B-1----:R-:W-:-:S04]  /*fc50*/  @P0 IMAD.MOV.U32 R26, RZ, RZ, R2 ;  /* 0x000000ffff1a0224 */ /* 0x002fc800078e0002 */
[----:B------:R-:W-:Y:S01]  /*fc60*/  @!P4 IMAD.IADD R21, R21, 0x1, -R15 ;  /* 0x000000011515c824 */ /* 0x000fe200078e0a0f */
[C---:B0-----:R-:W-:Y:S01]  /*fc70*/  IADD3 R2, P4, PT, R18.reuse, R14, RZ ;  /* 0x0000000e12027210 */ /* 0x041fe20007f9e0ff */
[----:B------:R0:W-:Y:S01]  /*fc80*/  STL [R1+0x15c], R3 ;  /* 0x00015c0301007387 */ /* 0x0001e20000100800 */
[----:B------:R-:W-:Y:S02]  /*fc90*/  @P0 IMAD.MOV.U32 R27, RZ, RZ, R3 ;  /* 0x000000ffff1b0224 */ /* 0x000fe400078e0003 */
[----:B0-----:R-:W-:Y:S02]  /*fca0*/  LEA.HI.X.SX32 R3, R18, R11, 0x1, P4 ;  /* 0x0000000b12037211 */ /* 0x001fe400020f0eff */
[----:B------:R-:W-:Y:S02]  /*fcb0*/  ISETP.GE.AND P4, PT, R10, RZ, PT ;  /* 0x000000ff0a00720c */ /* 0x000fe40003f86270 */
[----:B------:R-:W-:-:S04]  /*fcc0*/  LOP3.LUT R10, R17, 0xc4, RZ, 0xfc, !PT ;  /* 0x000000c4110a7812 */ /* 0x000fc800078efcff */
[----:B------:R-:W-:-:S05]  /*fcd0*/  IABS R18, R10 ;  /* 0x0000000a00127213 */ /* 0x000fca0000000000 */
[----:B------:R-:W-:Y:S01]  /*fce0*/  IMAD.HI.U32 R20, R16, R18, RZ ;  /* 0x0000001210147227 */ /* 0x000fe200078e00ff */
[----:B------:R-:W-:Y:S01]  /*fcf0*/  PRMT R72, RZ, 0x7610, R72 ;  /* 0x00007610ff487816 */ /* 0x000fe20000000048 */
[----:B----4-:R-:W-:Y:S02]  /*fd00*/  STS.U8 [R4+UR9+0x2580], R116 ;  /* 0x0025807404007988 */ /* 0x010fe40008000009 */
[----:B------:R-:W-:Y:S02]  /*fd10*/  IMAD.MOV R20, RZ, RZ, -R20 ;  /* 0x000000ffff147224 */ /* 0x000fe400078e0a14 */
[----:B------:R-:W-:Y:S02]  /*fd20*/  STL [R1+0x180], R2 ;  /* 0x0001800201007387 */ /* 0x000fe40000100800 */
[----:B------:R-:W-:Y:S02]  /*fd30*/  IMAD R18, R15, R20, R18 ;  /* 0x000000140f127224 */ /* 0x000fe400078e0212 */
[----:B------:R-:W-:Y:S01]  /*fd40*/  STL [R1+0x17c], R3 ;  /* 0x00017c0301007387 */ /* 0x000fe20000100800 */
[----:B------:R-:W-:-:S03]  /*fd50*/  SEL R20, R92, R110, !P5 ;  /* 0x0000006e5c147207 */ /* 0x000fc60006800000 */
[----:B---3--:R-:W-:Y:S04]  /*fd60*/  STS.U8 [R4+UR9+0x2980], R112 ;  /* 0x0029807004007988 */ /* 0x008fe80008000009 */
[----:B------:R-:W3:Y:S04]  /*fd70*/  LDL.LU R120, [R1+0x424] ;  /* 0x0004240001787983 */ /* 0x000ee80000300800 */
[----:B------:R0:W-:Y:S04]  /*fd80*/  STS.U8 [R4+UR9+0x2d80], R0 ;  /* 0x002d800004007988 */ /* 0x0001e80008000009 */
[----:B------:R1:W4:Y:S01]  /*fd90*/  @P0 LDG.E.U8 R72, desc[UR20][R30.64] ;  /* 0x000000141e480981 */ /* 0x000322000c1e1100 */
[----:B------:R-:W-:-:S03]  /*fda0*/  IMAD.MOV.U32 R25, RZ, RZ, R21 ;  /* 0x000000ffff197224 */ /* 0x000fc600078e0015 */
[----:B0-----:R-:W4:Y:S01]  /*fdb0*/  LDL.LU R0, [R1+0x404] ;  /* 0x0004040001007983 */ /* 0x001f220000300800 */
[----:B------:R-:W-:Y:S01]  /*fdc0*/  IMAD R20, R20, UR4, RZ ;  /* 0x0000000414147c24 */ /* 0x000fe2000f8e02ff */
[----:B------:R-:W-:Y:S02]  /*fdd0*/  PRMT R68, RZ, 0x7610, R68 ;  /* 0x00007610ff447816 */ /* 0x000fe40000000044 */
[----:B-1----:R-:W-:Y:S01]  /*fde0*/  PRMT R31, RZ, 0x7610, R31 ;  /* 0x00007610ff1f7816 */ /* 0x002fe2000000001f */
[----:B------:R-:W-:Y:S01]  /*fdf0*/  @!P6 IMAD.MOV R25, RZ, RZ, -R25 ;  /* 0x000000ffff19e224 */ /* 0x000fe200078e0a19 */
[----:B------:R-:W0:Y:S02]  /*fe00*/  LDCU UR4, c[0x0][0x3b0] ;  /* 0x00007600ff0477ac */ /* 0x000e240008000800 */
[----:B------:R-:W4:Y:S04]  /*fe10*/  @P0 LDG.E.U8 R68, desc[UR20][R28.64] ;  /* 0x000000141c440981 */ /* 0x000f28000c1e1100 */
[----:B------:R1:W4:Y:S02]  /*fe20*/  @P0 LDG.E.U8 R31, desc[UR20][R26.64] ;  /* 0x000000141a1f0981 */ /* 0x000324000c1e1100 */
[----:B-1----:R-:W-:Y:S01]  /*fe30*/  @P0 IMAD.MOV.U32 R26, RZ, RZ, R2 ;  /* 0x000000ffff1a0224 */ /* 0x002fe200078e0002 */
[----:B------:R-:W-:Y:S01]  /*fe40*/  IADD3 R2, P6, PT, R20, R14, RZ ;  /* 0x0000000e14027210 */ /* 0x000fe20007fde0ff */
[----:B------:R-:W-:-:S03]  /*fe50*/  @P0 IMAD.MOV.U32 R27, RZ, RZ, R3 ;  /* 0x000000ffff1b0224 */ /* 0x000fc600078e0003 */
[----:B------:R-:W-:Y:S01]  /*fe60*/  LEA.HI.X.SX32 R3, R20, R11, 0x1, P6 ;  /* 0x0000000b14037211 */ /* 0x000fe200030f0eff */
[----:B------:R1:W-:Y:S04]  /*fe70*/  STS.U8 [R4+UR9+0x3180], R13 ;  /* 0x0031800d04007988 */ /* 0x0003e80008000009 */
[----:B-1----:R-:W4:Y:S04]  /*fe80*/  LDL.LU R13, [R1+0x41c] ;  /* 0x00041c00010d7983 */ /* 0x002f280000300800 */
[----:B------:R-:W4:Y:S04]  /*fe90*/  LDL.LU R116, [R1+0x408] ;  /* 0x0004080001747983 */ /* 0x000f280000300800 */
[----:B------:R-:W4:Y:S04]  /*fea0*/  LDL.LU R112, [R1+0x3e4] ;  /* 0x0003e40001707983 */ /* 0x000f280000300800 */
[----:B------:R-:W-:Y:S04]  /*feb0*/  STL [R1+0x1a0], R2 ;  /* 0x0001a00201007387 */ /* 0x000fe80000100800 */
[----:B------:R-:W-:Y:S04]  /*fec0*/  STL [R1+0x19c], R3 ;  /* 0x00019c0301007387 */ /* 0x000fe80000100800 */
[----:B--2---:R1:W-:Y:S04]  /*fed0*/  STS.U8 [R4+UR9+0x3580], R118 ;  /* 0x0035807604007988 */ /* 0x0043e80008000009 */
[----:B-1----:R-:W2:Y:S01]  /*fee0*/  LDL.LU R118, [R1+0x420] ;  /* 0x0004200001767983 */ /* 0x002ea20000300800 */
[----:B------:R-:W-:Y:S01]  /*fef0*/  ISETP.GT.U32.AND P6, PT, R15, R22, PT ;  /* 0x000000160f00720c */ /* 0x000fe20003fc4070 */
[----:B------:R-:W-:Y:S01]  /*ff00*/  @P0 IMAD.MOV.U32 R20, RZ, RZ, R2 ;  /* 0x000000ffff140224 */ /* 0x000fe200078e0002 */
[----:B------:R-:W-:Y:S01]  /*ff10*/  PRMT R29, RZ, 0x7610, R29 ;  /* 0x00007610ff1d7816 */ /* 0x000fe2000000001d */
[----:B------:R-:W-:-:S05]  /*ff20*/  @P0 IMAD.MOV.U32 R21, RZ, RZ, R3 ;  /* 0x000000ffff150224 */ /* 0x000fca00078e0003 */
[----:B------:R1:W2:Y:S05]  /*ff30*/  @P0 LDG.E.U8 R29, desc[UR20][R20.64] ;  /* 0x00000014141d0981 */ /* 0x0002aa000c1e1100 */
[----:B------:R-:W-:-:S05]  /*ff40*/  @!P6 IMAD.IADD R22, R22, 0x1, -R15 ;  /* 0x000000011616e824 */ /* 0x000fca00078e0a0f */
[----:B------:R-:W-:Y:S02]  /*ff50*/  ISETP.GT.U32.AND P6, PT, R15, R22, PT ;  /* 0x000000160f00720c */ /* 0x000fe40003fc4070 */
[----:B-1----:R-:W-:-:S05]  /*ff60*/  SEL R20, R92, R87, !P5 ;  /* 0x000000575c147207 */ /* 0x002fca0006800000 */
[----:B0-----:R-:W-:Y:S01]  /*ff70*/  IMAD R20, R20, UR4, RZ ;  /* 0x0000000414147c24 */ /* 0x001fe2000f8e02ff */
[----:B------:R-:W0:Y:S05]  /*ff80*/  LDCU UR4, c[0x0][0x3b0] ;  /* 0x00007600ff0477ac */ /* 0x000e2a0008000800 */
[----:B------:R-:W-:Y:S01]  /*ff90*/  @!P6 IMAD.IADD R22, R22, 0x1, -R15 ;  /* 0x000000011616e824 */ /* 0x000fe200078e0a0f */
[----:B------:R-:W-:-:S04]  /*ffa0*/  IADD3 R2, P6, PT, R20, R14, RZ ;  /* 0x0000000e14027210 */ /* 0x000fc80007fde0ff */
[----:B------:R-:W-:Y:S02]  /*ffb0*/  LEA.HI.X.SX32 R3, R20, R11, 0x1, P6 ;  /* 0x0000000b14037211 */ /* 0x000fe400030f0eff */
[----:B------:R-:W-:Y:S02]  /*ffc0*/  ISETP.GE.AND P6, PT, R10, RZ, PT ;  /* 0x000000ff0a00720c */ /* 0x000fe40003fc6270 */
[----:B------:R-:W-:-:S04]  /*ffd0*/  LOP3.LUT R10, R17, 0xc6, RZ, 0xfc, !PT ;  /* 0x000000c6110a7812 */ /* 0x000fc800078efcff */
[----:B------:R-:W-:-:S05]  /*ffe0*/  IABS R20, R10 ;  /* 0x0000000a00147213 */ /* 0x000fca0000000000 */
[----:B------:R-:W-:-:S04]  /*fff0*/  IMAD.HI.U32 R21, R16, R20, RZ ;  /* 0x0000001410157227 */ /* 0x000fc800078e00ff */
[----:B------:R-:W-:Y:S01]  /*10000*/  IMAD.MOV R21, RZ, RZ, -R21 ;  /* 0x000000ffff157224 */ /* 0x000fe200078e0a15 */
[----:B------:R-:W-:-:S03]  /*10010*/  PRMT R30, RZ, 0x7610, R30 ;  /* 0x00007610ff1e7816 */ /* 0x000fc6000000001e */
[----:B------:R-:W-:Y:S01]  /*10020*/  IMAD R20, R15, R21, R20 ;  /* 0x000000150f147224 */ /* 0x000fe200078e0214 */
[----:B------:R-:W-:Y:S01]  /*10030*/  SEL R21, R92, R86, !P5 ;  /* 0x000000565c157207 */ /* 0x000fe20006800000 */
[----:B------:R-:W-:Y:S04]  /*10040*/  STL [R1+0x1c0], R2 ;  /* 0x0001c00201007387 */ /* 0x000fe80000100800 */
[----:B---3--:R-:W-:Y:S01]  /*10050*/  STS.U8 [R4+UR9+0x3980], R120 ;  /* 0x0039807804007988 */ /* 0x008fe20008000009 */
[----:B0-----:R-:W-:Y:S01]  /*10060*/  IMAD R21, R21, UR4, RZ ;  /* 0x0000000415157c24 */ /* 0x001fe2000f8e02ff */
[----:B------:R-:W0:Y:S02]  /*10070*/  LDCU UR4, c[0x0][0x3b0] ;  /* 0x00007600ff0477ac */ /* 0x000e240008000800 */
[----:B------:R-:W-:Y:S01]  /*10080*/  STL [R1+0x1bc], R3 ;  /* 0x0001bc0301007387 */ /* 0x000fe20000100800 */
[----:B------:R-:W-:-:S03]  /*10090*/  @!P3 IMAD.MOV R22, RZ, RZ, -R22 ;  /* 0x000000ffff16b224 */ /* 0x000fc600078e0a16 */
[----:B------:R1:W3:Y:S04]  /*100a0*/  @P0 LDG.E.U8 R30, desc[UR20][R26.64] ;  /* 0x000000141a1e0981 */ /* 0x0002e8000c1e1100 */
[----:B----4-:R4:W-:Y:S02]  /*100b0*/  STS.U8 [R4+UR9+0x3d80], R0 ;  /* 0x003d800004007988 */ /* 0x0109e40008000009 */
[----:B----4-:R-:W-:Y:S02]  /*100c0*/  LOP3.LUT R4, R9, 0x40, RZ, 0x3c, !PT ;  /* 0x0000004009047812 */ /* 0x010fe400078e3cff */
[----:B------:R-:W4:Y:S01]  /*100d0*/  LDL.LU R0, [R1+0x45c] ;  /* 0x00045c0001007983 */ /* 0x000f220000300800 */
[----:B-1----:R-:W-:Y:S01]  /*100e0*/  @P0 IMAD.MOV.U32 R26, RZ, RZ, R2 ;  /* 0x000000ffff1a0224 */ /* 0x002fe200078e0002 */
[----:B------:R-:W-:Y:S01]  /*100f0*/  IADD3 R2, P3, PT, R21, R14, RZ ;  /* 0x0000000e15027210 */ /* 0x000fe20007f7e0ff */
[----:B------:R-:W-:-:S03]  /*10100*/  @P0 IMAD.MOV.U32 R27, RZ, RZ, R3 ;  /* 0x000000ffff1b0224 */ /* 0x000fc600078e0003 */
[----:B------:R-:W-:Y:S01]  /*10110*/  LEA.HI.X.SX32 R3, R21, R11, 0x1, P3 ;  /* 0x0000000b15037211 */ /* 0x000fe200018f0eff */
[----:B------:R1:W-:Y:S04]  /*10120*/  STS.U8 [R4+UR9+0x200], R13 ;  /* 0x0002000d04007988 */ /* 0x0003e80008000009 */
[----:B-1----:R-:W3:Y:S04]  /*10130*/  LDL.LU R13, [R1+0x43c] ;  /* 0x00043c00010d7983 */ /* 0x002ee80000300800 */
[----:B------:R-:W-:Y:S04]  /*10140*/  STS.U8 [R4+UR9+0x600], R116 ;  /* 0x0006007404007988 */ /* 0x000fe80008000009 */
[----:B------:R-:W-:Y:S04]  /*10150*/  STS.U8 [R4+UR9+0xa00], R112 ;  /* 0x000a007004007988 */ /* 0x000fe80008000009 */
[----:B------:R-:W-:Y:S04]  /*10160*/  STL [R1+0x1e0], R2 ;  /* 0x0001e00201007387 */ /* 0x000fe80000100800 */
[----:B------:R-:W-:Y:S04]  /*10170*/  STL [R1+0x1dc], R3 ;  /* 0x0001dc0301007387 */ /* 0x000fe80000100800 */
[----:B--2---:R1:W-:Y:S04]  /*10180*/  STS.U8 [R4+UR9+0xe00], R118 ;  /* 0x000e007604007988 */ /* 0x0043e80008000009 */
[----:B-1----:R-:W2:Y:S01]  /*10190*/  LDL.LU R118, [R1+0x448] ;  /* 0x0004480001767983 */ /* 0x002ea20000300800 */
[----:B------:R-:W-:-:S02]  /*101a0*/  ISETP.GT.U32.AND P3, PT, R15, R19, PT ;  /* 0x000000130f00720c */ /* 0x000fc40003f64070 */
[----:B------:R-:W-:-:S11]  /*101b0*/  SEL R50, R92, R50, !P5 ;  /* 0x000000325c327207 */ /* 0x000fd60006800000 */
[----:B------:R-:W-:-:S05]  /*101c0*/  @!P3 IMAD.IADD R19, R19, 0x1, -R15 ;  /* 0x000000011313b824 */ /* 0x000fca00078e0a0f */
[----:B------:R-:W-:Y:S01]  /*101d0*/  ISETP.GT.U32.AND P3, PT, R15, R19, PT ;  /* 0x000000130f00720c */ /* 0x000fe20003f64070 */
[----:B0-----:R-:W-:Y:S01]  /*101e0*/  IMAD R50, R50, UR4, RZ ;  /* 0x0000000432327c24 */ /* 0x001fe2000f8e02ff */
[----:B------:R-:W-:Y:S01]  /*101f0*/  PRMT R28, RZ, 0x7610, R28 ;  /* 0x00007610ff1c7816 */ /* 0x000fe2000000001c */
[----:B------:R-:W-:Y:S01]  /*10200*/  @P0 IMAD.MOV.U32 R86, RZ, RZ, R2 ;  /* 0x000000ffff560224 */ /* 0x000fe200078e0002 */
[----:B------:R-:W0:Y:S01]  /*10210*/  LDCU UR4, c[0x0][0x3b0] ;  /* 0x00007600ff0477ac */ /* 0x000e220008000800 */
[----:B------:R-:W-:-:S03]  /*10220*/  @P0 IMAD.MOV.U32 R87, RZ, RZ, R3 ;  /* 0x000000ffff570224 */ /* 0x000fc600078e0003 */
[----:B------:R1:W2:Y:S05]  /*10230*/  @P0 LDG.E.U8 R28, desc[UR20][R26.64] ;  /* 0x000000141a1c0981 */ /* 0x0002aa000c1e1100 */
[----:B------:R-:W-:Y:S01]  /*10240*/  @!P3 IMAD.IADD R19, R19, 0x1, -R15 ;  /* 0x000000011313b824 */ /* 0x000fe200078e0a0f */
[----:B------:R-:W-:-:S04]  /*10250*/  IADD3 R110, P3, PT, R50, R14, RZ ;  /* 0x0000000e326e7210 */ /* 0x000fc80007f7e0ff */
[----:B------:R-:W-:Y:S01]  /*10260*/  LEA.HI.X.SX32 R115, R50, R11, 0x1, P3 ;  /* 0x0000000b32737211 */ /* 0x000fe200018f0eff */
[----:B------:R-:W-:Y:S04]  /*10270*/  STL [R1+0x200], R110 ;  /* 0x0002006e01007387 */ /* 0x000fe80000100800 */
[----:B------:R-:W-:Y:S01]  /*10280*/  STL [R1+0x1fc], R115 ;  /* 0x0001fc7301007387 */ /* 0x000fe20000100800 */
[----:B------:R-:W-:-:S04]  /*10290*/  LOP3.LUT R50, R17, 0xcc, RZ, 0xfc, !PT ;  /* 0x000000cc11327812 */ /* 0x000fc800078efcff */
[----:B------:R-:W-:Y:S02]  /*102a0*/  IABS R21, R50 ;  /* 0x0000003200157213 */ /* 0x000fe40000000000 */
[----:B------:R-:W-:-:S03]  /*102b0*/  ISETP.GE.AND P3, PT, R10, RZ, PT ;  /* 0x000000ff0a00720c */ /* 0x000fc60003f66270 */
[----:B------:R-:W-:-:S04]  /*102c0*/  IMAD.HI.U32 R10, R16, R21, RZ ;  /* 0x00000015100a7227 */ /* 0x000fc800078e00ff */
[----:B------:R-:W-:Y:S01]  /*102d0*/  IMAD.MOV R10, RZ, RZ, -R10 ;  /* 0x000000ffff0a7224 */ /* 0x000fe200078e0a0a */
[----:B----4-:R-:W-:Y:S03]  /*102e0*/  STS.U8 [R4+UR9+0x1200], R0 ;  /* 0x0012000004007988 */ /* 0x010fe60008000009 */
[----:B------:R-:W-:Y:S01]  /*102f0*/  IMAD R21, R15, R10, R21 ;  /* 0x0000000a0f157224 */ /* 0x000fe200078e0215 */
[----:B------:R-:W-:-:S04]  /*10300*/  SHF.R.S32.HI R10, RZ, 0x7, R124 ;  /* 0x00000007ff0a7819 */ /* 0x000fc8000001147c */
[----:B------:R-:W-:-:S04]  /*10310*/  SGXT R10, R10, 0x1 ;  /* 0x000000010a0a781a */ /* 0x000fc80000000200 */
[----:B------:R-:W-:-:S04]  /*10320*/  LOP3.LUT R10, R10, 0x90, RZ, 0xc0, !PT ;  /* 0x000000900a0a7812 */ /* 0x000fc800078ec0ff */
[----:B------:R-:W-:Y:S01]  /*10330*/  LOP3.LUT R10, R10, 0x7f, R124, 0x78, !PT ;  /* 0x0000007f0a0a7812 */ /* 0x000fe200078e787c */
[----:B---3--:R3:W-:Y:S04]  /*10340*/  STS.U8 [R4+UR9+0x1600], R13 ;  /* 0x0016000d04007988 */ /* 0x0087e80008000009 */
[----:B---3--:R-:W3:Y:S04]  /*10350*/  LDL.LU R13, [R1+0x440] ;  /* 0x00044000010d7983 */ /* 0x008ee80000300800 */
[----:B------:R-:W4:Y:S04]  /*10360*/  LDL.LU R121, [R1+0x444] ;  /* 0x0004440001797983 */ /* 0x000f280000300800 */
[----:B------:R-:W4:Y:S04]  /*10370*/  LDL.LU R5, [R1+0x428] ;  /* 0x0004280001057983 */ /* 0x000f280000300800 */
[----:B------:R-:W4:Y:S04]  /*10380*/  LDL.LU R7, [R1+0x3fc] ;  /* 0x0003fc0001077983 */ /* 0x000f280000300800 */
[----:B------:R-:W4:Y:S04]  /*10390*/  LDL.LU R6, [R1+0x3e0] ;  /* 0x0003e00001067983 */ /* 0x000f280000300800 */
[----:B------:R-:W4:Y:S04]  /*103a0*/  LDL.LU R125, [R1+0x3c8] ;  /* 0x0003c800017d7983 */ /* 0x000f280000300800 */
[----:B------:R-:W4:Y:S04]  /*103b0*/  LDL.LU R8, [R1+0x3a4] ;  /* 0x0003a40001087983 */ /* 0x000f280000300800 */
[----:B------:R-:W4:Y:S04]  /*103c0*/  LDL.LU R83, [R1+0x380] ;  /* 0x0003800001537983 */ /* 0x000f280000300800 */
[----:B------:R-:W4:Y:S04]  /*103d0*/  LDL.LU R0, [R1+0x360] ;  /* 0x0003600001007983 */ /* 0x000f280000300800 */
[----:B--2---:R2:W-:Y:S04]  /*103e0*/  STS.U8 [R4+UR9+0x1a00], R118 ;  /* 0x001a007604007988 */ /* 0x0045e80008000009 */
[----:B--2---:R-:W2:Y:S04]  /*103f0*/  LDL.LU R118, [R1+0x364] ;  /* 0x0003640001767983 */ /* 0x004ea80000300800 */
[----:B------:R-:W2:Y:S04]  /*10400*/  LDL.LU R84, [R1+0x340] ;  /* 0x0003400001547983 */ /* 0x000ea80000300800 */
        /* <DEDUP_REMOVED lines=13> */
[----:B------:R-:W2:Y:S01]  /*104e0*/  LDL.LU R124, [R1+0x22c] ;  /* 0x00022c00017c7983 */ /* 0x000ea20000300800 */
[----:B-1----:R-:W-:-:S02]  /*104f0*/  PRMT R27, RZ, 0x7610, R27 ;  /* 0x00007610ff1b7816 */ /* 0x002fc4000000001b */
[----:B------:R-:W-:-:S04]  /*10500*/  PRMT R26, RZ, 0x7610, R26 ;  /* 0x00007610ff1a7816 */ /* 0x000fc8000000001a */
[----:B------:R1:W2:Y:S02]  /*10510*/  @P0 LDG.E.U8 R27, desc[UR20][R86.64] ;  /* 0x00000014561b0981 */ /* 0x0002a4000c1e1100 */
[----:B-1----:R-:W-:Y:S02]  /*10520*/  @P0 IMAD.MOV.U32 R86, RZ, RZ, R110 ;  /* 0x000000ffff560224 */ /* 0x002fe400078e006e */
[----:B------:R-:W-:-:S05]  /*10530*/  @P0 IMAD.MOV.U32 R87, RZ, RZ, R115 ;  /* 0x000000ffff570224 */ /* 0x000fca00078e0073 */
[----:B------:R1:W2:Y:S04]  /*10540*/  @P0 LDG.E.U8 R26, desc[UR20][R86.64] ;  /* 0x00000014561a0981 */ /* 0x0002a8000c1e1100 */
[----:B---3--:R3:W-:Y:S04]  /*10550*/  STS.U8 [R4+UR9+0x1e00], R13 ;  /* 0x001e000d04007988 */ /* 0x0087e80008000009 */
[----:B----4-:R-:W-:Y:S04]  /*10560*/  STS.U8 [R4+UR9+0x2200], R121 ;  /* 0x0022007904007988 */ /* 0x010fe80008000009 */
[----:B------:R-:W-:Y:S04]  /*10570*/  STS.U8 [R4+UR9+0x2600], R5 ;  /* 0x0026000504007988 */ /* 0x000fe80008000009 */
[----:B------:R-:W-:Y:S04]  /*10580*/  STS.U8 [R4+UR9+0x2a00], R7 ;  /* 0x002a000704007988 */ /* 0x000fe80008000009 */
[----:B------:R-:W-:Y:S04]  /*10590*/  STS.U8 [R4+UR9+0x2e00], R6 ;  /* 0x002e000604007988 */ /* 0x000fe80008000009 */
[----:B------:R-:W-:Y:S04]  /*105a0*/  STS.U8 [R4+UR9+0x3200], R125 ;  /* 0x0032007d04007988 */ /* 0x000fe80008000009 */
[----:B------:R-:W-:Y:S04]  /*105b0*/  STS.U8 [R4+UR9+0x3600], R8 ;  /* 0x0036000804007988 */ /* 0x000fe80008000009 */
[----:B------:R-:W-:Y:S04]  /*105c0*/  STS.U8 [R4+UR9+0x3a00], R83 ;  /* 0x003a005304007988 */ /* 0x000fe80008000009 */
[----:B------:R4:W-:Y:S04]  /*105d0*/  STS.U8 [R4+UR9+0x3e00], R0 ;  /* 0x003e000004007988 */ /* 0x0009e80008000009 */
[----:B---3--:R-:W3:Y:S01]  /*105e0*/  LDL.LU R13, [R1+0x230] ;  /* 0x00023000010d7983 */ /* 0x008ee20000300800 */
[----:B----4-:R-:W-:-:S05]  /*105f0*/  LOP3.LUT R0, R9, 0x50, RZ, 0x3c, !PT ;  /* 0x0000005009007812 */ /* 0x010fca00078e3cff */
[----:B--2---:R2:W-:Y:S04]  /*10600*/  STS.U8 [R0+UR9+0x280], R118 ;  /* 0x0002807600007988 */ /* 0x0045e80008000009 */
[----:B--2---:R-:W2:Y:S04]  /*10610*/  LDL.LU R118, [R1+0x228] ;  /* 0x0002280001767983 */ /* 0x004ea80000300800 */
[----:B------:R-:W4:Y:S04]  /*10620*/  LDL.LU R121, [R1+0x224] ;  /* 0x0002240001797983 */ /* 0x000f280000300800 */
[----:B------:R-:W4:Y:S04]  /*10630*/  LDL.LU R5, [R1+0x220] ;  /* 0x0002200001057983 */ /* 0x000f280000300800 */
[----:B------:R-:W4:Y:S04]  /*10640*/  LDL.LU R4, [R1+0x21c] ;  /* 0x00021c0001047983 */ /* 0x000f280000300800 */
[----:B------:R-:W4:Y:S04]  /*10650*/  LDL.LU R7, [R1+0x208] ;  /* 0x0002080001077983 */ /* 0x000f280000300800 */
[----:B------:R-:W4:Y:S04]  /*10660*/  LDL.LU R6, [R1+0x204] ;  /* 0x0002040001067983 */ /* 0x000f280000300800 */
[----:B------:R-:W4:Y:S04]  /*10670*/  LDL.LU R125, [R1+0x1e8] ;  /* 0x0001e800017d7983 */ /* 0x000f280000300800 */
[----:B------:R-:W4:Y:S04]  /*10680*/  LDL.LU R8, [R1+0x1e4] ;  /* 0x0001e40001087983 */ /* 0x000f280000300800 */
[----:B------:R0:W-:Y:S04]  /*10690*/  STS.U8 [R0+UR9+0x680], R84 ;  /* 0x0006805400007988 */ /* 0x0001e80008000009 */
[----:B------:R-:W4:Y:S04]  /*106a0*/  LDL.LU R83, [R1+0x1c8] ;  /* 0x0001c80001537983 */ /* 0x000f280000300800 */
[----:B------:R1:W-:Y:S04]  /*106b0*/  STS.U8 [R0+UR9+0xa80], R90 ;  /* 0x000a805a00007988 */ /* 0x0003e80008000009 */
[----:B0-----:R-:W4:Y:S04]  /*106c0*/  LDL.LU R84, [R1+0x1c4] ;  /* 0x0001c40001547983 */ /* 0x001f280000300800 */
[----:B------:R0:W-:Y:S04]  /*106d0*/  STS.U8 [R0+UR9+0xe80], R91 ;  /* 0x000e805b00007988 */ /* 0x0001e80008000009 */
[----:B-1----:R-:W4:Y:S04]  /*106e0*/  LDL.LU R90, [R1+0x1a8] ;  /* 0x0001a800015a7983 */ /* 0x002f280000300800 */
[----:B------:R1:W-:Y:S04]  /*106f0*/  STS.U8 [R0+UR9+0x1280], R96 ;  /* 0x0012806000007988 */ /* 0x0003e80008000009 */
[----:B0-----:R-:W4:Y:S04]  /*10700*/  LDL.LU R91, [R1+0x1a4] ;  /* 0x0001a400015b7983 */ /* 0x001f280000300800 */
[----:B------:R-:W4:Y:S04]  /*10710*/  LDL.LU R86, [R1+0x188] ;  /* 0x0001880001567983 */ /* 0x000f280000300800 */
[----:B------:R-:W-:Y:S04]  /*10720*/  STS.U8 [R0+UR9+0x1680], R98 ;  /* 0x0016806200007988 */ /* 0x000fe80008000009 */
[----:B------:R0:W-:Y:S04]  /*10730*/  STS.U8 [R0+UR9+0x1a80], R99 ;  /* 0x001a806300007988 */ /* 0x0001e80008000009 */
[----:B-1----:R-:W4:Y:S04]  /*10740*/  LDL.LU R96, [R1+0x184] ;  /* 0x0001840001607983 */ /* 0x002f280000300800 */
[----:B------:R1:W-:Y:S04]  /*10750*/  STS.U8 [R0+UR9+0x1e80], R104 ;  /* 0x001e806800007988 */ /* 0x0003e80008000009 */
[----:B0-----:R-:W4:Y:S04]  /*10760*/  LDL.LU R99, [R1+0x168] ;  /* 0x0001680001637983 */ /* 0x001f280000300800 */
        /* <DEDUP_REMOVED lines=16> */
[----:B-1----:R-:W4:Y:S04]  /*10870*/  LDL.LU R0, [R1+0xa8] ;  /* 0x0000a80001007983 */ /* 0x002f280000300800 */
[----:B------:R-:W4:Y:S01]  /*10880*/  LDL.LU R124, [R1+0xa4] ;  /* 0x0000a400017c7983 */ /* 0x000f220000300800 */
[----:B------:R-:W-:-:S05]  /*10890*/  LOP3.LUT R98, R9, 0x60, RZ, 0x3c, !PT ;  /* 0x0000006009627812 */ /* 0x000fca00078e3cff */
[----:B---3--:R0:W-:Y:S04]  /*108a0*/  STS.U8 [R98+UR9+0x300], R13 ;  /* 0x0003000d62007988 */ /* 0x0081e80008000009 */
[----:B0-----:R-:W3:Y:S04]  /*108b0*/  LDL.LU R13, [R1+0xa0] ;  /* 0x0000a000010d7983 */ /* 0x001ee80000300800 */
[----:B--2---:R0:W-:Y:S04]  /*108c0*/  STS.U8 [R98+UR9+0x700], R118 ;  /* 0x0007007662007988 */ /* 0x0041e80008000009 */
[----:B----4-:R1:W-:Y:S04]  /*108d0*/  STS.U8 [R98+UR9+0xb00], R121 ;  /* 0x000b007962007988 */ /* 0x0103e80008000009 */
[----:B------:R2:W-:Y:S04]  /*108e0*/  STS.U8 [R98+UR9+0xf00], R5 ;  /* 0x000f000562007988 */ /* 0x0005e80008000009 */
[----:B0-----:R-:W4:Y:S04]  /*108f0*/  LDL.LU R118, [R1+0x9c] ;  /* 0x00009c0001767983 */ /* 0x001f280000300800 */
[----:B------:R-:W4:Y:S04]  /*10900*/  LDL.LU R87, [R1+0x98] ;  /* 0x0000980001577983 */ /* 0x000f280000300800 */
[----:B------:R-:W4:Y:S04]  /*10910*/  LDL.LU R110, [R1+0x94] ;  /* 0x00009400016e7983 */ /* 0x000f280000300800 */
[----:B------:R-:W4:Y:S04]  /*10920*/  LDL.LU R115, [R1+0x90] ;  /* 0x0000900001737983 */ /* 0x000f280000300800 */
[----:B------:R0:W-:Y:S04]  /*10930*/  STS.U8 [R98+UR9+0x1300], R4 ;  /* 0x0013000462007988 */ /* 0x0001e80008000009 */
[----:B------:R-:W4:Y:S04]  /*10940*/  LDL.LU R123, [R1+0x8c] ;  /* 0x00008c00017b7983 */ /* 0x000f280000300800 */
[----:B------:R0:W-:Y:S04]  /*10950*/  STS.U8 [R98+UR9+0x1700], R7 ;  /* 0x0017000762007988 */ /* 0x0001e80008000009 */
[----:B-1----:R-:W4:Y:S04]  /*10960*/  LDL.LU R121, [R1+0x964] ;  /* 0x0009640001797983 */ /* 0x002f280000300800 */
[----:B------:R1:W-:Y:S04]  /*10970*/  STS.U8 [R98+UR9+0x1b00], R6 ;  /* 0x001b000662007988 */ /* 0x0003e80008000009 */
[----:B--2---:R-:W2:Y:S04]  /*10980*/  LDL.LU R5, [R1+0x960] ;  /* 0x0009600001057983 */ /* 0x004ea80000300800 */
[----:B------:R1:W-:Y:S04]  /*10990*/  STS.U8 [R98+UR9+0x1f00], R125 ;  /* 0x001f007d62007988 */ /* 0x0003e80008000009 */
[----:B0-----:R-:W2:Y:S04]  /*109a0*/  LDL.LU R4, [R1+0x95c] ;  /* 0x00095c0001047983 */ /* 0x001ea80000300800 */
[----:B------:R0:W-:Y:S04]  /*109b0*/  STS.U8 [R98+UR9+0x2300], R8 ;  /* 0x0023000862007988 */ /* 0x0001e80008000009 */
[----:B------:R-:W2:Y:S04]  /*109c0*/  LDL.LU R7, [R1+0x958] ;  /* 0x0009580001077983 */ /* 0x000ea80000300800 */
[----:B------:R0:W-:Y:S04]  /*109d0*/  STS.U8 [R98+UR9+0x2700], R83 ;  /* 0x0027005362007988 */ /* 0x0001e80008000009 */
[----:B-1----:R-:W2:Y:S04]  /*109e0*/  LDL.LU R6, [R1+0x954] ;  /* 0x0009540001067983 */ /* 0x002ea80000300800 */
[----:B------:R1:W-:Y:S04]  /*109f0*/  STS.U8 [R98+UR9+0x2b00], R84 ;  /* 0x002b005462007988 */ /* 0x0003e80008000009 */
[----:B------:R-:W2:Y:S04]  /*10a00*/  LDL.LU R125, [R1+0x950] ;  /* 0x00095000017d7983 */ /* 0x000ea80000300800 */
[----:B------:R1:W-:Y:S04]  /*10a10*/  STS.U8 [R98+UR9+0x2f00], R90 ;  /* 0x002f005a62007988 */ /* 0x0003e80008000009 */
[----:B0-----:R-:W2:Y:S04]  /*10a20*/  LDL.LU R8, [R1+0x94c] ;  /* 0x00094c0001087983 */ /* 0x001ea80000300800 */
[----:B------:R-:W-:Y:S04]  /*10a30*/  STS.U8 [R98+UR9+0x3300], R91 ;  /* 0x0033005b62007988 */ /* 0x000fe80008000009 */
[----:B------:R-:W2:Y:S04]  /*10a40*/  LDL.LU R83, [R1+0x948] ;  /* 0x0009480001537983 */ /* 0x000ea80000300800 */
[----:B------:R0:W-:Y:S04]  /*10a50*/  STS.U8 [R98+UR9+0x3700], R86 ;  /* 0x0037005662007988 */ /* 0x0001e80008000009 */
[----:B-1----:R-:W2:Y:S04]  /*10a60*/  LDL.LU R84, [R1+0x944] ;  /* 0x0009440001547983 */ /* 0x002ea80000300800 */
[----:B------:R-:W2:Y:S01]  /*10a70*/  LDL.LU R90, [R1+0x940] ;  /* 0x00094000015a7983 */ /* 0x000ea20000300800 */
[----:B0-----:R-:W-:-:S03]  /*10a80*/  LOP3.LUT R86, R9, 0x70, RZ, 0x3c, !PT ;  /* 0x0000007009567812 */ /* 0x001fc600078e3cff */
[----:B------:R-:W2:Y:S04]  /*10a90*/  LDL.LU R91, [R1+0x93c] ;  /* 0x00093c00015b7983 */ /* 0x000ea80000300800 */
[----:B------:R0:W-:Y:S04]  /*10aa0*/  STS.U8 [R98+UR9+0x3b00], R96 ;  /* 0x003b006062007988 */ /* 0x0001e80008000009 */
[----:B------:R1:W-:Y:S04]  /*10ab0*/  STS.U8 [R98+UR9+0x3f00], R99 ;  /* 0x003f006362007988 */ /* 0x0003e80008000009 */
[----:B------:R1:W-:Y:S04]  /*10ac0*/  STS.U8 [R86+UR9+0x380], R104 ;  /* 0x0003806856007988 */ /* 0x0003e80008000009 */
[----:B0-----:R-:W2:Y:S04]  /*10ad0*/  LDL.LU R96, [R1+0x938] ;  /* 0x0009380001607983 */ /* 0x001ea80000300800 */
[----:B-1----:R-:W2:Y:S04]  /*10ae0*/  LDL.LU R98, [R1+0x934] ;  /* 0x0009340001627983 */ /* 0x002ea80000300800 */
[----:B------:R-:W2:Y:S04]  /*10af0*/  LDL.LU R99, [R1+0x930] ;  /* 0x0009300001637983 */ /* 0x000ea80000300800 */
[----:B------:R-:W2:Y:S04]  /*10b00*/  LDL.LU R104, [R1+0x92c] ;  /* 0x00092c0001687983 */ /* 0x000ea80000300800 */
[----:B------:R0:W-:Y:S04]  /*10b10*/  STS.U8 [R86+UR9+0x780], R105 ;  /* 0x0007806956007988 */ /* 0x0001e80008000009 */
[----:B------:R1:W-:Y:S04]  /*10b20*/  STS.U8 [R86+UR9+0xb80], R12 ;  /* 0x000b800c56007988 */ /* 0x0003e80008000009 */
[----:B------:R1:W-:Y:S04]  /*10b30*/  STS.U8 [R86+UR9+0xf80], R2 ;  /* 0x000f800256007988 */ /* 0x0003e80008000009 */
[----:B0-----:R-:W2:Y:S04]  /*10b40*/  LDL.LU R105, [R1+0x928] ;  /* 0x0009280001697983 */ /* 0x001ea80000300800 */
[----:B-1----:R-:W2:Y:S04]  /*10b50*/  LDL.LU R12, [R1+0x924] ;  /* 0x00092400010c7983 */ /* 0x002ea80000300800 */
        /* <DEDUP_REMOVED lines=13> */
[----:B---3--:R0:W-:Y:S04]  /*10c30*/  STS.U8 [R86+UR9+0x2b80], R13 ;  /* 0x002b800d56007988 */ /* 0x0081e80008000009 */
[----:B0-----:R-:W5:Y:S04]  /*10c40*/  LDL.LU R13, [R1+0x904] ;  /* 0x00090400010d7983 */ /* 0x001f680000300800 */
[----:B----4-:R0:W-:Y:S04]  /*10c50*/  STS.U8 [R86+UR9+0x2f80], R118 ;  /* 0x002f807656007988 */ /* 0x0101e80008000009 */
[----:B------:R1:W-:Y:S04]  /*10c60*/  STS.U8 [R86+UR9+0x3380], R87 ;  /* 0x0033805756007988 */ /* 0x0003e80008000009 */
[----:B------:R-:W-:Y:S04]  /*10c70*/  STS.U8 [R86+UR9+0x3780], R110 ;  /* 0x0037806e56007988 */ /* 0x000fe80008000009 */
[----:B------:R-:W-:Y:S04]  /*10c80*/  STS.U8 [R86+UR9+0x3b80], R115 ;  /* 0x003b807356007988 */ /* 0x000fe80008000009 */
[----:B0-----:R-:W3:Y:S04]  /*10c90*/  LDL.LU R118, [R1+0x900] ;  /* 0x0009000001767983 */ /* 0x001ee80000300800 */
[----:B------:R0:W-:Y:S01]  /*10ca0*/  STS.U8 [R86+UR9+0x3f80], R123 ;  /* 0x003f807b56007988 */ /* 0x0001e20008000009 */
[----:B-1----:R-:W-:Y:S01]  /*10cb0*/  LOP3.LUT R87, R10, 0x20, RZ, 0x3c, !PT ;  /* 0x000000200a577812 */ /* 0x002fe200078e3cff */
[----:B------:R-:W-:Y:S01]  /*10cc0*/  @!P2 IMAD.MOV R19, RZ, RZ, -R19 ;  /* 0x000000ffff13a224 */ /* 0x000fe200078e0a13 */
[----:B------:R-:W-:-:S02]  /*10cd0*/  SEL R70, R92, R70, !P5 ;  /* 0x000000465c467207 */ /* 0x000fc40006800000 */
[C---:B------:R-:W-:Y:S02]  /*10ce0*/  SEL R69, R92.reuse, R69, !P5 ;  /* 0x000000455c457207 */ /* 0x040fe40006800000 */
[C---:B------:R-:W-:Y:S02]  /*10cf0*/  SEL R67, R92.reuse, R67, !P5 ;  /* 0x000000435c437207 */ /* 0x040fe40006800000 */
[----:B------:R-:W-:Y:S01]  /*10d00*/  SEL R65, R92, R65, !P5 ;  /* 0x000000415c417207 */ /* 0x000fe20006800000 */
[----:B0-----:R-:W0:Y:S01]  /*10d10*/  LDC R123, c[0x0][0x3a0] ;  /* 0x0000e800ff7b7b82 */ /* 0x001e220000000800 */
[----:B--2---:R-:W-:Y:S04]  /*10d20*/  STS.U8 [R10+UR9+0x9000], R120 ;  /* 0x009000780a007988 */ /* 0x004fe80008000009 */
[----:B------:R-:W-:Y:S04]  /*10d30*/  STS.U8 [R10+UR9+0x8c00], R116 ;  /* 0x008c00740a007988 */ /* 0x000fe80008000009 */
[----:B------:R-:W-:Y:S04]  /*10d40*/  STS.U8 [R10+UR9+0x8800], R112 ;  /* 0x008800700a007988 */ /* 0x000fe80008000009 */
[----:B------:R-:W-:Y:S04]  /*10d50*/  STS.U8 [R10+UR9+0x8400], R0 ;  /* 0x008400000a007988 */ /* 0x000fe80008000009 */
[----:B------:R1:W-:Y:S04]  /*10d60*/  STS.U8 [R10+UR9+0x8000], R124 ;  /* 0x0080007c0a007988 */ /* 0x0003e80008000009 */
[----:B-1----:R-:W2:Y:S04]  /*10d70*/  LDL.LU R124, [R1+0x8fc] ;  /* 0x0008fc00017c7983 */ /* 0x002ea80000300800 */
[----:B------:R-:W4:Y:S04]  /*10d80*/  LDL.LU R0, [R1+0x8f8] ;  /* 0x0008f80001007983 */ /* 0x000f280000300800 */
[----:B------:R-:W2:Y:S04]  /*10d90*/  LDL.LU R112, [R1+0x8f4] ;  /* 0x0008f40001707983 */ /* 0x000ea80000300800 */
[----:B------:R-:W2:Y:S04]  /*10da0*/  LDL.LU R116, [R1+0x8f0] ;  /* 0x0008f00001747983 */ /* 0x000ea80000300800 */
[----:B------:R-:W2:Y:S04]  /*10db0*/  LDL.LU R120, [R1+0x8ec] ;  /* 0x0008ec0001787983 */ /* 0x000ea80000300800 */
[----:B------:R1:W-:Y:S04]  /*10dc0*/  STS.U8 [R10+UR9+0x9400], R3 ;  /* 0x009400030a007988 */ /* 0x0003e80008000009 */
[----:B------:R0:W-:Y:S04]  /*10dd0*/  STS.U8 [R10+UR9+0x9800], R2 ;  /* 0x009800020a007988 */ /* 0x0001e80008000009 */
[----:B------:R0:W-:Y:S04]  /*10de0*/  STS.U8 [R10+UR9+0x9c00], R12 ;  /* 0x009c000c0a007988 */ /* 0x0001e80008000009 */
[----:B------:R0:W-:Y:S04]  /*10df0*/  STS.U8 [R10+UR9+0xa000], R105 ;  /* 0x00a000690a007988 */ /* 0x0001e80008000009 */
[----:B------:R0:W-:Y:S04]  /*10e00*/  STS.U8 [R10+UR9+0xa400], R104 ;  /* 0x00a400680a007988 */ /* 0x0001e80008000009 */
[----:B------:R0:W-:Y:S04]  /*10e10*/  STS.U8 [R10+UR9+0xa800], R99 ;  /* 0x00a800630a007988 */ /* 0x0001e80008000009 */
[----:B------:R0:W-:Y:S04]  /*10e20*/  STS.U8 [R10+UR9+0xac00], R98 ;  /* 0x00ac00620a007988 */ /* 0x0001e80008000009 */
[----:B------:R-:W-:Y:S04]  /*10e30*/  STS.U8 [R10+UR9+0xb000], R96 ;  /* 0x00b000600a007988 */ /* 0x000fe80008000009 */
        /* <DEDUP_REMOVED lines=42> */
[----:B------:R-:W-:Y:S01]  /*110e0*/  STS.U8 [R87+UR9+0xdd00], R72 ;  /* 0x00dd004857007988 */ /* 0x000fe20008000009 */
[----:B------:R-:W-:-:S03]  /*110f0*/  LOP3.LUT R86, R10, 0x40, RZ, 0x3c, !PT ;  /* 0x000000400a567812 */ /* 0x000fc600078e3cff */
        /* <DEDUP_REMOVED lines=13> */
[----:B-1----:R-:W5:Y:S04]  /*111d0*/  LDL.LU R3, [R1+0x8e8] ;  /* 0x0008e80001037983 */ /* 0x002f680000300800 */
[----:B0-----:R-:W5:Y:S04]  /*111e0*/  LDL.LU R2, [R1+0x8e4] ;  /* 0x0008e40001027983 */ /* 0x001f680000300800 */
[----:B------:R-:W5:Y:S04]  /*111f0*/  LDL.LU R12, [R1+0x8e0] ;  /* 0x0008e000010c7983 */ /* 0x000f680000300800 */
[----:B------:R-:W5:Y:S04]  /*11200*/  LDL.LU R105, [R1+0x8dc] ;  /* 0x0008dc0001697983 */ /* 0x000f680000300800 */
[----:B------:R-:W-:Y:S04]  /*11210*/  STS.U8 [R86+UR9+0x9600], R27 ;  /* 0x0096001b56007988 */ /* 0x000fe80008000009 */
[----:B------:R-:W5:Y:S04]  /*11220*/  LDL.LU R104, [R1+0x8d8] ;  /* 0x0008d80001687983 */ /* 0x000f680000300800 */
[----:B------:R0:W-:Y:S04]  /*11230*/  STS.U8 [R86+UR9+0x9a00], R26 ;  /* 0x009a001a56007988 */ /* 0x0001e80008000009 */
[----:B------:R-:W5:Y:S04]  /*11240*/  LDL.LU R99, [R1+0x8d4] ;  /* 0x0008d40001637983 */ /* 0x000f680000300800 */
[----:B------:R-:W5:Y:S01]  /*11250*/  LDL.LU R98, [R1+0x8d0] ;  /* 0x0008d00001627983 */ /* 0x000f620000300800 */
[----:B--2---:R-:W-:-:S03]  /*11260*/  SEL R28, R92, R120, !P5 ;  /* 0x000000785c1c7207 */ /* 0x004fc60006800000 */
[----:B------:R-:W5:Y:S01]  /*11270*/  LDL.LU R96, [R1+0x8cc] ;  /* 0x0008cc0001607983 */ /* 0x000f620000300800 */
[----:B0-----:R-:W-:Y:S01]  /*11280*/  SEL R26, R92, R116, !P5 ;  /* 0x000000745c1a7207 */ /* 0x001fe20006800000 */
[----:B------:R-:W-:Y:S02]  /*11290*/  IMAD R28, R28, UR6, RZ ;  /* 0x000000061c1c7c24 */ /* 0x000fe4000f8e02ff */
[----:B------:R-:W5:Y:S01]  /*112a0*/  LDL.LU R91, [R1+0x8c8] ;  /* 0x0008c800015b7983 */ /* 0x000f620000300800 */
[----:B------:R-:W-:Y:S01]  /*112b0*/  SEL R27, R92, R112, !P5 ;  /* 0x000000705c1b7207 */ /* 0x000fe20006800000 */
[----:B------:R-:W-:Y:S02]  /*112c0*/  IMAD R29, R26, UR6, RZ ;  /* 0x000000061a1d7c24 */ /* 0x000fe4000f8e02ff */
[----:B------:R-:W5:Y:S01]  /*112d0*/  LDL.LU R90, [R1+0x8c4] ;  /* 0x0008c400015a7983 */ /* 0x000f620000300800 */
[----:B------:R-:W-:-:S03]  /*112e0*/  IADD3 R81, P2, PT, R28, R14, RZ ;  /* 0x0000000e1c517210 */ /* 0x000fc60007f5e0ff */
[----:B------:R-:W5:Y:S01]  /*112f0*/  LDL.LU R84, [R1+0x8c0] ;  /* 0x0008c00001547983 */ /* 0x000f620000300800 */
[----:B----4-:R-:W-:-:S03]  /*11300*/  SEL R26, R92, R0, !P5 ;  /* 0x000000005c1a7207 */ /* 0x010fc60006800000 */
[----:B------:R-:W5:Y:S01]  /*11310*/  LDL.LU R83, [R1+0x8bc] ;  /* 0x0008bc0001537983 */ /* 0x000f620000300800 */
[----:B------:R-:W-:-:S03]  /*11320*/  LEA.HI.X.SX32 R85, R28, R11, 0x1, P2 ;  /* 0x0000000b1c557211 */ /* 0x000fc600010f0eff */
[----:B------:R-:W5:Y:S01]  /*11330*/  LDL.LU R8, [R1+0x8b8] ;  /* 0x0008b80001087983 */ /* 0x000f620000300800 */
[----:B------:R-:W-:Y:S01]  /*11340*/  IMAD R31, R27, UR6, RZ ;  /* 0x000000061b1f7c24 */ /* 0x000fe2000f8e02ff */
[C---:B------:R-:W-:Y:S02]  /*11350*/  IADD3 R79, P2, PT, R29.reuse, R14, RZ ;  /* 0x0000000e1d4f7210 */ /* 0x040fe40007f5e0ff */
[----:B------:R-:W5:Y:S01]  /*11360*/  LDL.LU R125, [R1+0x8b4] ;  /* 0x0008b400017d7983 */ /* 0x000f620000300800 */
[----:B------:R-:W-:Y:S01]  /*11370*/  PRMT R78, RZ, 0x7610, R78 ;  /* 0x00007610ff4e7816 */ /* 0x000fe2000000004e */
[----:B------:R-:W-:Y:S01]  /*11380*/  IMAD R30, R26, UR4, RZ ;  /* 0x000000041a1e7c24 */ /* 0x000fe2000f8e02ff */
[-C--:B------:R-:W-:Y:S01]  /*11390*/  LEA.HI.X.SX32 R82, R29, R11.reuse, 0x1, P2 ;  /* 0x0000000b1d527211 */ /* 0x080fe200010f0eff */
[----:B------:R-:W5:Y:S01]  /*113a0*/  LDL.LU R6, [R1+0x8b0] ;  /* 0x0008b00001067983 */ /* 0x000f620000300800 */
[----:B------:R-:W-:Y:S01]  /*113b0*/  @P0 IMAD.MOV.U32 R26, RZ, RZ, R81 ;  /* 0x000000ffff1a0224 */ /* 0x000fe200078e0051 */
[----:B------:R-:W-:Y:S01]  /*113c0*/  SEL R28, R92, R124, !P5 ;  /* 0x0000007c5c1c7207 */ /* 0x000fe20006800000 */
[----:B------:R-:W-:Y:S01]  /*113d0*/  @P0 IMAD.MOV.U32 R27, RZ, RZ, R85 ;  /* 0x000000ffff1b0224 */ /* 0x000fe200078e0055 */
[----:B------:R-:W5:Y:S01]  /*113e0*/  LDL.LU R7, [R1+0x8ac] ;  /* 0x0008ac0001077983 */ /* 0x000f620000300800 */
[----:B------:R-:W0:Y:S03]  /*113f0*/  LDCU UR4, c[0x0][0x3b0] ;  /* 0x00007600ff0477ac */ /* 0x000e260008000800 */
[----:B------:R-:W5:Y:S01]  /*11400*/  LDL.LU R4, [R1+0x8a8] ;  /* 0x0008a80001047983 */ /* 0x000f620000300800 */
[C---:B------:R-:W-:Y:S01]  /*11410*/  IADD3 R80, P2, PT, R31.reuse, R14, RZ ;  /* 0x0000000e1f507210 */ /* 0x040fe20007f5e0ff */
[----:B------:R-:W1:Y:S02]  /*11420*/  LDCU UR6, c[0x0][0x3b0] ;  /* 0x00007600ff0677ac */ /* 0x000e640008000800 */
[----:B------:R-:W5:Y:S04]  /*11430*/  LDL.LU R5, [R1+0x8a4] ;  /* 0x0008a40001057983 */ /* 0x000f680000300800 */
[----:B------:R-:W5:Y:S04]  /*11440*/  LDL.LU R121, [R1+0x8a0] ;  /* 0x0008a00001797983 */ /* 0x000f680000300800 */
[----:B------:R-:W5:Y:S04]  /*11450*/  LDL.LU R120, [R1+0x89c] ;  /* 0x00089c0001787983 */ /* 0x000f680000300800 */
[----:B------:R-:W5:Y:S01]  /*11460*/  LDL.LU R116, [R1+0x898] ;  /* 0x0008980001747983 */ /* 0x000f620000300800 */
[----:B------:R-:W-:-:S03]  /*11470*/  LEA.HI.X.SX32 R88, R31, R11, 0x1, P2 ;  /* 0x0000000b1f587211 */ /* 0x000fc600010f0eff */
[----:B------:R-:W5:Y:S01]  /*11480*/  LDL.LU R112, [R1+0x894] ;  /* 0x0008940001707983 */ /* 0x000f620000300800 */
[----:B------:R-:W-:Y:S01]  /*11490*/  IMAD R28, R28, UR5, RZ ;  /* 0x000000051c1c7c24 */ /* 0x000fe2000f8e02ff */
[----:B------:R-:W-:Y:S01]  /*114a0*/  PRMT R77, RZ, 0x7610, R77 ;  /* 0x00007610ff4d7816 */ /* 0x000fe2000000004d */
[----:B------:R-:W2:Y:S01]  /*114b0*/  LDCU UR5, c[0x0][0x3b0] ;  /* 0x00007600ff0577ac */ /* 0x000ea20008000800 */
[----:B------:R-:W5:Y:S04]  /*114c0*/  LDL.LU R0, [R1+0x890] ;  /* 0x0008900001007983 */ /* 0x000f680000300800 */
[----:B------:R-:W-:Y:S04]  /*114d0*/  STL [R1+0x148], R81 ;  /* 0x0001485101007387 */ /* 0x000fe80000100800 */
[----:B------:R4:W-:Y:S04]  /*114e0*/  STL [R1+0x144], R85 ;  /* 0x0001445501007387 */ /* 0x0009e80000100800 */
[----:B------:R3:W2:Y:S01]  /*114f0*/  @P0 LDG.E.U8 R78, desc[UR20][R26.64] ;  /* 0x000000141a4e0981 */ /* 0x0006a2000c1e1100 */
[----:B----4-:R-:W-:-:S02]  /*11500*/  IADD3 R85, P2, PT, R30, R14, RZ ;  /* 0x0000000e1e557210 */ /* 0x010fc40007f5e0ff */
[----:B---3--:R-:W-:Y:S02]  /*11510*/  SEL R26, R92, R118, !P5 ;  /* 0x000000765c1a7207 */ /* 0x008fe40006800000 */
[-C--:B------:R-:W-:Y:S02]  /*11520*/  LEA.HI.X.SX32 R87, R30, R11.reuse, 0x1, P2 ;  /* 0x0000000b1e577211 */ /* 0x080fe400010f0eff */
[----:B------:R-:W-:Y:S01]  /*11530*/  IADD3 R81, P2, PT, R28, R14, RZ ;  /* 0x0000000e1c517210 */ /* 0x000fe20007f5e0ff */
[----:B------:R-:W-:Y:S01]  /*11540*/  IMAD R29, R26, UR12, RZ ;  /* 0x0000000c1a1d7c24 */ /* 0x000fe2000f8e02ff */
[----:B------:R-:W-:Y:S01]  /*11550*/  STL [R1+0x168], R79 ;  /* 0x0001684f01007387 */ /* 0x000fe20000100800 */
[----:B------:R-:W-:Y:S01]  /*11560*/  @P0 IMAD.MOV.U32 R26, RZ, RZ, R79 ;  /* 0x000000ffff1a0224 */ /* 0x000fe200078e004f */
[----:B------:R-:W-:Y:S01]  /*11570*/  PRMT R76, RZ, 0x7610, R76 ;  /* 0x00007610ff4c7816 */ /* 0x000fe2000000004c */
[----:B------:R-:W-:Y:S01]  /*11580*/  @P0 IMAD.MOV.U32 R27, RZ, RZ, R82 ;  /* 0x000000ffff1b0224 */ /* 0x000fe200078e0052 */
[----:B------:R3:W-:Y:S01]  /*11590*/  STL [R1+0x164], R82 ;  /* 0x0001645201007387 */ /* 0x0007e20000100800 */
[----:B------:R-:W-:Y:S01]  /*115a0*/  PRMT R75, RZ, 0x7610, R75 ;  /* 0x00007610ff4b7816 */ /* 0x000fe2000000004b */
[----:B------:R-:W4:Y:S02]  /*115b0*/  LDCU UR12, c[0x0][0x3b0] ;  /* 0x00007600ff0c77ac */ /* 0x000f240008000800 */
[----:B------:R0:W2:Y:S01]  /*115c0*/  @P0 LDG.E.U8 R77, desc[UR20][R26.64] ;  /* 0x000000141a4d0981 */ /* 0x0000a2000c1e1100 */
[----:B---3--:R-:W-:-:S02]  /*115d0*/  LEA.HI.X.SX32 R82, R28, R11, 0x1, P2 ;  /* 0x0000000b1c527211 */ /* 0x008fc400010f0eff */
[----:B------:R-:W-:Y:S01]  /*115e0*/  IADD3 R79, P2, PT, R29, R14, RZ ;  /* 0x0000000e1d4f7210 */ /* 0x000fe20007f5e0ff */
[----:B------:R3:W-:Y:S01]  /*115f0*/  STL [R1+0x188], R80 ;  /* 0x0001885001007387 */ /* 0x0007e20000100800 */
[----:B0-----:R-:W-:Y:S02]  /*11600*/  @P0 IMAD.MOV.U32 R26, RZ, RZ, R80 ;  /* 0x000000ffff1a0224 */ /* 0x001fe400078e0050 */
[----:B------:R-:W-:-:S05]  /*11610*/  @P0 IMAD.MOV.U32 R27, RZ, RZ, R88 ;  /* 0x000000ffff1b0224 */ /* 0x000fca00078e0058 */
[----:B------:R0:W2:Y:S01]  /*11620*/  @P0 LDG.E.U8 R76, desc[UR20][R26.64] ;  /* 0x000000141a4c0981 */ /* 0x0000a2000c1e1100 */
[----:B---3--:R-:W-:Y:S02]  /*11630*/  LEA.HI.X.SX32 R80, R29, R11, 0x1, P2 ;  /* 0x0000000b1d507211 */ /* 0x008fe400010f0eff */
[----:B------:R-:W-:Y:S01]  /*11640*/  ISETP.GT.U32.AND P2, PT, R15, R23, PT ;  /* 0x000000170f00720c */ /* 0x000fe20003f44070 */
[----:B------:R-:W-:Y:S01]  /*11650*/  IMAD R70, R70, UR4, RZ ;  /* 0x0000000446467c24 */ /* 0x000fe2000f8e02ff */
[----:B------:R-:W-:Y:S01]  /*11660*/  STL [R1+0x184], R88 ;  /* 0x0001845801007387 */ /* 0x000fe20000100800 */
[----:B------:R-:W-:Y:S01]  /*11670*/  PRMT R74, RZ, 0x7610, R74 ;  /* 0x00007610ff4a7816 */ /* 0x000fe2000000004a */
[----:B------:R-:W3:Y:S01]  /*11680*/  LDCU UR4, c[0x0][0x3b0] ;  /* 0x00007600ff0477ac */ /* 0x000ee20008000800 */
[----:B0-----:R-:W-:Y:S02]  /*11690*/  @P0 IMAD.MOV.U32 R26, RZ, RZ, R85 ;  /* 0x000000ffff1a0224 */ /* 0x001fe400078e0055 */
[----:B------:R-:W-:Y:S01]  /*116a0*/  @P0 IMAD.MOV.U32 R27, RZ, RZ, R87 ;  /* 0x000000ffff1b0224 */ /* 0x000fe200078e0057 */
[----:B------:R-:W-:Y:S01]  /*116b0*/  STL [R1+0x1a8], R85 ;  /* 0x0001a85501007387 */ /* 0x000fe20000100800 */
[----:B--2---:R-:W-:Y:S01]  /*116c0*/  IMAD R69, R69, UR5, RZ ;  /* 0x0000000545457c24 */ /* 0x004fe2000f8e02ff */
[----:B------:R-:W0:Y:S02]  /*116d0*/  LDCU UR5, c[0x0][0x3b0] ;  /* 0x00007600ff0577ac */ /* 0x000e240008000800 */
[----:B------:R2:W2:Y:S01]  /*116e0*/  @P0 LDG.E.U8 R75, desc[UR20][R26.64] ;  /* 0x000000141a4b0981 */ /* 0x0004a2000c1e1100 */
[----:B------:R-:W-:-:S03]  /*116f0*/  @!P2 IMAD.IADD R23, R23, 0x1, -R15 ;  /* 0x000000011717a824 */ /* 0x000fc600078e0a0f */
[----:B------:R-:W-:Y:S04]  /*11700*/  STL [R1+0x1a4], R87 ;  /* 0x0001a45701007387 */ /* 0x000fe80000100800 */
[----:B------:R0:W-:Y:S01]  /*11710*/  STL [R1+0x1c8], R81 ;  /* 0x0001c85101007387 */ /* 0x0001e20000100800 */
[----:B--2---:R-:W-:Y:S02]  /*11720*/  @P0 IMAD.MOV.U32 R26, RZ, RZ, R81 ;  /* 0x000000ffff1a0224 */ /* 0x004fe400078e0051 */
[----:B------:R-:W-:Y:S01]  /*11730*/  @P0 IMAD.MOV.U32 R27, RZ, RZ, R82 ;  /* 0x000000ffff1b0224 */ /* 0x000fe200078e0052 */
[----:B------:R-:W-:Y:S01]  /*11740*/  STL [R1+0x1c4], R82 ;  /* 0x0001c45201007387 */ /* 0x000fe20000100800 */
[----:B-1----:R-:W-:Y:S01]  /*11750*/  IMAD R67, R67, UR6, RZ ;  /* 0x0000000643437c24 */ /* 0x002fe2000f8e02ff */
[----:B------:R-:W-:Y:S01]  /*11760*/  PRMT R73, RZ, 0x7610, R73 ;  /* 0x00007610ff497816 */ /* 0x000fe20000000049 */
[----:B----4-:R-:W-:Y:S01]  /*11770*/  IMAD R65, R65, UR12, RZ ;  /* 0x0000000c41417c24 */ /* 0x010fe2000f8e02ff */
[----:B------:R1:W2:Y:S01]  /*11780*/  @P0 LDG.E.U8 R74, desc[UR20][R26.64] ;  /* 0x000000141a4a0981 */ /* 0x0002a2000c1e1100 */
[C---:B0-----:R-:W-:Y:S01]  /*11790*/  IADD3 R81, P2, PT, R70.reuse, R14, RZ ;  /* 0x0000000e46517210 */ /* 0x041fe20007f5e0ff */
[----:B------:R-:W0:Y:S02]  /*117a0*/  LDCU UR6, c[0x0][0x3b0] ;  /* 0x00007600ff0677ac */ /* 0x000e240008000800 */
[----:B------:R4:W-:Y:S01]  /*117b0*/  STL [R1+0x1e8], R79 ;  /* 0x0001e84f01007387 */ /* 0x0009e20000100800 */
[----:B------:R-:W-:Y:S01]  /*117c0*/  LEA.HI.X.SX32 R85, R70, R11, 0x1, P2 ;  /* 0x0000000b46557211 */ /* 0x000fe200010f0eff */
[----:B------:R-:W0:Y:S01]  /*117d0*/  LDCU UR12, c[0x0][0x3b0] ;  /* 0x00007600ff0c77ac */ /* 0x000e220008000800 */
[----:B-1----:R-:W-:-:S02]  /*117e0*/  @P0 IMAD.MOV.U32 R26, RZ, RZ, R79 ;  /* 0x000000ffff1a0224 */ /* 0x002fc400078e004f */
[----:B------:R-:W-:Y:S01]  /*117f0*/  @P0 IMAD.MOV.U32 R27, RZ, RZ, R80 ;  /* 0x000000ffff1b0224 */ /* 0x000fe200078e0050 */
[C---:B----4-:R-:W-:Y:S01]  /*11800*/  IADD3 R79, P2, PT, R69.reuse, R14, RZ ;  /* 0x0000000e454f7210 */ /* 0x050fe20007f5e0ff */
[----:B------:R1:W-:Y:S01]  /*11810*/  STL [R1+0x1e4], R80 ;  /* 0x0001e45001007387 */ /* 0x0003e20000100800 */
[C---:B------:R-:W-:Y:S02]  /*11820*/  SEL R62, R92.reuse, R62, !P5 ;  /* 0x0000003e5c3e7207 */ /* 0x040fe40006800000 */
[----:B------:R-:W-:Y:S01]  /*11830*/  LEA.HI.X.SX32 R82, R69, R11, 0x1, P2 ;  /* 0x0000000b45527211 */ /* 0x000fe200010f0eff */
[----:B------:R4:W2:Y:S01]  /*11840*/  @P0 LDG.E.U8 R73, desc[UR20][R26.64] ;  /* 0x000000141a490981 */ /* 0x0008a2000c1e1100 */
[----:B------:R-:W-:Y:S02]  /*11850*/  PRMT R72, RZ, 0x7610, R72 ;  /* 0x00007610ff487816 */ /* 0x000fe40000000048 */
[----:B-1----:R-:W-:Y:S01]  /*11860*/  IADD3 R80, P2, PT, R67, R14, RZ ;  /* 0x0000000e43507210 */ /* 0x002fe20007f5e0ff */
[----:B------:R-:W-:Y:S01]  /*11870*/  STL [R1+0x208], R81 ;  /* 0x0002085101007387 */ /* 0x000fe20000100800 */
[----:B------:R-:W-:Y:S01]  /*11880*/  SEL R64, R92, R64, !P5 ;  /* 0x000000405c407207 */ /* 0x000fe20006800000 */
[----:B----4-:R-:W-:-:S02]  /*11890*/  @P0 IMAD.MOV.U32 R26, RZ, RZ, R81 ;  /* 0x000000ffff1a0224 */ /* 0x010fc400078e0051 */
[----:B------:R1:W-:Y:S01]  /*118a0*/  STL [R1+0x204], R85 ;  /* 0x0002045501007387 */ /* 0x0003e20000100800 */
[----:B------:R-:W-:Y:S01]  /*118b0*/  @P0 IMAD.MOV.U32 R27, RZ, RZ, R85 ;  /* 0x000000ffff1b0224 */ /* 0x000fe200078e0055 */
[-C--:B------:R-:W-:Y:S01]  /*118c0*/  LEA.HI.X.SX32 R88, R67, R11.reuse, 0x1, P2 ;  /* 0x0000000b43587211 */ /* 0x080fe200010f0eff */
[----:B---3--:R-:W-:Y:S01]  /*118d0*/  IMAD R62, R62, UR4, RZ ;  /* 0x000000043e3e7c24 */ /* 0x008fe2000f8e02ff */
[----:B------:R-:W-:Y:S01]  /*118e0*/  PRMT R71, RZ, 0x7610, R71 ;  /* 0x00007610ff477816 */ /* 0x000fe20000000047 */
[----:B------:R-:W3:Y:S01]  /*118f0*/  LDCU UR4, c[0x0][0x3b0] ;  /* 0x00007600ff0477ac */ /* 0x000ee20008000800 */
[----:B------:R4:W2:Y:S01]  /*11900*/  @P0 LDG.E.U8 R72, desc[UR20][R26.64] ;  /* 0x000000141a480981 */ /* 0x0008a2000c1e1100 */
[CC--:B-1----:R-:W-:Y:S01]  /*11910*/  IADD3 R85, P2, PT, R65.reuse, R14.reuse, RZ ;  /* 0x0000000e41557210 */ /* 0x0c2fe20007f5e0ff */
[----:B------:R-:W-:Y:S02]  /*11920*/  IMAD R64, R64, UR5, RZ ;  /* 0x0000000540407c24 */ /* 0x000fe4000f8e02ff */
[----:B------:R-:W-:Y:S01]  /*11930*/  STL [R1+0x240], R79 ;  /* 0x0002404f01007387 */ /* 0x000fe20000100800 */
[----:B------:R-:W-:Y:S01]  /*11940*/  PRMT R70, RZ, 0x7610, R70 ;  /* 0x00007610ff467816 */ /* 0x000fe20000000046 */
[----:B------:R-:W1:Y:S01]  /*11950*/  LDCU UR5, c[0x0][0x3b0] ;  /* 0x00007600ff0577ac */ /* 0x000e620008000800 */
[-C--:B------:R-:W-:Y:S01]  /*11960*/  LEA.HI.X.SX32 R87, R65, R11.reuse, 0x1, P2 ;  /* 0x0000000b41577211 */ /* 0x080fe200010f0eff */
[----:B----4-:R-:W-:Y:S01]  /*11970*/  @P0 IMAD.MOV.U32 R26, RZ, RZ, R79 ;  /* 0x000000ffff1a0224 */ /* 0x010fe200078e004f */
[C---:B------:R-:W-:Y:S01]  /*11980*/  IADD3 R81, P2, PT, R62.reuse, R14, RZ ;  /* 0x0000000e3e517210 */ /* 0x040fe20007f5e0ff */
[----:B------:R-:W-:Y:S01]  /*11990*/  @P0 IMAD.MOV.U32 R27, RZ, RZ, R82 ;  /* 0x000000ffff1b0224 */ /* 0x000fe200078e0052 */
[----:B------:R4:W-:Y:S04]  /*119a0*/  STL [R1+0x21c], R82 ;  /* 0x00021c5201007387 */ /* 0x0009e80000100800 */
[----:B------:R0:W2:Y:S01]  /*119b0*/  @P0 LDG.E.U8 R71, desc[UR20][R26.64] ;  /* 0x000000141a470981 */ /* 0x0000a2000c1e1100 */
[----:B----4-:R-:W-:-:S02]  /*119c0*/  LEA.HI.X.SX32 R82, R62, R11, 0x1, P2 ;  /* 0x0000000b3e527211 */ /* 0x010fc400010f0eff */
[----:B------:R-:W-:Y:S01]  /*119d0*/  IADD3 R79, P2, PT, R64, R14, RZ ;  /* 0x0000000e404f7210 */ /* 0x000fe20007f5e0ff */
[----:B0-----:R-:W-:Y:S02]  /*119e0*/  @P0 IMAD.MOV.U32 R26, RZ, RZ, R80 ;  /* 0x000000ffff1a0224 */ /* 0x001fe400078e0050 */
[----:B------:R-:W-:Y:S01]  /*119f0*/  @P0 IMAD.MOV.U32 R27, RZ, RZ, R88 ;  /* 0x000000ffff1b0224 */ /* 0x000fe200078e0058 */
[----:B------:R0:W-:Y:S01]  /*11a00*/  STL [R1+0x248], R80 ;  /* 0x0002485001007387 */ /* 0x0001e20000100800 */
[----:B------:R-:W-:-:S03]  /*11a10*/  PRMT R69, RZ, 0x7610, R69 ;  /* 0x00007610ff457816 */ /* 0x000fc60000000045 */
[----:B------:R4:W2:Y:S01]  /*11a20*/  @P0 LDG.E.U8 R70, desc[UR20][R26.64] ;  /* 0x000000141a460981 */ /* 0x0008a2000c1e1100 */
[----:B------:R-:W-:Y:S02]  /*11a30*/  SEL R66, R92, R66, !P5 ;  /* 0x000000425c427207 */ /* 0x000fe40006800000 */
[----:B0-----:R-:W-:Y:S02]  /*11a40*/  LEA.HI.X.SX32 R80, R64, R11, 0x1, P2 ;  /* 0x0000000b40507211 */ /* 0x001fe400010f0eff */
[----:B------:R-:W-:Y:S01]  /*11a50*/  ISETP.GT.U32.AND P2, PT, R15, R23, PT ;  /* 0x000000170f00720c */ /* 0x000fe20003f44070 */
[----:B----4-:R-:W-:Y:S02]  /*11a60*/  @P0 IMAD.MOV.U32 R26, RZ, RZ, R85 ;  /* 0x000000ffff1a0224 */ /* 0x010fe400078e0055 */
[----:B------:R-:W-:Y:S01]  /*11a70*/  @P0 IMAD.MOV.U32 R27, RZ, RZ, R87 ;  /* 0x000000ffff1b0224 */ /* 0x000fe200078e0057 */
[----:B------:R-:W-:Y:S01]  /*11a80*/  PRMT R68, RZ, 0x7610, R68 ;  /* 0x00007610ff447816 */ /* 0x000fe20000000044 */
[----:B------:R-:W-:Y:S01]  /*11a90*/  STL [R1+0x244], R88 ;  /* 0x0002445801007387 */ /* 0x000fe20000100800 */
[----:B---3--:R-:W-:Y:S01]  /*11aa0*/  IMAD R66, R66, UR4, RZ ;  /* 0x0000000442427c24 */ /* 0x008fe2000f8e02ff */
[----:B------:R-:W0:Y:S02]  /*11ab0*/  LDCU UR4, c[0x0][0x3b0] ;  /* 0x00007600ff0477ac */ /* 0x000e240008000800 */
[----:B------:R3:W4:Y:S01]  /*11ac0*/  @P0 LDG.E.U8 R69, desc[UR20][R26.64] ;  /* 0x000000141a450981 */ /* 0x000722000c1e1100 */
[----:B------:R-:W-:-:S03]  /*11ad0*/  SEL R63, R92, R63, !P5 ;  /* 0x0000003f5c3f7207 */ /* 0x000fc60006800000 */
[----:B------:R-:W-:Y:S04]  /*11ae0*/  STL [R1+0x260], R85 ;  /* 0x0002605501007387 */ /* 0x000fe80000100800 */
[----:B------:R-:W-:Y:S01]  /*11af0*/  STL [R1+0x25c], R87 ;  /* 0x00025c5701007387 */ /* 0x000fe20000100800 */
[----:B---3--:R-:W-:Y:S02]  /*11b00*/  @P0 IMAD.MOV.U32 R26, RZ, RZ, R81 ;  /* 0x000000ffff1a0224 */ /* 0x008fe400078e0051 */
[----:B------:R-:W-:Y:S01]  /*11b10*/  @P0 IMAD.MOV.U32 R27, RZ, RZ, R82 ;  /* 0x000000ffff1b0224 */ /* 0x000fe200078e0052 */
[----:B------:R-:W-:Y:S01]  /*11b20*/  STL [R1+0x268], R81 ;  /* 0x0002685101007387 */ /* 0x000fe20000100800 */
[----:B------:R-:W-:-:S03]  /*11b30*/  @!P2 IMAD.IADD R23, R23, 0x1, -R15 ;  /* 0x000000011717a824 */ /* 0x000fc600078e0a0f */
[----:B------:R-:W-:Y:S01]  /*11b40*/  STL [R1+0x264], R82 ;  /* 0x0002645201007387 */ /* 0x000fe20000100800 */
[----:B-1----:R-:W-:Y:S01]  /*11b50*/  IMAD R63, R63, UR5, RZ ;  /* 0x000000053f3f7c24 */ /* 0x002fe2000f8e02ff */
[----:B------:R-:W-:Y:S01]  /*11b60*/  PRMT R67, RZ, 0x7610, R67 ;  /* 0x00007610ff437816 */ /* 0x000fe20000000043 */
[----:B------:R-:W1:Y:S01]  /*11b70*/  LDCU UR5, c[0x0][0x3b0] ;  /* 0x00007600ff0577ac */ /* 0x000e620008000800 */
[----:B------:R-:W-:Y:S04]  /*11b80*/  STL [R1+0x280], R79 ;  /* 0x0002804f01007387 */ /* 0x000fe80000100800 */
[----:B------:R3:W2:Y:S01]  /*11b90*/  @P0 LDG.E.U8 R68, desc[UR20][R26.64] ;  /* 0x000000141a440981 */ /* 0x0006a2000c1e1100 */
[----:B------:R-:W-:-:S03]  /*11ba0*/  SEL R61, R92, R61, !P5 ;  /* 0x0000003d5c3d7207 */ /* 0x000fc60006800000 */
[----:B------:R0:W-:Y:S01]  /*11bb0*/  STL [R1+0x27c], R80 ;  /* 0x00027c5001007387 */ /* 0x0001e20000100800 */
[----:B---3--:R-:W-:Y:S01]  /*11bc0*/  @P0 IMAD.MOV.U32 R27, RZ, RZ, R80 ;  /* 0x000000ffff1b0224 */ /* 0x008fe200078e0050 */
[----:B0-----:R-:W-:Y:S01]  /*11bd0*/  IADD3 R80, P2, PT, R66, R14, RZ ;  /* 0x0000000e42507210 */ /* 0x001fe20007f5e0ff */
[----:B------:R-:W-:-:S03]  /*11be0*/  @P0 IMAD.MOV.U32 R26, RZ, RZ, R79 ;  /* 0x000000ffff1a0224 */ /* 0x000fc600078e004f */
[-C--:B------:R-:W-:Y:S01]  /*11bf0*/  LEA.HI.X.SX32 R81, R66, R11.reuse, 0x1, P2 ;  /* 0x0000000b42517211 */ /* 0x080fe200010f0eff */
[----:B------:R-:W-:Y:S01]  /*11c00*/  IMAD R61, R61, UR6, RZ ;  /* 0x000000063d3d7c24 */ /* 0x000fe2000f8e02ff */
[C---:B------:R-:W-:Y:S01]  /*11c10*/  IADD3 R79, P2, PT, R63.reuse, R14, RZ ;  /* 0x0000000e3f4f7210 */ /* 0x040fe20007f5e0ff */
[----:B------:R0:W3:Y:S01]  /*11c20*/  @P0 LDG.E.U8 R67, desc[UR20][R26.64] ;  /* 0x000000141a430981 */ /* 0x0000e2000c1e1100 */
[----:B------:R-:W-:Y:S01]  /*11c30*/  PRMT R66, RZ, 0x7610, R66 ;  /* 0x00007610ff427816 */ /* 0x000fe20000000042 */
[----:B------:R-:W1:Y:S01]  /*11c40*/  LDCU UR6, c[0x0][0x3b0] ;  /* 0x00007600ff0677ac */ /* 0x000e620008000800 */
[----:B------:R-:W-:Y:S01]  /*11c50*/  SEL R60, R92, R60, !P5 ;  /* 0x0000003c5c3c7207 */ /* 0x000fe20006800000 */
[----:B------:R0:W-:Y:S01]  /*11c60*/  STL [R1+0x288], R80 ;  /* 0x0002885001007387 */ /* 0x0001e20000100800 */
[----:B------:R-:W-:Y:S01]  /*11c70*/  LEA.HI.X.SX32 R63, R63, R11, 0x1, P2 ;  /* 0x0000000b3f3f7211 */ /* 0x000fe200010f0eff */
[----:B0-----:R-:W-:Y:S02]  /*11c80*/  @P0 IMAD.MOV.U32 R26, RZ, RZ, R80 ;  /* 0x000000ffff1a0224 */ /* 0x001fe400078e0050 */
[----:B------:R-:W-:Y:S01]  /*11c90*/  @P0 IMAD.MOV.U32 R27, RZ, RZ, R81 ;  /* 0x000000ffff1b0224 */ /* 0x000fe200078e0051 */
[----:B------:R-:W-:Y:S01]  /*11ca0*/  IADD3 R80, P2, PT, R61, R14, RZ ;  /* 0x0000000e3d507210 */ /* 0x000fe20007f5e0ff */
[----:B------:R-:W-:Y:S01]  /*11cb0*/  IMAD R60, R60, UR4, RZ ;  /* 0x000000043c3c7c24 */ /* 0x000fe2000f8e02ff */
[----:B------:R-:W-:-:S02]  /*11cc0*/  PRMT R64, RZ, 0x7610, R64 ;  /* 0x00007610ff407816 */ /* 0x000fc40000000040 */
[----:B------:R0:W2:Y:S01]  /*11cd0*/  @P0 LDG.E.U8 R66, desc[UR20][R26.64] ;  /* 0x000000141a420981 */ /* 0x0000a2000c1e1100 */
[C---:B------:R-:W-:Y:S01]  /*11ce0*/  SEL R59, R92.reuse, R59, !P5 ;  /* 0x0000003b5c3b7207 */ /* 0x040fe20006800000 */
[----:B------:R-:W1:Y:S01]  /*11cf0*/  LDCU UR4, c[0x0][0x3b0] ;  /* 0x00007600ff0477ac */ /* 0x000e620008000800 */
[C---:B------:R-:W-:Y:S01]  /*11d00*/  SEL R57, R92.reuse, R57, !P5 ;  /* 0x000000395c397207 */ /* 0x040fe20006800000 */
[----:B------:R1:W-:Y:S01]  /*11d10*/  STL [R1+0x284], R81 ;  /* 0x0002845101007387 */ /* 0x0003e20000100800 */
[----:B------:R-:W-:Y:S01]  /*11d20*/  PRMT R65, RZ, 0x7610, R65 ;  /* 0x00007610ff417816 */ /* 0x000fe20000000041 */
[----:B------:R-:W-:Y:S01]  /*11d30*/  IMAD R59, R59, UR12, RZ ;  /* 0x0000000c3b3b7c24 */ /* 0x000fe2000f8e02ff */
[----:B------:R-:W-:Y:S01]  /*11d40*/  SEL R55, R92, R55, !P5 ;  /* 0x000000375c377207 */ /* 0x000fe20006800000 */
[----:B------:R1:W-:Y:S01]  /*11d50*/  STL [R1+0x2a0], R79 ;  /* 0x0002a04f01007387 */ /* 0x0003e20000100800 */
[----:B0-----:R-:W-:Y:S01]  /*11d60*/  @P0 IMAD.MOV.U32 R26, RZ, RZ, R79 ;  /* 0x000000ffff1a0224 */ /* 0x001fe200078e004f */
[----:B------:R-:W-:Y:S01]  /*11d70*/  PRMT R62, RZ, 0x7610, R62 ;  /* 0x00007610ff3e7816 */ /* 0x000fe2000000003e */
[----:B------:R-:W-:Y:S01]  /*11d80*/  @P0 IMAD.MOV.U32 R27, RZ, RZ, R63 ;  /* 0x000000ffff1b0224 */ /* 0x000fe200078e003f */
[----:B-1----:R-:W-:Y:S01]  /*11d90*/  LEA.HI.X.SX32 R81, R61, R11, 0x1, P2 ;  /* 0x0000000b3d517211 */ /* 0x002fe200010f0eff */
[----:B------:R-:W-:Y:S01]  /*11da0*/  STL [R1+0x29c], R63 ;  /* 0x00029c3f01007387 */ /* 0x000fe20000100800 */
[----:B------:R-:W-:Y:S01]  /*11db0*/  IMAD R57, R57, UR5, RZ ;  /* 0x0000000539397c24 */ /* 0x000fe2000f8e02ff */
[----:B------:R-:W0:Y:S01]  /*11dc0*/  LDCU UR5, c[0x0][0x3b0] ;  /* 0x00007600ff0577ac */ /* 0x000e220008000800 */
[----:B------:R-:W-:Y:S01]  /*11dd0*/  IADD3 R79, P2, PT, R60, R14, RZ ;  /* 0x0000000e3c4f7210 */ /* 0x000fe20007f5e0ff */
[----:B------:R1:W2:Y:S01]  /*11de0*/  @P0 LDG.E.U8 R64, desc[UR20][R26.64] ;  /* 0x000000141a400981 */ /* 0x0002a2000c1e1100 */
[----:B------:R-:W-:Y:S01]  /*11df0*/  SEL R53, R92, R53, !P5 ;  /* 0x000000355c357207 */ /* 0x000fe20006800000 */
[----:B------:R-:W0:Y:S02]  /*11e00*/  LDCU UR12, c[0x0][0x3b0] ;  /* 0x00007600ff0c77ac */ /* 0x000e240008000800 */
[----:B------:R1:W-:Y:S02]  /*11e10*/  STL [R1+0x2a8], R80 ;  /* 0x0002a85001007387 */ /* 0x0003e40000100800 */
[----:B-1----:R-:W-:-:S02]  /*11e20*/  @P0 IMAD.MOV.U32 R26, RZ, RZ, R80 ;  /* 0x000000ffff1a0224 */ /* 0x002fc400078e0050 */
[----:B------:R-:W-:Y:S01]  /*11e30*/  @P0 IMAD.MOV.U32 R27, RZ, RZ, R81 ;  /* 0x000000ffff1b0224 */ /* 0x000fe200078e0051 */
[----:B------:R-:W-:Y:S01]  /*11e40*/  LEA.HI.X.SX32 R80, R60, R11, 0x1, P2 ;  /* 0x0000000b3c507211 */ /* 0x000fe200010f0eff */
[----:B------:R-:W-:Y:S01]  /*11e50*/  STL [R1+0x2a4], R81 ;  /* 0x0002a45101007387 */ /* 0x000fe20000100800 */
[----:B------:R-:W-:-:S03]  /*11e60*/  IADD3 R63, P2, PT, R59, R14, RZ ;  /* 0x0000000e3b3f7210 */ /* 0x000fc60007f5e0ff */
[----:B------:R1:W2:Y:S04]  /*11e70*/  @P0 LDG.E.U8 R65, desc[UR20][R26.64] ;  /* 0x000000141a410981 */ /* 0x0002a8000c1e1100 */
[----:B------:R-:W-:Y:S01]  /*11e80*/  STL [R1+0x2c0], R79 ;  /* 0x0002c04f01007387 */ /* 0x000fe20000100800 */
[----:B------:R-:W-:Y:S01]  /*11e90*/  IMAD R55, R55, UR6, RZ ;  /* 0x0000000637377c24 */ /* 0x000fe2000f8e02ff */
[----:B------:R-:W0:Y:S02]  /*11ea0*/  LDCU UR6, c[0x0][0x3b0] ;  /* 0x00007600ff0677ac */ /* 0x000e240008000800 */
[----:B------:R1:W-:Y:S02]  /*11eb0*/  STL [R1+0x2bc], R80 ;  /* 0x0002bc5001007387 */ /* 0x0003e40000100800 */
[----:B-1----:R-:W-:-:S02]  /*11ec0*/  @P0 IMAD.MOV.U32 R26, RZ, RZ, R79 ;  /* 0x000000ffff1a0224 */ /* 0x002fc400078e004f */
[----:B------:R-:W-:Y:S01]  /*11ed0*/  @P0 IMAD.MOV.U32 R27, RZ, RZ, R80 ;  /* 0x000000ffff1b0224 */ /* 0x000fe200078e0050 */
[----:B------:R-:W-:Y:S01]  /*11ee0*/  PRMT R61, RZ, 0x7610, R61 ;  /* 0x00007610ff3d7816 */ /* 0x000fe2000000003d */
[----:B------:R1:W-:Y:S01]  /*11ef0*/  STL [R1+0x2c8], R63 ;  /* 0x0002c83f01007387 */ /* 0x0003e20000100800 */
[----:B------:R-:W-:-:S03]  /*11f00*/  LEA.HI.X.SX32 R80, R59, R11, 0x1, P2 ;  /* 0x0000000b3b507211 */ /* 0x000fc600010f0eff */
[----:B------:R0:W2:Y:S01]  /*11f10*/  @P0 LDG.E.U8 R62, desc[UR20][R26.64] ;  /* 0x000000141a3e0981 */ /* 0x0000a2000c1e1100 */
[----:B------:R-:W-:Y:S01]  /*11f20*/  IADD3 R79, P2, PT, R57, R14, RZ ;  /* 0x0000000e394f7210 */ /* 0x000fe20007f5e0ff */
[----:B------:R-:W-:Y:S01]  /*11f30*/  IMAD R53, R53, UR4, RZ ;  /* 0x0000000435357c24 */ /* 0x000fe2000f8e02ff */
[----:B------:R-:W-:Y:S01]  /*11f40*/  SEL R52, R92, R52, !P5 ;  /* 0x000000345c347207 */ /* 0x000fe20006800000 */
[----:B------:R-:W1:Y:S01]  /*11f50*/  LDCU UR4, c[0x0][0x3b0] ;  /* 0x00007600ff0477ac */ /* 0x000e620008000800 */
[----:B------:R-:W-:Y:S01]  /*11f60*/  LEA.HI.X.SX32 R81, R57, R11, 0x1, P2 ;  /* 0x0000000b39517211 */ /* 0x000fe200010f0eff */
[----:B0-----:R-:W-:Y:S02]  /*11f70*/  @P0 IMAD.MOV.U32 R26, RZ, RZ, R63 ;  /* 0x000000ffff1a0224 */ /* 0x001fe400078e003f */
[----:B------:R-:W-:Y:S01]  /*11f80*/  @P0 IMAD.MOV.U32 R27, RZ, RZ, R80 ;  /* 0x000000ffff1b0224 */ /* 0x000fe200078e0050 */
[----:B-1----:R-:W-:Y:S01]  /*11f90*/  IADD3 R63, P2, PT, R55, R14, RZ ;  /* 0x0000000e373f7210 */ /* 0x002fe20007f5e0ff */
[----:B------:R0:W-:Y:S01]  /*11fa0*/  STL [R1+0x2c4], R80 ;  /* 0x0002c45001007387 */ /* 0x0001e20000100800 */
[----:B------:R-:W-:Y:S01]  /*11fb0*/  PRMT R59, RZ, 0x7610, R59 ;  /* 0x00007610ff3b7816 */ /* 0x000fe2000000003b */
[----:B------:R-:W-:Y:S01]  /*11fc0*/  IMAD R52, R52, UR5, RZ ;  /* 0x0000000534347c24 */ /* 0x000fe2000f8e02ff */
[----:B------:R-:W1:Y:S01]  /*11fd0*/  LDCU UR5, c[0x0][0x3b0] ;  /* 0x00007600ff0577ac */ /* 0x000e620008000800 */
[----:B------:R0:W2:Y:S01]  /*11fe0*/  @P0 LDG.E.U8 R61, desc[UR20][R26.64] ;  /* 0x000000141a3d0981 */ /* 0x0000a2000c1e1100 */
[----:B------:R-:W-:-:S03]  /*11ff0*/  PRMT R60, RZ, 0x7610, R60 ;  /* 0x00007610ff3c7816 */ /* 0x000fc6000000003c */
[----:B------:R1:W-:Y:S01]  /*12000*/  STL [R1+0x2e0], R79 ;  /* 0x0002e04f01007387 */ /* 0x0003e20000100800 */
[----:B0-----:R-:W-:Y:S01]  /*12010*/  LEA.HI.X.SX32 R80, R55, R11, 0x1, P2 ;  /* 0x0000000b37507211 */ /* 0x001fe200010f0eff */
[----:B------:R-:W-:Y:S02]  /*12020*/  @P0 IMAD.MOV.U32 R26, RZ, RZ, R79 ;  /* 0x000000ffff1a0224 */ /* 0x000fe400078e004f */
[----:B------:R-:W-:Y:S01]  /*12030*/  @P0 IMAD.MOV.U32 R27, RZ, RZ, R81 ;  /* 0x000000ffff1b0224 */ /* 0x000fe200078e0051 */
[----:B------:R-:W-:Y:S01]  /*12040*/  STL [R1+0x2dc], R81 ;  /* 0x0002dc5101007387 */ /* 0x000fe20000100800 */
[----:B-1----:R-:W-:Y:S02]  /*12050*/  IADD3 R79, P2, PT, R53, R14, RZ ;  /* 0x0000000e354f7210 */ /* 0x002fe40007f5e0ff */
[C---:B------:R-:W-:Y:S01]  /*12060*/  SEL R49, R92.reuse, R49, !P5 ;  /* 0x000000315c317207 */ /* 0x040fe20006800000 */
[----:B------:R-:W-:Y:S04]  /*12070*/  STL [R1+0x2e8], R63 ;  /* 0x0002e83f01007387 */ /* 0x000fe80000100800 */
[----:B------:R0:W2:Y:S04]  /*12080*/  @P0 LDG.E.U8 R59, desc[UR20][R26.64] ;  /* 0x000000141a3b0981 */ /* 0x0000a8000c1e1100 */
[----:B------:R1:W-:Y:S01]  /*12090*/  STL [R1+0x2e4], R80 ;  /* 0x0002e45001007387 */ /* 0x0003e20000100800 */
[----:B------:R-:W-:Y:S01]  /*120a0*/  IMAD R49, R49, UR6, RZ ;  /* 0x0000000631317c24 */ /* 0x000fe2000f8e02ff */
[----:B------:R-:W-:Y:S01]  /*120b0*/  SEL R48, R92, R48, !P5 ;  /* 0x000000305c307207 */ /* 0x000fe20006800000 */
[----:B------:R-:W1:Y:S01]  /*120c0*/  LDCU UR6, c[0x0][0x3b0] ;  /* 0x00007600ff0677ac */ /* 0x000e620008000800 */
[----:B0-----:R-:W-:-:S02]  /*120d0*/  @P0 IMAD.MOV.U32 R26, RZ, RZ, R63 ;  /* 0x000000ffff1a0224 */ /* 0x001fc400078e003f */
[----:B------:R-:W-:Y:S01]  /*120e0*/  @P0 IMAD.MOV.U32 R27, RZ, RZ, R80 ;  /* 0x000000ffff1b0224 */ /* 0x000fe200078e0050 */
[----:B-1----:R-:W-:Y:S02]  /*120f0*/  LEA.HI.X.SX32 R80, R53, R11, 0x1, P2 ;  /* 0x0000000b35507211 */ /* 0x002fe400010f0eff */
[----:B------:R-:W-:Y:S02]  /*12100*/  IADD3 R63, P2, PT, R52, R14, RZ ;  /* 0x0000000e343f7210 */ /* 0x000fe40007f5e0ff */
[----:B------:R0:W2:Y:S01]  /*12110*/  @P0 LDG.E.U8 R60, desc[UR20][R26.64] ;  /* 0x000000141a3c0981 */ /* 0x0000a2000c1e1100 */
[----:B------:R-:W-:-:S03]  /*12120*/  PRMT R58, RZ, 0x7610, R58 ;  /* 0x00007610ff3a7816 */ /* 0x000fc6000000003a */
[----:B------:R-:W-:Y:S01]  /*12130*/  STL [R1+0x300], R79 ;  /* 0x0003004f01007387 */ /* 0x000fe20000100800 */
[----:B------:R-:W-:-:S03]  /*12140*/  SEL R46, R92, R46, !P5 ;  /* 0x0000002e5c2e7207 */ /* 0x000fc60006800000 */
[----:B------:R1:W-:Y:S01]  /*12150*/  STL [R1+0x2fc], R80 ;  /* 0x0002fc5001007387 */ /* 0x0003e20000100800 */
[----:B0-----:R-:W-:Y:S02]  /*12160*/  @P0 IMAD.MOV.U32 R26, RZ, RZ, R79 ;  /* 0x000000ffff1a0224 */ /* 0x001fe400078e004f */
[----:B------:R-:W-:Y:S02]  /*12170*/  @P0 IMAD.MOV.U32 R27, RZ, RZ, R80 ;  /* 0x000000ffff1b0224 */ /* 0x000fe400078e0050 */
[----:B------:R-:W-:Y:S01]  /*12180*/  IMAD R48, R48, UR4, RZ ;  /* 0x0000000430307c24 */ /* 0x000fe2000f8e02ff */
[----:B------:R-:W-:Y:S01]  /*12190*/  STL [R1+0x308], R63 ;  /* 0x0003083f01007387 */ /* 0x000fe20000100800 */
[----:B------:R-:W-:Y:S01]  /*121a0*/  PRMT R57, RZ, 0x7610, R57 ;  /* 0x00007610ff397816 */ /* 0x000fe20000000039 */
[----:B------:R-:W-:Y:S01]  /*121b0*/  IMAD R46, R46, UR5, RZ ;  /* 0x000000052e2e7c24 */ /* 0x000fe2000f8e02ff */
[----:B-1----:R-:W-:Y:S01]  /*121c0*/  LEA.HI.X.SX32 R80, R52, R11, 0x1, P2 ;  /* 0x0000000b34507211 */ /* 0x002fe200010f0eff */
[----:B------:R0:W2:Y:S01]  /*121d0*/  @P0 LDG.E.U8 R58, desc[UR20][R26.64] ;  /* 0x000000141a3a0981 */ /* 0x0000a2000c1e1100 */
[----:B------:R-:W-:Y:S01]  /*121e0*/  IADD3 R79, P2, PT, R49, R14, RZ ;  /* 0x0000000e314f7210 */ /* 0x000fe20007f5e0ff */
[----:B------:R-:W1:Y:S02]  /*121f0*/  LDCU UR4, c[0x0][0x3b0] ;  /* 0x00007600ff0477ac */ /* 0x000e640008000800 */
[----:B------:R0:W-:Y:S01]  /*12200*/  STL [R1+0x304], R80 ;  /* 0x0003045001007387 */ /* 0x0001e20000100800 */
[----:B------:R-:W-:Y:S01]  /*12210*/  SEL R44, R92, R44, !P5 ;  /* 0x0000002c5c2c7207 */ /* 0x000fe20006800000 */
[----:B------:R-:W1:Y:S01]  /*12220*/  LDCU UR5, c[0x0][0x3b0] ;  /* 0x00007600ff0577ac */ /* 0x000e620008000800 */
[----:B0-----:R-:W-:-:S02]  /*12230*/  @P0 IMAD.MOV.U32 R26, RZ, RZ, R63 ;  /* 0x000000ffff1a0224 */ /* 0x001fc400078e003f */
[----:B------:R-:W-:Y:S01]  /*12240*/  @P0 IMAD.MOV.U32 R27, RZ, RZ, R80 ;  /* 0x000000ffff1b0224 */ /* 0x000fe200078e0050 */
[-C--:B------:R-:W-:Y:S02]  /*12250*/  LEA.HI.X.SX32 R80, R49, R11.reuse, 0x1, P2 ;  /* 0x0000000b31507211 */ /* 0x080fe400010f0eff */
[----:B------:R-:W-:Y:S02]  /*12260*/  IADD3 R63, P2, PT, R48, R14, RZ ;  /* 0x0000000e303f7210 */ /* 0x000fe40007f5e0ff */
[----:B------:R0:W2:Y:S01]  /*12270*/  @P0 LDG.E.U8 R57, desc[UR20][R26.64] ;  /* 0x000000141a390981 */ /* 0x0000a2000c1e1100 */
[----:B------:R-:W-:Y:S01]  /*12280*/  PRMT R56, RZ, 0x7610, R56 ;  /* 0x00007610ff387816 */ /* 0x000fe20000000038 */
[----:B------:R-:W-:Y:S01]  /*12290*/  IMAD R44, R44, UR12, RZ ;  /* 0x0000000c2c2c7c24 */ /* 0x000fe2000f8e02ff */
[----:B------:R-:W-:Y:S01]  /*122a0*/  LEA.HI.X.SX32 R81, R48, R11, 0x1, P2 ;  /* 0x0000000b30517211 */ /* 0x000fe200010f0eff */
[----:B------:R1:W-:Y:S01]  /*122b0*/  STL [R1+0x320], R79 ;  /* 0x0003204f01007387 */ /* 0x0003e20000100800 */
[----:B------:R-:W-:Y:S01]  /*122c0*/  SEL R42, R92, R42, !P5 ;  /* 0x0000002a5c2a7207 */ /* 0x000fe20006800000 */
[----:B------:R-:W4:Y:S01]  /*122d0*/  LDCU UR12, c[0x0][0x3b0] ;  /* 0x00007600ff0c77ac */ /* 0x000f220008000800 */
[----:B0-----:R-:W-:-:S02]  /*122e0*/  @P0 IMAD.MOV.U32 R26, RZ, RZ, R79 ;  /* 0x000000ffff1a0224 */ /* 0x001fc400078e004f */
[----:B------:R-:W-:Y:S01]  /*122f0*/  @P0 IMAD.MOV.U32 R27, RZ, RZ, R80 ;  /* 0x000000ffff1b0224 */ /* 0x000fe200078e0050 */
[-C--:B-1----:R-:W-:Y:S01]  /*12300*/  IADD3 R79, P2, PT, R46, R14.reuse, RZ ;  /* 0x0000000e2e4f7210 */ /* 0x082fe20007f5e0ff */
[----:B------:R0:W-:Y:S01]  /*12310*/  STL [R1+0x31c], R80 ;  /* 0x00031c5001007387 */ /* 0x0001e20000100800 */
[----:B------:R-:W-:Y:S01]  /*12320*/  IMAD R42, R42, UR6, RZ ;  /* 0x000000062a2a7c24 */ /* 0x000fe2000f8e02ff */
[----:B------:R-:W-:Y:S01]  /*12330*/  PRMT R55, RZ, 0x7610, R55 ;  /* 0x00007610ff377816 */ /* 0x000fe20000000037 */
[----:B------:R-:W1:Y:S01]  /*12340*/  LDCU UR6, c[0x0][0x3b0] ;  /* 0x00007600ff0677ac */ /* 0x000e620008000800 */
[----:B------:R-:W-:Y:S01]  /*12350*/  LEA.HI.X.SX32 R82, R46, R11, 0x1, P2 ;  /* 0x0000000b2e527211 */ /* 0x000fe200010f0eff */
[----:B------:R0:W2:Y:S02]  /*12360*/  @P0 LDG.E.U8 R56, desc[UR20][R26.64] ;  /* 0x000000141a380981 */ /* 0x0000a4000c1e1100 */
[----:B0-----:R-:W-:Y:S02]  /*12370*/  IADD3 R80, P2, PT, R44, R14, RZ ;  /* 0x0000000e2c507210 */ /* 0x001fe40007f5e0ff */
[----:B------:R-:W-:Y:S01]  /*12380*/  STL [R1+0x328], R63 ;  /* 0x0003283f01007387 */ /* 0x000fe20000100800 */
[----:B------:R-:W-:-:S03]  /*12390*/  @P0 IMAD.MOV.U32 R26, RZ, RZ, R63 ;  /* 0x000000ffff1a0224 */ /* 0x000fc600078e003f */
[----:B------:R0:W-:Y:S01]  /*123a0*/  STL [R1+0x324], R81 ;  /* 0x0003245101007387 */ /* 0x0001e20000100800 */
[----:B------:R-:W-:Y:S01]  /*123b0*/  @P0 IMAD.MOV.U32 R27, RZ, RZ, R81 ;  /* 0x000000ffff1b0224 */ /* 0x000fe200078e0051 */
[----:B------:R-:W-:Y:S02]  /*123c0*/  PRMT R53, RZ, 0x7610, R53 ;  /* 0x00007610ff357816 */ /* 0x000fe40000000035 */
[----:B------:R1:W-:Y:S04]  /*123d0*/  STL [R1+0x340], R79 ;  /* 0x0003404f01007387 */ /* 0x0003e80000100800 */
[----:B------:R1:W2:Y:S01]  /*123e0*/  @P0 LDG.E.U8 R55, desc[UR20][R26.64] ;  /* 0x000000141a370981 */ /* 0x0002a2000c1e1100 */
[----:B0-----:R-:W-:Y:S02]  /*123f0*/  LEA.HI.X.SX32 R81, R44, R11, 0x1, P2 ;  /* 0x0000000b2c517211 */ /* 0x001fe400010f0eff */
[----:B------:R-:W-:Y:S01]  /*12400*/  IADD3 R63, P2, PT, R42, R14, RZ ;  /* 0x0000000e2a3f7210 */ /* 0x000fe20007f5e0ff */
[----:B-1----:R-:W-:-:S03]  /*12410*/  @P0 IMAD.MOV.U32 R26, RZ, RZ, R79 ;  /* 0x000000ffff1a0224 */ /* 0x002fc600078e004f */
[----:B------:R-:W-:Y:S01]  /*12420*/  LEA.HI.X.SX32 R79, R42, R11, 0x1, P2 ;  /* 0x0000000b2a4f7211 */ /* 0x000fe200010f0eff */
[----:B------:R-:W-:Y:S01]  /*12430*/  @P0 IMAD.MOV.U32 R27, RZ, RZ, R82 ;  /* 0x000000ffff1b0224 */ /* 0x000fe200078e0052 */
[----:B------:R-:W-:Y:S02]  /*12440*/  ISETP.GT.U32.AND P2, PT, R15, R18, PT ;  /* 0x000000120f00720c */ /* 0x000fe40003f44070 */
[C---:B------:R-:W-:Y:S02]  /*12450*/  SEL R43, R92.reuse, R43, !P5 ;  /* 0x0000002b5c2b7207 */ /* 0x040fe40006800000 */
[----:B------:R0:W2:Y:S01]  /*12460*/  @P0 LDG.E.U8 R53, desc[UR20][R26.64] ;  /* 0x000000141a350981 */ /* 0x0000a2000c1e1100 */
[----:B------:R-:W-:Y:S02]  /*12470*/  PRMT R54, RZ, 0x7610, R54 ;  /* 0x00007610ff367816 */ /* 0x000fe40000000036 */
[----:B------:R-:W-:Y:S01]  /*12480*/  IMAD R43, R43, UR4, RZ ;  /* 0x000000042b2b7c24 */ /* 0x000fe2000f8e02ff */
[----:B------:R-:W-:Y:S01]  /*12490*/  SEL R41, R92, R41, !P5 ;  /* 0x000000295c297207 */ /* 0x000fe20006800000 */
[----:B------:R-:W-:Y:S01]  /*124a0*/  STL [R1+0x33c], R82 ;  /* 0x00033c5201007387 */ /* 0x000fe20000100800 */
[----:B------:R-:W1:Y:S01]  /*124b0*/  LDCU UR4, c[0x0][0x3b0] ;  /* 0x00007600ff0477ac */ /* 0x000e620008000800 */
[----:B0-----:R-:W-:-:S02]  /*124c0*/  @P0 IMAD.MOV.U32 R26, RZ, RZ, R80 ;  /* 0x000000ffff1a0224 */ /* 0x001fc400078e0050 */
[----:B------:R-:W-:Y:S01]  /*124d0*/  @P0 IMAD.MOV.U32 R27, RZ, RZ, R81 ;  /* 0x000000ffff1b0224 */ /* 0x000fe200078e0051 */
[----:B------:R-:W-:Y:S01]  /*124e0*/  STL [R1+0x348], R80 ;  /* 0x0003485001007387 */ /* 0x000fe20000100800 */
[----:B------:R-:W-:Y:S01]  /*124f0*/  @!P2 IMAD.IADD R18, R18, 0x1, -R15 ;  /* 0x000000011212a824 */ /* 0x000fe200078e0a0f */
[C---:B------:R-:W-:Y:S02]  /*12500*/  SEL R40, R92.reuse, R40, !P5 ;  /* 0x000000285c287207 */ /* 0x040fe40006800000 */
[----:B------:R-:W-:Y:S01]  /*12510*/  STL [R1+0x344], R81 ;  /* 0x0003445101007387 */ /* 0x000fe20000100800 */
[----:B------:R-:W-:Y:S01]  /*12520*/  IMAD R41, R41, UR5, RZ ;  /* 0x0000000529297c24 */ /* 0x000fe2000f8e02ff */
[----:B------:R-:W-:Y:S02]  /*12530*/  PRMT R52, RZ, 0x7610, R52 ;  /* 0x00007610ff347816 */ /* 0x000fe40000000034 */
[----:B------:R0:W2:Y:S01]  /*12540*/  @P0 LDG.E.U8 R54, desc[UR20][R26.64] ;  /* 0x000000141a360981 */ /* 0x0000a2000c1e1100 */
[----:B------:R-:W-:Y:S01]  /*12550*/  SEL R39, R92, R39, !P5 ;  /* 0x000000275c277207 */ /* 0x000fe20006800000 */
[----:B------:R-:W-:Y:S01]  /*12560*/  IMAD R40, R40, UR6, RZ ;  /* 0x0000000628287c24 */ /* 0x000fe2000f8e02ff */
[C---:B------:R-:W-:Y:S01]  /*12570*/  SEL R38, R92.reuse, R38, !P5 ;  /* 0x000000265c267207 */ /* 0x040fe20006800000 */
[----:B------:R1:W-:Y:S01]  /*12580*/  STL [R1+0x360], R63 ;  /* 0x0003603f01007387 */ /* 0x0003e20000100800 */
[----:B------:R-:W-:Y:S01]  /*12590*/  PRMT R51, RZ, 0x7610, R51 ;  /* 0x00007610ff337816 */ /* 0x000fe20000000033 */
[----:B------:R-:W3:Y:S01]  /*125a0*/  LDCU UR5, c[0x0][0x3b0] ;  /* 0x00007600ff0577ac */ /* 0x000ee20008000800 */
[----:B0-----:R-:W-:Y:S01]  /*125b0*/  @P0 IMAD.MOV.U32 R26, RZ, RZ, R63 ;  /* 0x000000ffff1a0224 */ /* 0x001fe200078e003f */
[----:B------:R0:W-:Y:S01]  /*125c0*/  STL [R1+0x35c], R79 ;  /* 0x00035c4f01007387 */ /* 0x0001e20000100800 */
[----:B------:R-:W-:Y:S01]  /*125d0*/  @P0 IMAD.MOV.U32 R27, RZ, RZ, R79 ;  /* 0x000000ffff1b0224 */ /* 0x000fe200078e004f */
[----:B------:R-:W-:Y:S01]  /*125e0*/  SEL R36, R92, R36, !P5 ;  /* 0x000000245c247207 */ /* 0x000fe20006800000 */
[----:B----4-:R-:W-:Y:S01]  /*125f0*/  IMAD R39, R39, UR12, RZ ;  /* 0x0000000c27277c24 */ /* 0x010fe2000f8e02ff */
[C---:B-1----:R-:W-:Y:S01]  /*12600*/  IADD3 R63, P2, PT, R43.reuse, R14, RZ ;  /* 0x0000000e2b3f7210 */ /* 0x042fe20007f5e0ff */
[----:B------:R-:W-:Y:S01]  /*12610*/  IMAD R38, R38, UR4, RZ ;  /* 0x0000000426267c24 */ /* 0x000fe2000f8e02ff */
[----:B------:R1:W4:Y:S01]  /*12620*/  @P0 LDG.E.U8 R52, desc[UR20][R26.64] ;  /* 0x000000141a340981 */ /* 0x000322000c1e1100 */
[----:B------:R-:W-:Y:S01]  /*12630*/  PRMT R49, RZ, 0x7610, R49 ;  /* 0x00007610ff317816 */ /* 0x000fe20000000031 */
[----:B------:R-:W-:Y:S01]  /*12640*/  IMAD R36, R36, UR13, RZ ;  /* 0x0000000d24247c24 */ /* 0x000fe2000f8e02ff */
[----:B------:R-:W3:Y:S01]  /*12650*/  LDCU UR4, c[0x0][0x3b0] ;  /* 0x00007600ff0477ac */ /* 0x000ee20008000800 */
[----:B0-----:R-:W-:-:S02]  /*12660*/  LEA.HI.X.SX32 R79, R43, R11, 0x1, P2 ;  /* 0x0000000b2b4f7211 */ /* 0x001fc400010f0eff */
[CC--:B------:R-:W-:Y:S01]  /*12670*/  IADD3 R80, P2, PT, R41.reuse, R14.reuse, RZ ;  /* 0x0000000e29507210 */ /* 0x0c0fe20007f5e0ff */
[----:B------:R0:W-:Y:S01]  /*12680*/  STL [R1+0x368], R63 ;  /* 0x0003683f01007387 */ /* 0x0001e20000100800 */
[----:B------:R-:W-:Y:S01]  /*12690*/  PRMT R48, RZ, 0x7610, R48 ;  /* 0x00007610ff307816 */ /* 0x000fe20000000030 */
[----:B------:R-:W3:Y:S01]  /*126a0*/  LDCU UR6, c[0x0][0x3b0] ;  /* 0x00007600ff0677ac */ /* 0x000ee20008000800 */
[----:B-1----:R-:W-:Y:S01]  /*126b0*/  @P0 IMAD.MOV.U32 R26, RZ, RZ, R63 ;  /* 0x000000ffff1a0224 */ /* 0x002fe200078e003f */
[-C--:B------:R-:W-:Y:S01]  /*126c0*/  LEA.HI.X.SX32 R81, R41, R11.reuse, 0x1, P2 ;  /* 0x0000000b29517211 */ /* 0x080fe200010f0eff */
[----:B------:R-:W-:Y:S01]  /*126d0*/  @P0 IMAD.MOV.U32 R27, RZ, RZ, R79 ;  /* 0x000000ffff1b0224 */ /* 0x000fe200078e004f */
[----:B------:R1:W-:Y:S01]  /*126e0*/  STL [R1+0x364], R79 ;  /* 0x0003644f01007387 */ /* 0x0003e20000100800 */
[----:B------:R-:W-:Y:S01]  /*126f0*/  PRMT R46, RZ, 0x7610, R46 ;  /* 0x00007610ff2e7816 */ /* 0x000fe2000000002e */
[----:B------:R-:W3:Y:S01]  /*12700*/  LDCU UR12, c[0x0][0x3b0] ;  /* 0x00007600ff0c77ac */ /* 0x000ee20008000800 */
[C---:B0-----:R-:W-:Y:S01]  /*12710*/  IADD3 R63, P2, PT, R40.reuse, R14, RZ ;  /* 0x0000000e283f7210 */ /* 0x041fe20007f5e0ff */
[----:B------:R0:W2:Y:S03]  /*12720*/  @P0 LDG.E.U8 R51, desc[UR20][R26.64] ;  /* 0x000000141a330981 */ /* 0x0000a6000c1e1100 */
[----:B-1----:R-:W-:-:S02]  /*12730*/  LEA.HI.X.SX32 R79, R40, R11, 0x1, P2 ;  /* 0x0000000b284f7211 */ /* 0x002fc400010f0eff */
[CC--:B------:R-:W-:Y:S01]  /*12740*/  IADD3 R82, P2, PT, R39.reuse, R14.reuse, RZ ;  /* 0x0000000e27527210 */ /* 0x0c0fe20007f5e0ff */
[----:B------:R1:W-:Y:S01]  /*12750*/  STL [R1+0x380], R80 ;  /* 0x0003805001007387 */ /* 0x0003e20000100800 */
[----:B0-----:R-:W-:Y:S02]  /*12760*/  @P0 IMAD.MOV.U32 R26, RZ, RZ, R80 ;  /* 0x000000ffff1a0224 */ /* 0x001fe400078e0050 */
[----:B------:R-:W-:Y:S01]  /*12770*/  LEA.HI.X.SX32 R85, R39, R11, 0x1, P2 ;  /* 0x0000000b27557211 */ /* 0x000fe200010f0eff */
[----:B------:R-:W-:Y:S01]  /*12780*/  @P0 IMAD.MOV.U32 R27, RZ, RZ, R81 ;  /* 0x000000ffff1b0224 */ /* 0x000fe200078e0051 */
[----:B------:R0:W-:Y:S04]  /*12790*/  STL [R1+0x37c], R81 ;  /* 0x00037c5101007387 */ /* 0x0001e80000100800 */
[----:B------:R3:W2:Y:S01]  /*127a0*/  @P0 LDG.E.U8 R49, desc[UR20][R26.64] ;  /* 0x000000141a310981 */ /* 0x0006a2000c1e1100 */
[----:B-1----:R-:W-:-:S03]  /*127b0*/  IADD3 R80, P2, PT, R38, R14, RZ ;  /* 0x0000000e26507210 */ /* 0x002fc60007f5e0ff */
[----:B------:R1:W-:Y:S01]  /*127c0*/  STL [R1+0x388], R63 ;  /* 0x0003883f01007387 */ /* 0x0003e20000100800 */
[----:B0-----:R-:W-:Y:S01]  /*127d0*/  LEA.HI.X.SX32 R81, R38, R11, 0x1, P2 ;  /* 0x0000000b26517211 */ /* 0x001fe200010f0eff */
[----:B---3--:R-:W-:Y:S02]  /*127e0*/  @P0 IMAD.MOV.U32 R26, RZ, RZ, R63 ;  /* 0x000000ffff1a0224 */ /* 0x008fe400078e003f */
[----:B------:R0:W-:Y:S01]  /*127f0*/  STL [R1+0x384], R79 ;  /* 0x0003844f01007387 */ /* 0x0001e20000100800 */
[----:B-1----:R-:W-:Y:S01]  /*12800*/  IADD3 R63, P2, PT, R36, R14, RZ ;  /* 0x0000000e243f7210 */ /* 0x002fe20007f5e0ff */
[----:B------:R-:W-:Y:S01]  /*12810*/  @P0 IMAD.MOV.U32 R27, RZ, RZ, R79 ;  /* 0x000000ffff1b0224 */ /* 0x000fe200078e004f */
[----:B------:R-:W-:-:S04]  /*12820*/  SEL R37, R92, R37, !P5 ;  /* 0x000000255c257207 */ /* 0x000fc80006800000 */
[----:B------:R1:W3:Y:S01]  /*12830*/  @P0 LDG.E.U8 R48, desc[UR20][R26.64] ;  /* 0x000000141a300981 */ /* 0x0002e2000c1e1100 */
[----:B0-----:R-:W-:Y:S02]  /*12840*/  LEA.HI.X.SX32 R79, R36, R11, 0x1, P2 ;  /* 0x0000000b244f7211 */ /* 0x001fe400010f0eff */
[----:B------:R-:W-:Y:S01]  /*12850*/  ISETP.GT.U32.AND P2, PT, R15, R18, PT ;  /* 0x000000120f00720c */ /* 0x000fe20003f44070 */
[----:B------:R-:W-:Y:S01]  /*12860*/  IMAD R37, R37, UR4, RZ ;  /* 0x0000000425257c24 */ /* 0x000fe2000f8e02ff */
[----:B------:R-:W-:Y:S01]  /*12870*/  PRMT R47, RZ, 0x7610, R47 ;  /* 0x00007610ff2f7816 */ /* 0x000fe2000000002f */
[----:B------:R-:W-:Y:S01]  /*12880*/  STL [R1+0x3a0], R82 ;  /* 0x0003a05201007387 */ /* 0x000fe20000100800 */
[----:B------:R-:W-:Y:S01]  /*12890*/  SEL R35, R92, R35, !P5 ;  /* 0x000000235c237207 */ /* 0x000fe20006800000 */
[----:B------:R-:W0:Y:S01]  /*128a0*/  LDCU UR4, c[0x0][0x3b0] ;  /* 0x00007600ff0477ac */ /* 0x000e220008000800 */
[----:B-1----:R-:W-:Y:S02]  /*128b0*/  @P0 IMAD.MOV.U32 R26, RZ, RZ, R82 ;  /* 0x000000ffff1a0224 */ /* 0x002fe400078e0052 */
[----:B------:R-:W-:Y:S01]  /*128c0*/  @P0 IMAD.MOV.U32 R27, RZ, RZ, R85 ;  /* 0x000000ffff1b0224 */ /* 0x000fe200078e0055 */
[----:B------:R-:W-:Y:S04]  /*128d0*/  STL [R1+0x39c], R85 ;  /* 0x00039c5501007387 */ /* 0x000fe80000100800 */
[----:B------:R1:W2:Y:S01]  /*128e0*/  @P0 LDG.E.U8 R46, desc[UR20][R26.64] ;  /* 0x000000141a2e0981 */ /* 0x0002a2000c1e1100 */
[----:B------:R-:W-:-:S03]  /*128f0*/  @!P2 IMAD.IADD R18, R18, 0x1, -R15 ;  /* 0x000000011212a824 */ /* 0x000fc600078e0a0f */
[----:B------:R0:W-:Y:S01]  /*12900*/  STL [R1+0x3a8], R80 ;  /* 0x0003a85001007387 */ /* 0x0001e20000100800 */
[----:B------:R-:W-:Y:S01]  /*12910*/  IMAD R35, R35, UR5, RZ ;  /* 0x0000000523237c24 */ /* 0x000fe2000f8e02ff */
[----:B------:R-:W-:Y:S01]  /*12920*/  PRMT R45, RZ, 0x7610, R45 ;  /* 0x00007610ff2d7816 */ /* 0x000fe2000000002d */
[----:B------:R-:W0:Y:S01]  /*12930*/  LDCU UR5, c[0x0][0x3b0] ;  /* 0x00007600ff0577ac */ /* 0x000e220008000800 */
[----:B-1----:R-:W-:Y:S02]  /*12940*/  @P0 IMAD.MOV.U32 R26, RZ, RZ, R80 ;  /* 0x000000ffff1a0224 */ /* 0x002fe400078e0050 */
[----:B------:R-:W-:Y:S01]  /*12950*/  @P0 IMAD.MOV.U32 R27, RZ, RZ, R81 ;  /* 0x000000ffff1b0224 */ /* 0x000fe200078e0051 */
[----:B0-----:R-:W-:Y:S01]  /*12960*/  IADD3 R80, P2, PT, R37, R14, RZ ;  /* 0x0000000e25507210 */ /* 0x001fe20007f5e0ff */
[----:B------:R0:W-:Y:S01]  /*12970*/  STL [R1+0x3a4], R81 ;  /* 0x0003a45101007387 */ /* 0x0001e20000100800 */
[----:B------:R-:W-:-:S03]  /*12980*/  SEL R34, R92, R34, !P5 ;  /* 0x000000225c227207 */ /* 0x000fc60006800000 */
[----:B------:R1:W2:Y:S01]  /*12990*/  @P0 LDG.E.U8 R47, desc[UR20][R26.64] ;  /* 0x000000141a2f0981 */ /* 0x0002a2000c1e1100 */
[----:B------:R-:W-:-:S03]  /*129a0*/  PRMT R44, RZ, 0x7610, R44 ;  /* 0x00007610ff2c7816 */ /* 0x000fc6000000002c */
[----:B------:R1:W-:Y:S01]  /*129b0*/  STL [R1+0x3c0], R63 ;  /* 0x0003c03f01007387 */ /* 0x0003e20000100800 */
[----:B0-----:R-:W-:Y:S01]  /*129c0*/  LEA.HI.X.SX32 R81, R37, R11, 0x1, P2 ;  /* 0x0000000b25517211 */ /* 0x001fe200010f0eff */
[----:B-1----:R-:W-:Y:S02]  /*129d0*/  @P0 IMAD.MOV.U32 R26, RZ, RZ, R63 ;  /* 0x000000ffff1a0224 */ /* 0x002fe400078e003f */
[----:B------:R-:W-:Y:S01]  /*129e0*/  @P0 IMAD.MOV.U32 R27, RZ, RZ, R79 ;  /* 0x000000ffff1b0224 */ /* 0x000fe200078e004f */
[----:B------:R-:W-:Y:S01]  /*129f0*/  IADD3 R63, P2, PT, R35, R14, RZ ;  /* 0x0000000e233f7210 */ /* 0x000fe20007f5e0ff */
[----:B------:R0:W-:Y:S01]  /*12a00*/  STL [R1+0x3bc], R79 ;  /* 0x0003bc4f01007387 */ /* 0x0001e20000100800 */
[----:B------:R-:W-:Y:S01]  /*12a10*/  IMAD R34, R34, UR6, RZ ;  /* 0x0000000622227c24 */ /* 0x000fe2000f8e02ff */
[----:B------:R-:W-:Y:S01]  /*12a20*/  SEL R33, R92, R33, !P5 ;  /* 0x000000215c217207 */ /* 0x000fe20006800000 */
[----:B------:R-:W1:Y:S01]  /*12a30*/  LDCU UR6, c[0x0][0x3b0] ;  /* 0x00007600ff0677ac */ /* 0x000e620008000800 */
[----:B------:R0:W2:Y:S01]  /*12a40*/  @P0 LDG.E.U8 R45, desc[UR20][R26.64] ;  /* 0x000000141a2d0981 */ /* 0x0000a2000c1e1100 */
[----:B------:R-:W-:-:S02]  /*12a50*/  PRMT R43, RZ, 0x7610, R43 ;  /* 0x00007610ff2b7816 */ /* 0x000fc4000000002b */
[----:B0-----:R-:W-:Y:S01]  /*12a60*/  LEA.HI.X.SX32 R79, R35, R11, 0x1, P2 ;  /* 0x0000000b234f7211 */ /* 0x001fe200010f0eff */
[----:B------:R-:W-:Y:S02]  /*12a70*/  @P0 IMAD.MOV.U32 R26, RZ, RZ, R80 ;  /* 0x000000ffff1a0224 */ /* 0x000fe400078e0050 */
[----:B------:R-:W-:Y:S01]  /*12a80*/  @P0 IMAD.MOV.U32 R27, RZ, RZ, R81 ;  /* 0x000000ffff1b0224 */ /* 0x000fe200078e0051 */
[----:B------:R0:W-:Y:S01]  /*12a90*/  STL [R1+0x3c8], R80 ;  /* 0x0003c85001007387 */ /* 0x0001e20000100800 */
[----:B------:R-:W-:Y:S01]  /*12aa0*/  IMAD R33, R33, UR12, RZ ;  /* 0x0000000c21217c24 */ /* 0x000fe2000f8e02ff */
[----:B------:R-:W-:Y:S01]  /*12ab0*/  SEL R24, R92, R24, !P5 ;  /* 0x000000185c187207 */ /* 0x000fe20006800000 */
[----:B------:R-:W1:Y:S01]  /*12ac0*/  LDCU UR12, c[0x0][0x3b0] ;  /* 0x00007600ff0c77ac */ /* 0x000e620008000800 */
[----:B------:R0:W2:Y:S02]  /*12ad0*/  @P0 LDG.E.U8 R44, desc[UR20][R26.64] ;  /* 0x000000141a2c0981 */ /* 0x0000a4000c1e1100 */
[----:B0-----:R-:W-:-:S02]  /*12ae0*/  IADD3 R80, P2, PT, R34, R14, RZ ;  /* 0x0000000e22507210 */ /* 0x001fc40007f5e0ff */
[----:B------:R0:W-:Y:S01]  /*12af0*/  STL [R1+0x3c4], R81 ;  /* 0x0003c45101007387 */ /* 0x0001e20000100800 */
[----:B------:R-:W-:Y:S02]  /*12b00*/  @P0 IMAD.MOV.U32 R26, RZ, RZ, R63 ;  /* 0x000000ffff1a0224 */ /* 0x000fe400078e003f */
[----:B------:R-:W-:Y:S01]  /*12b10*/  @P0 IMAD.MOV.U32 R27, RZ, RZ, R79 ;  /* 0x000000ffff1b0224 */ /* 0x000fe200078e004f */
[----:B------:R1:W-:Y:S01]  /*12b20*/  STL [R1+0x3e0], R63 ;  /* 0x0003e03f01007387 */ /* 0x0003e20000100800 */
[----:B0-----:R-:W-:-:S03]  /*12b30*/  LEA.HI.X.SX32 R81, R34, R11, 0x1, P2 ;  /* 0x0000000b22517211 */ /* 0x001fc600010f0eff */
[----:B------:R0:W2:Y:S01]  /*12b40*/  @P0 LDG.E.U8 R43, desc[UR20][R26.64] ;  /* 0x000000141a2b0981 */ /* 0x0000a2000c1e1100 */
[----:B------:R-:W-:Y:S02]  /*12b50*/  PRMT R42, RZ, 0x7610, R42 ;  /* 0x00007610ff2a7816 */ /* 0x000fe4000000002a */
[CC--:B-1----:R-:W-:Y:S01]  /*12b60*/  IADD3 R63, P2, PT, R33.reuse, R14.reuse, RZ ;  /* 0x0000000e213f7210 */ /* 0x0c2fe20007f5e0ff */
[----:B------:R1:W-:Y:S01]  /*12b70*/  STL [R1+0x3dc], R79 ;  /* 0x0003dc4f01007387 */ /* 0x0003e20000100800 */
[----:B0-----:R-:W-:Y:S01]  /*12b80*/  SEL R26, R92, R25, !P5 ;  /* 0x000000195c1a7207 */ /* 0x001fe20006800000 */
[----:B------:R-:W-:Y:S02]  /*12b90*/  IMAD R27, R24, UR4, RZ ;  /* 0x00000004181b7c24 */ /* 0x000fe4000f8e02ff */
[----:B------:R0:W-:Y:S01]  /*12ba0*/  STL [R1+0x3e8], R80 ;  /* 0x0003e85001007387 */ /* 0x0001e20000100800 */
[----:B------:R-:W-:Y:S01]  /*12bb0*/  @P0 IMAD.MOV.U32 R24, RZ, RZ, R80 ;  /* 0x000000ffff180224 */ /* 0x000fe200078e0050 */
[----:B------:R-:W0:Y:S01]  /*12bc0*/  LDCU UR4, c[0x0][0x3b0] ;  /* 0x00007600ff0477ac */ /* 0x000e220008000800 */
[----:B------:R-:W-:Y:S01]  /*12bd0*/  @P0 IMAD.MOV.U32 R25, RZ, RZ, R81 ;  /* 0x000000ffff190224 */ /* 0x000fe200078e0051 */
[-C--:B-1----:R-:W-:Y:S01]  /*12be0*/  LEA.HI.X.SX32 R79, R33, R11.reuse, 0x1, P2 ;  /* 0x0000000b214f7211 */ /* 0x082fe200010f0eff */
[----:B------:R-:W-:Y:S01]  /*12bf0*/  IMAD R26, R26, UR5, RZ ;  /* 0x000000051a1a7c24 */ /* 0x000fe2000f8e02ff */
[----:B------:R1:W-:Y:S01]  /*12c00*/  STL [R1+0x3e4], R81 ;  /* 0x0003e45101007387 */ /* 0x0003e20000100800 */
[----:B------:R-:W0:Y:S02]  /*12c10*/  LDCU UR5, c[0x0][0x3b0] ;  /* 0x00007600ff0577ac */ /* 0x000e240008000800 */
[C---:B0-----:R-:W-:Y:S01]  /*12c20*/  IADD3 R80, P2, PT, R27.reuse, R14, RZ ;  /* 0x0000000e1b507210 */ /* 0x041fe20007f5e0ff */
[----:B------:R0:W2:Y:S04]  /*12c30*/  @P0 LDG.E.U8 R42, desc[UR20][R24.64] ;  /* 0x00000014182a0981 */ /* 0x0000a8000c1e1100 */
[----:B------:R0:W-:Y:S01]  /*12c40*/  STL [R1+0x400], R63 ;  /* 0x0004003f01007387 */ /* 0x0001e20000100800 */
[----:B-1----:R-:W-:Y:S01]  /*12c50*/  LEA.HI.X.SX32 R81, R27, R11, 0x1, P2 ;  /* 0x0000000b1b517211 */ /* 0x002fe200010f0eff */
[----:B0-----:R-:W-:-:S02]  /*12c60*/  @P0 IMAD.MOV.U32 R24, RZ, RZ, R63 ;  /* 0x000000ffff180224 */ /* 0x001fc400078e003f */
[----:B------:R0:W-:Y:S01]  /*12c70*/  STL [R1+0x3fc], R79 ;  /* 0x0003fc4f01007387 */ /* 0x0001e20000100800 */
[C---:B------:R-:W-:Y:S01]  /*12c80*/  IADD3 R63, P2, PT, R26.reuse, R14, RZ ;  /* 0x0000000e1a3f7210 */ /* 0x040fe20007f5e0ff */
[----:B------:R-:W-:Y:S01]  /*12c90*/  @P0 IMAD.MOV.U32 R25, RZ, RZ, R79 ;  /* 0x000000ffff190224 */ /* 0x000fe200078e004f */
[----:B------:R-:W-:Y:S02]  /*12ca0*/  PRMT R41, RZ, 0x7610, R41 ;  /* 0x00007610ff297816 */ /* 0x000fe40000000029 */
[----:B0-----:R-:W-:-:S04]  /*12cb0*/  LEA.HI.X.SX32 R79, R26, R11, 0x1, P2 ;  /* 0x0000000b1a4f7211 */ /* 0x001fc800010f0eff */
[----:B------:R0:W2:Y:S01]  /*12cc0*/  @P0 LDG.E.U8 R41, desc[UR20][R24.64] ;  /* 0x0000001418290981 */ /* 0x0000a2000c1e1100 */
[----:B------:R-:W-:Y:S02]  /*12cd0*/  ISETP.GT.U32.AND P2, PT, R15, R20, PT ;  /* 0x000000140f00720c */ /* 0x000fe40003f44070 */
[----:B------:R-:W-:Y:S02]  /*12ce0*/  SEL R22, R92, R22, !P5 ;  /* 0x000000165c167207 */ /* 0x000fe40006800000 */
[----:B------:R-:W-:Y:S01]  /*12cf0*/  PRMT R40, RZ, 0x7610, R40 ;  /* 0x00007610ff287816 */ /* 0x000fe20000000028 */
[----:B------:R-:W-:Y:S02]  /*12d00*/  STL [R1+0x408], R80 ;  /* 0x0004085001007387 */ /* 0x000fe40000100800 */
[----:B------:R-:W-:Y:S01]  /*12d10*/  IMAD R22, R22, UR4, RZ ;  /* 0x0000000416167c24 */ /* 0x000fe2000f8e02ff */
[----:B------:R-:W-:Y:S01]  /*12d20*/  SEL R19, R92, R19, !P5 ;  /* 0x000000135c137207 */ /* 0x000fe20006800000 */
[----:B0-----:R-:W-:-:S02]  /*12d30*/  @P0 IMAD.MOV.U32 R24, RZ, RZ, R80 ;  /* 0x000000ffff180224 */ /* 0x001fc400078e0050 */
[----:B------:R-:W-:Y:S01]  /*12d40*/  @P0 IMAD.MOV.U32 R25, RZ, RZ, R81 ;  /* 0x000000ffff190224 */ /* 0x000fe200078e0051 */
[----:B------:R-:W-:Y:S01]  /*12d50*/  STL [R1+0x404], R81 ;  /* 0x0004045101007387 */ /* 0x000fe20000100800 */
[----:B------:R-:W-:Y:S02]  /*12d60*/  @!P2 IMAD.IADD R20, R20, 0x1, -R15 ;  /* 0x000000011414a824 */ /* 0x000fe400078e0a0f */
[----:B------:R-:W-:Y:S01]  /*12d70*/  @!P4 IMAD.MOV R23, RZ, RZ, -R23 ;  /* 0x000000ffff17c224 */ /* 0x000fe200078e0a17 */
[----:B------:R-:W-:Y:S01]  /*12d80*/  STL [R1+0x420], R63 ;  /* 0x0004203f01007387 */ /* 0x000fe20000100800 */
[----:B------:R-:W-:Y:S01]  /*12d90*/  @!P6 IMAD.MOV R18, RZ, RZ, -R18 ;  /* 0x000000ffff12e224 */ /* 0x000fe200078e0a12 */
[----:B------:R-:W-:Y:S01]  /*12da0*/  PRMT R38, RZ, 0x7610, R38 ;  /* 0x00007610ff267816 */ /* 0x000fe20000000026 */
[----:B------:R-:W0:Y:S01]  /*12db0*/  LDCU UR4, c[0x0][0x3b0] ;  /* 0x00007600ff0477ac */ /* 0x000e220008000800 */
[----:B------:R1:W2:Y:S01]  /*12dc0*/  @P0 LDG.E.U8 R40, desc[UR20][R24.64] ;  /* 0x0000001418280981 */ /* 0x0002a2000c1e1100 */
[----:B------:R-:W-:Y:S01]  /*12dd0*/  IMAD R19, R19, UR5, RZ ;  /* 0x0000000513137c24 */ /* 0x000fe2000f8e02ff */
[----:B------:R-:W-:Y:S01]  /*12de0*/  SEL R23, R92, R23, !P5 ;  /* 0x000000175c177207 */ /* 0x000fe20006800000 */
[----:B------:R-:W0:Y:S01]  /*12df0*/  LDCU UR5, c[0x0][0x3b0] ;  /* 0x00007600ff0577ac */ /* 0x000e220008000800 */
[----:B------:R1:W-:Y:S02]  /*12e00*/  STL [R1+0x41c], R79 ;  /* 0x00041c4f01007387 */ /* 0x0003e40000100800 */
[----:B-1----:R-:W-:Y:S01]  /*12e10*/  @P0 IMAD.MOV.U32 R25, RZ, RZ, R79 ;  /* 0x000000ffff190224 */ /* 0x002fe200078e004f */
[----:B------:R-:W-:Y:S01]  /*12e20*/  IADD3 R79, P2, PT, R22, R14, RZ ;  /* 0x0000000e164f7210 */ /* 0x000fe20007f5e0ff */
[----:B------:R-:W-:-:S03]  /*12e30*/  @P0 IMAD.MOV.U32 R24, RZ, RZ, R63 ;  /* 0x000000ffff180224 */ /* 0x000fc600078e003f */
[-C--:B------:R-:W-:Y:S02]  /*12e40*/  LEA.HI.X.SX32 R81, R22, R11.reuse, 0x1, P2 ;  /* 0x0000000b16517211 */ /* 0x080fe400010f0eff */
[----:B------:R-:W-:Y:S02]  /*12e50*/  ISETP.GT.U32.AND P2, PT, R15, R20, PT ;  /* 0x000000140f00720c */ /* 0x000fe40003f44070 */
[C---:B------:R-:W-:Y:S02]  /*12e60*/  IADD3 R63, P4, PT, R19.reuse, R14, RZ ;  /* 0x0000000e133f7210 */ /* 0x040fe40007f9e0ff */
[----:B------:R-:W-:Y:S01]  /*12e70*/  SEL R22, R92, R18, !P5 ;  /* 0x000000125c167207 */ /* 0x000fe20006800000 */
[----:B------:R-:W-:Y:S01]  /*12e80*/  @P0 IMAD.MOV.U32 R18, RZ, RZ, R79 ;  /* 0x000000ffff120224 */ /* 0x000fe200078e004f */
[----:B------:R-:W-:Y:S01]  /*12e90*/  LEA.HI.X.SX32 R80, R19, R11, 0x1, P4 ;  /* 0x0000000b13507211 */ /* 0x000fe200020f0eff */
[----:B------:R-:W-:Y:S02]  /*12ea0*/  @P0 IMAD.MOV.U32 R19, RZ, RZ, R81 ;  /* 0x000000ffff130224 */ /* 0x000fe400078e0051 */
[----:B------:R-:W-:-:S02]  /*12eb0*/  IMAD R23, R23, UR6, RZ ;  /* 0x0000000617177c24 */ /* 0x000fc4000f8e02ff */
[----:B------:R-:W-:Y:S01]  /*12ec0*/  IMAD R22, R22, UR12, RZ ;  /* 0x0000000c16167c24 */ /* 0x000fe2000f8e02ff */
[----:B------:R1:W-:Y:S01]  /*12ed0*/  STL [R1+0x428], R79 ;  /* 0x0004284f01007387 */ /* 0x0003e20000100800 */
[----:B------:R-:W-:-:S03]  /*12ee0*/  @!P2 IMAD.IADD R20, R20, 0x1, -R15 ;  /* 0x000000011414a824 */ /* 0x000fc600078e0a0f */
[----:B------:R0:W2:Y:S01]  /*12ef0*/  @P0 LDG.E.U8 R38, desc[UR20][R18.64] ;  /* 0x0000001412260981 */ /* 0x0000a2000c1e1100 */
[----:B------:R-:W-:-:S03]  /*12f00*/  PRMT R37, RZ, 0x7610, R37 ;  /* 0x00007610ff257816 */ /* 0x000fc60000000025 */
[----:B------:R0:W-:Y:S01]  /*12f10*/  STL [R1+0x440], R63 ;  /* 0x0004403f01007387 */ /* 0x0001e20000100800 */
[CC--:B-1----:R-:W-:Y:S01]  /*12f20*/  IADD3 R79, P4, PT, R23.reuse, R14.reuse, RZ ;  /* 0x0000000e174f7210 */ /* 0x0c2fe20007f9e0ff */
[----:B0-----:R-:W-:Y:S01]  /*12f30*/  @P0 IMAD.MOV.U32 R18, RZ, RZ, R63 ;  /* 0x000000ffff120224 */ /* 0x001fe200078e003f */
[C---:B------:R-:W-:Y:S01]  /*12f40*/  IADD3 R63, P2, PT, R22.reuse, R14, RZ ;  /* 0x0000000e163f7210 */ /* 0x040fe20007f5e0ff */
[----:B------:R-:W-:Y:S01]  /*12f50*/  @P0 IMAD.MOV.U32 R19, RZ, RZ, R80 ;  /* 0x000000ffff130224 */ /* 0x000fe200078e0050 */
[-C--:B------:R-:W-:Y:S02]  /*12f60*/  LEA.HI.X.SX32 R23, R23, R11.reuse, 0x1, P4 ;  /* 0x0000000b17177211 */ /* 0x080fe400020f0eff */
[----:B------:R-:W-:Y:S02]  /*12f70*/  LEA.HI.X.SX32 R22, R22, R11, 0x1, P2 ;  /* 0x0000000b16167211 */ /* 0x000fe400010f0eff */
[----:B------:R-:W-:Y:S01]  /*12f80*/  ISETP.GT.U32.AND P2, PT, R15, R21, PT ;  /* 0x000000150f00720c */ /* 0x000fe20003f44070 */
[----:B------:R0:W2:Y:S01]  /*12f90*/  @P0 LDG.E.U8 R37, desc[UR20][R18.64] ;  /* 0x0000001412250981 */ /* 0x0000a2000c1e1100 */
[----:B------:R-:W-:Y:S01]  /*12fa0*/  PRMT R36, RZ, 0x7610, R36 ;  /* 0x00007610ff247816 */ /* 0x000fe20000000024 */
[----:B------:R-:W-:-:S02]  /*12fb0*/  @!P3 IMAD.MOV R20, RZ, RZ, -R20 ;  /* 0x000000ffff14b224 */ /* 0x000fc400078e0a14 */
[----:B------:R-:W-:Y:S01]  /*12fc0*/  STL [R1+0x424], R81 ;  /* 0x0004245101007387 */ /* 0x000fe20000100800 */
[----:B0-----:R-:W-:Y:S02]  /*12fd0*/  @P0 IMAD.MOV.U32 R18, RZ, RZ, R79 ;  /* 0x000000ffff120224 */ /* 0x001fe400078e004f */
[----:B------:R-:W-:Y:S01]  /*12fe0*/  @P0 IMAD.MOV.U32 R19, RZ, RZ, R23 ;  /* 0x000000ffff130224 */ /* 0x000fe200078e0017 */
[----:B------:R-:W-:Y:S01]  /*12ff0*/  STL [R1+0x43c], R80 ;  /* 0x00043c5001007387 */ /* 0x000fe20000100800 */
[----:B------:R-:W-:-:S03]  /*13000*/  PRMT R35, RZ, 0x7610, R35 ;  /* 0x00007610ff237816 */ /* 0x000fc60000000023 */
[----:B------:R-:W-:Y:S04]  /*13010*/  STL [R1+0x448], R79 ;  /* 0x0004484f01007387 */ /* 0x000fe80000100800 */
[----:B------:R0:W-:Y:S04]  /*13020*/  STL [R1+0x444], R23 ;  /* 0x0004441701007387 */ /* 0x0001e80000100800 */
[----:B------:R1:W2:Y:S01]  /*13030*/  @P0 LDG.E.U8 R36, desc[UR20][R18.64] ;  /* 0x0000001412240981 */ /* 0x0002a2000c1e1100 */
[----:B------:R-:W-:-:S03]  /*13040*/  SEL R20, R92, R20, !P5 ;  /* 0x000000145c147207 */ /* 0x000fc60006800000 */
[----:B------:R-:W-:Y:S01]  /*13050*/  STL [R1+0x460], R63 ;  /* 0x0004603f01007387 */ /* 0x000fe20000100800 */
[----:B0-----:R-:W-:-:S03]  /*13060*/  @P0 IMAD.MOV.U32 R23, RZ, RZ, R22 ;  /* 0x000000ffff170224 */ /* 0x001fc600078e0016 */
[----:B------:R0:W-:Y:S01]  /*13070*/  STL [R1+0x45c], R22 ;  /* 0x00045c1601007387 */ /* 0x0001e20000100800 */
[----:B-1----:R-:W-:Y:S01]  /*13080*/  LOP3.LUT R19, R17, 0xce, RZ, 0xfc, !PT ;  /* 0x000000ce11137812 */ /* 0x002fe200078efcff */
[----:B------:R-:W-:-:S03]  /*13090*/  @!P2 IMAD.IADD R21, R21, 0x1, -R15 ;  /* 0x000000011515a824 */ /* 0x000fc600078e0a0f */
[----:B------:R-:W-:Y:S01]  /*130a0*/  IABS R18, R19 ;  /* 0x0000001300127213 */ /* 0x000fe20000000000 */
[----:B0-----:R-:W-:Y:S01]  /*130b0*/  @P0 IMAD.MOV.U32 R22, RZ, RZ, R63 ;  /* 0x000000ffff160224 */ /* 0x001fe200078e003f */
[----:B------:R-:W-:-:S04]  /*130c0*/  ISETP.GT.U32.AND P4, PT, R15, R21, PT ;  /* 0x000000150f00720c */ /* 0x000fc80003f84070 */
[----:B------:R0:W2:Y:S01]  /*130d0*/  @P0 LDG.E.U8 R35, desc[UR20][R22.64] ;  /* 0x0000001416230981 */ /* 0x0000a2000c1e1100 */
[----:B------:R-:W-:Y:S01]  /*130e0*/  ISETP.GE.AND P3, PT, R50, RZ, PT ;  /* 0x000000ff3200720c */ /* 0x000fe20003f66270 */
[----:B0-----:R-:W-:Y:S01]  /*130f0*/  IMAD R22, R20, UR4, RZ ;  /* 0x0000000414167c24 */ /* 0x001fe2000f8e02ff */
[----:B------:R-:W0:Y:S01]  /*13100*/  LDCU UR4, c[0x0][0x3b0] ;  /* 0x00007600ff0477ac */ /* 0x000e220008000800 */
[----:B------:R-:W-:-:S04]  /*13110*/  IMAD.HI.U32 R20, R16, R18, RZ ;  /* 0x0000001210147227 */ /* 0x000fc800078e00ff */
[----:B------:R-:W-:-:S04]  /*13120*/  IMAD.MOV R20, RZ, RZ, -R20 ;  /* 0x000000ffff147224 */ /* 0x000fc800078e0a14 */
[----:B------:R-:W-:Y:S02]  /*13130*/  IMAD R18, R15, R20, R18 ;  /* 0x000000140f127224 */ /* 0x000fe400078e0212 */
[----:B------:R-:W-:-:S03]  /*13140*/  @!P4 IMAD.IADD R21, R21, 0x1, -R15 ;  /* 0x000000011515c824 */ /* 0x000fc600078e0a0f */
[----:B------:R-:W-:Y:S02]  /*13150*/  ISETP.GT.U32.AND P4, PT, R15, R18, PT ;  /* 0x000000120f00720c */ /* 0x000fe40003f84070 */
[----:B------:R-:W-:Y:S01]  /*13160*/  IADD3 R63, P2, PT, R22, R14, RZ ;  /* 0x0000000e163f7210 */ /* 0x000fe20007f5e0ff */
[----:B------:R-:W-:-:S03]  /*13170*/  @!P3 IMAD.MOV R21, RZ, RZ, -R21 ;  /* 0x000000ffff15b224 */ /* 0x000fc600078e0a15 */
[----:B------:R-:W-:Y:S02]  /*13180*/  LEA.HI.X.SX32 R79, R22, R11, 0x1, P2 ;  /* 0x0000000b164f7211 */ /* 0x000fe400010f0eff */
[----:B------:R-:W-:Y:S01]  /*13190*/  LOP3.LUT R20, R17, 0xd4, RZ, 0xfc, !PT ;  /* 0x000000d411147812 */ /* 0x000fe200078efcff */
[----:B------:R-:W-:Y:S01]  /*131a0*/  @P0 IMAD.MOV.U32 R22, RZ, RZ, R63 ;  /* 0x000000ffff160224 */ /* 0x000fe200078e003f */
[----:B------:R-:W-:Y:S01]  /*131b0*/  PRMT R34, RZ, 0x7610, R34 ;  /* 0x00007610ff227816 */ /* 0x000fe20000000022 */
[----:B------:R-:W-:Y:S01]  /*131c0*/  @P0 IMAD.MOV.U32 R23, RZ, RZ, R79 ;  /* 0x000000ffff170224 */ /* 0x000fe200078e004f */
[----:B------:R-:W-:Y:S01]  /*131d0*/  ISETP.GE.AND P2, PT, R19, RZ, PT ;  /* 0x000000ff1300720c */ /* 0x000fe20003f46270 */
[----:B------:R-:W-:Y:S01]  /*131e0*/  @!P4 IMAD.IADD R18, R18, 0x1, -R15 ;  /* 0x000000011212c824 */ /* 0x000fe200078e0a0f */
[----:B------:R-:W-:Y:S02]  /*131f0*/  SEL R21, R92, R21, !P5 ;  /* 0x000000155c157207 */ /* 0x000fe40006800000 */
[----:B------:R-:W-:Y:S01]  /*13200*/  IABS R19, R20 ;  /* 0x0000001400137213 */ /* 0x000fe20000000000 */
[----:B------:R0:W2:Y:S01]  /*13210*/  @P0 LDG.E.U8 R34, desc[UR20][R22.64] ;  /* 0x0000001416220981 */ /* 0x0000a2000c1e1100 */
[----:B------:R-:W-:Y:S01]  /*13220*/  ISETP.GT.U32.AND P4, PT, R15, R18, PT ;  /* 0x000000120f00720c */ /* 0x000fe20003f84070 */
[----:B0-----:R-:W-:-:S02]  /*13230*/  IMAD R22, R21, UR4, RZ ;  /* 0x0000000415167c24 */ /* 0x001fc4000f8e02ff */
[----:B------:R0:W-:Y:S01]  /*13240*/  STL [R1+0x468], R63 ;  /* 0x0004683f01007387 */ /* 0x0001e20000100800 */
[----:B------:R-:W-:Y:S01]  /*13250*/  IMAD.HI.U32 R21, R16, R19, RZ ;  /* 0x0000001310157227 */ /* 0x000fe200078e00ff */
[----:B------:R-:W-:Y:S01]  /*13260*/  PRMT R33, RZ, 0x7610, R33 ;  /* 0x00007610ff217816 */ /* 0x000fe20000000021 */
[----:B------:R-:W1:Y:S02]  /*13270*/  LDCU UR4, c[0x0][0x3b0] ;  /* 0x00007600ff0477ac */ /* 0x000e640008000800 */
[----:B------:R-:W-:-:S04]  /*13280*/  IMAD.MOV R21, RZ, RZ, -R21 ;  /* 0x000000ffff157224 */ /* 0x000fc800078e0a15 */
[----:B------:R-:W-:Y:S01]  /*13290*/  IMAD R19, R15, R21, R19 ;  /* 0x000000150f137224 */ /* 0x000fe200078e0213 */
[----:B------:R-:W-:Y:S01]  /*132a0*/  IADD3 R50, P3, PT, R22, R14, RZ ;  /* 0x0000000e16327210 */ /* 0x000fe20007f7e0ff */
[----:B------:R-:W-:-:S03]  /*132b0*/  @!P4 IMAD.IADD R18, R18, 0x1, -R15 ;  /* 0x000000011212c824 */ /* 0x000fc600078e0a0f */
[----:B------:R-:W-:Y:S02]  /*132c0*/  ISETP.GT.U32.AND P4, PT, R15, R19, PT ;  /* 0x000000130f00720c */ /* 0x000fe40003f84070 */
[----:B0-----:R-:W-:Y:S02]  /*132d0*/  LEA.HI.X.SX32 R63, R22, R11, 0x1, P3 ;  /* 0x0000000b163f7211 */ /* 0x001fe400018f0eff */
[----:B------:R-:W-:Y:S02]  /*132e0*/  ISETP.GE.AND P3, PT, R20, RZ, PT ;  /* 0x000000ff1400720c */ /* 0x000fe40003f66270 */
[----:B------:R-:W-:Y:S01]  /*132f0*/  LOP3.LUT R20, R17, 0xd6, RZ, 0xfc, !PT ;  /* 0x000000d611147812 */ /* 0x000fe200078efcff */
[----:B------:R-:W-:Y:S02]  /*13300*/  @P0 IMAD.MOV.U32 R22, RZ, RZ, R50 ;  /* 0x000000ffff160224 */ /* 0x000fe400078e0032 */
[----:B------:R-:W-:Y:S01]  /*13310*/  @P0 IMAD.MOV.U32 R23, RZ, RZ, R63 ;  /* 0x000000ffff170224 */ /* 0x000fe200078e003f */
[----:B------:R-:W-:Y:S01]  /*13320*/  IABS R21, R20 ;  /* 0x0000001400157213 */ /* 0x000fe20000000000 */
[----:B------:R-:W-:-:S02]  /*13330*/  @!P2 IMAD.MOV R18, RZ, RZ, -R18 ;  /* 0x000000ffff12a224 */ /* 0x000fc400078e0a12 */
[----:B------:R-:W-:Y:S01]  /*13340*/  @!P4 IMAD.IADD R19, R19, 0x1, -R15 ;  /* 0x000000011313c824 */ /* 0x000fe200078e0a0f */
[----:B------:R0:W2:Y:S04]  /*13350*/  @P0 LDG.E.U8 R33, desc[UR20][R22.64] ;  /* 0x0000001416210981 */ /* 0x0000a8000c1e1100 */
[----:B------:R-:W-:Y:S02]  /*13360*/  ISETP.GT.U32.AND P4, PT, R15, R19, PT ;  /* 0x000000130f00720c */ /* 0x000fe40003f84070 */
[----:B0-----:R-:W-:Y:S01]  /*13370*/  SEL R22, R92, R18, !P5 ;  /* 0x000000125c167207 */ /* 0x001fe20006800000 */
[----:B------:R-:W-:-:S04]  /*13380*/  IMAD.MOV.U32 R18, RZ, RZ, R21 ;  /* 0x000000ffff127224 */ /* 0x000fc800078e0015 */
[----:B------:R-:W-:-:S04]  /*13390*/  IMAD.HI.U32 R21, R16, R18, RZ ;  /* 0x0000001210157227 */ /* 0x000fc800078e00ff */
[----:B------:R-:W-:Y:S02]  /*133a0*/  IMAD.MOV R21, RZ, RZ, -R21 ;  /* 0x000000ffff157224 */ /* 0x000fe400078e0a15 */
[----:B-1----:R-:W-:Y:S01]  /*133b0*/  IMAD R22, R22, UR4, RZ ;  /* 0x0000000416167c24 */ /* 0x002fe2000f8e02ff */
[----:B------:R-:W-:Y:S01]  /*133c0*/  STL [R1+0x464], R79 ;  /* 0x0004644f01007387 */ /* 0x000fe20000100800 */
[----:B------:R-:W-:Y:S01]  /*133d0*/  IMAD R18, R15, R21, R18 ;  /* 0x000000150f127224 */ /* 0x000fe200078e0212 */
[----:B------:R-:W-:Y:S01]  /*133e0*/  PRMT R32, RZ, 0x7610, R32 ;  /* 0x00007610ff207816 */ /* 0x000fe20000000020 */
[----:B------:R-:W-:Y:S01]  /*133f0*/  @!P4 IMAD.IADD R19, R19, 0x1, -R15 ;  /* 0x000000011313c824 */ /* 0x000fe200078e0a0f */
[----:B------:R0:W-:Y:S01]  /*13400*/  STL [R1+0x480], R50 ;  /* 0x0004803201007387 */ /* 0x0001e20000100800 */
[----:B------:R-:W1:Y:S01]  /*13410*/  LDCU UR4, c[0x0][0x3b0] ;  /* 0x00007600ff0477ac */ /* 0x000e620008000800 */
[----:B------:R-:W-:Y:S02]  /*13420*/  ISETP.GT.U32.AND P4, PT, R15, R18, PT ;  /* 0x000000120f00720c */ /* 0x000fe40003f84070 */
[----:B------:R3:W-:Y:S01]  /*13430*/  STL [R1+0x47c], R63 ;  /* 0x00047c3f01007387 */ /* 0x0007e20000100800 */
[----:B0-----:R-:W-:-:S04]  /*13440*/  IADD3 R50, P2, PT, R22, R14, RZ ;  /* 0x0000000e16327210 */ /* 0x001fc80007f5e0ff */
[----:B---3--:R-:W-:Y:S02]  /*13450*/  LEA.HI.X.SX32 R63, R22, R11, 0x1, P2 ;  /* 0x0000000b163f7211 */ /* 0x008fe400010f0eff */
[----:B------:R-:W-:Y:S02]  /*13460*/  ISETP.GE.AND P2, PT, R20, RZ, PT ;  /* 0x000000ff1400720c */ /* 0x000fe40003f46270 */
[----:B------:R-:W-:Y:S01]  /*13470*/  LOP3.LUT R20, R17, 0xdc, RZ, 0xfc, !PT ;  /* 0x000000dc11147812 */ /* 0x000fe200078efcff */
[----:B------:R-:W-:Y:S02]  /*13480*/  @P0 IMAD.MOV.U32 R22, RZ, RZ, R50 ;  /* 0x000000ffff160224 */ /* 0x000fe400078e0032 */
[----:B------:R-:W-:Y:S01]  /*13490*/  @P0 IMAD.MOV.U32 R23, RZ, RZ, R63 ;  /* 0x000000ffff170224 */ /* 0x000fe200078e003f */
[----:B------:R-:W-:Y:S01]  /*134a0*/  IABS R21, R20 ;  /* 0x0000001400157213 */ /* 0x000fe20000000000 */
[----:B------:R-:W-:Y:S02]  /*134b0*/  @!P3 IMAD.MOV R19, RZ, RZ, -R19 ;  /* 0x000000ffff13b224 */ /* 0x000fe400078e0a13 */
[----:B------:R-:W-:Y:S01]  /*134c0*/  @!P4 IMAD.IADD R18, R18, 0x1, -R15 ;  /* 0x000000011212c824 */ /* 0x000fe200078e0a0f */
[----:B------:R0:W3:Y:S04]  /*134d0*/  @P0 LDG.E.U8 R32, desc[UR20][R22.64] ;  /* 0x0000001416200981 */ /* 0x0000e8000c1e1100 */
[----:B------:R-:W-:-:S02]  /*134e0*/  ISETP.GT.U32.AND P4, PT, R15, R18, PT ;  /* 0x000000120f00720c */ /* 0x000fc40003f84070 */
[----:B0-----:R-:W-:Y:S01]  /*134f0*/  SEL R22, R92, R19, !P5 ;  /* 0x000000135c167207 */ /* 0x001fe20006800000 */
[----:B------:R-:W-:-:S04]  /*13500*/  IMAD.MOV.U32 R19, RZ, RZ, R21 ;  /* 0x000000ffff137224 */ /* 0x000fc800078e0015 */
[----:B------:R-:W-:-:S04]  /*13510*/  IMAD.HI.U32 R21, R16, R19, RZ ;  /* 0x0000001310157227 */ /* 0x000fc800078e00ff */
[----:B------:R-:W-:Y:S02]  /*13520*/  IMAD.MOV R21, RZ, RZ, -R21 ;  /* 0x000000ffff157224 */ /* 0x000fe400078e0a15 */
[----:B-1----:R-:W-:Y:S01]  /*13530*/  IMAD R22, R22, UR4, RZ ;  /* 0x0000000416167c24 */ /* 0x002fe2000f8e02ff */
[----:B------:R0:W-:Y:S01]  /*13540*/  STL [R1+0x488], R50 ;  /* 0x0004883201007387 */ /* 0x0001e20000100800 */
[C---:B------:R-:W-:Y:S01]  /*13550*/  IMAD R19, R15.reuse, R21, R19 ;  /* 0x000000150f137224 */ /* 0x040fe200078e0213 */
[----:B------:R-:W-:Y:S01]  /*13560*/  PRMT R31, RZ, 0x7610, R31 ;  /* 0x00007610ff1f7816 */ /* 0x000fe2000000001f */
[----:B------:R-:W-:Y:S01]  /*13570*/  @!P4 IMAD.IADD R18, R18, 0x1, -R15 ;  /* 0x000000011212c824 */ /* 0x000fe200078e0a0f */
[----:B------:R1:W-:Y:S01]  /*13580*/  STL [R1+0x484], R63 ;  /* 0x0004843f01007387 */ /* 0x0003e20000100800 */
[----:B------:R-:W4:Y:S01]  /*13590*/  LDCU UR4, c[0x0][0x3b0] ;  /* 0x00007600ff0477ac */ /* 0x000f220008000800 */
[----:B------:R-:W-:Y:S02]  /*135a0*/  ISETP.GT.U32.AND P4, PT, R15, R19, PT ;  /* 0x000000130f00720c */ /* 0x000fe40003f84070 */
[----:B0-----:R-:W-:-:S04]  /*135b0*/  IADD3 R50, P3, PT, R22, R14, RZ ;  /* 0x0000000e16327210 */ /* 0x001fc80007f7e0ff */
[----:B-1----:R-:W-:Y:S02]  /*135c0*/  LEA.HI.X.SX32 R63, R22, R11, 0x1, P3 ;  /* 0x0000000b163f7211 */ /* 0x002fe400018f0eff */
[----:B------:R-:W-:Y:S02]  /*135d0*/  ISETP.GE.AND P3, PT, R20, RZ, PT ;  /* 0x000000ff1400720c */ /* 0x000fe40003f66270 */
[----:B------:R-:W-:Y:S01]  /*135e0*/  LOP3.LUT R20, R17, 0xde, RZ, 0xfc, !PT ;  /* 0x000000de11147812 */ /* 0x000fe200078efcff */
[----:B------:R-:W-:Y:S02]  /*135f0*/  @P0 IMAD.MOV.U32 R22, RZ, RZ, R50 ;  /* 0x000000ffff160224 */ /* 0x000fe400078e0032 */
[----:B------:R-:W-:Y:S01]  /*13600*/  @P0 IMAD.MOV.U32 R23, RZ, RZ, R63 ;  /* 0x000000ffff170224 */ /* 0x000fe200078e003f */
[----:B------:R-:W-:Y:S01]  /*13610*/  IABS R21, R20 ;  /* 0x0000001400157213 */ /* 0x000fe20000000000 */
[----:B------:R-:W-:Y:S02]  /*13620*/  @!P2 IMAD.MOV R18, RZ, RZ, -R18 ;  /* 0x000000ffff12a224 */ /* 0x000fe400078e0a12 */
[----:B------:R-:W-:Y:S01]  /*13630*/  @!P4 IMAD.IADD R19, R19, 0x1, -R15 ;  /* 0x000000011313c824 */ /* 0x000fe200078e0a0f */
[----:B------:R0:W2:Y:S04]  /*13640*/  @P0 LDG.E.U8 R31, desc[UR20][R22.64] ;  /* 0x00000014161f0981 */ /* 0x0000a8000c1e1100 */
[----:B------:R-:W-:-:S02]  /*13650*/  ISETP.GT.U32.AND P4, PT, R15, R19, PT ;  /* 0x000000130f00720c */ /* 0x000fc40003f84070 */
[----:B0-----:R-:W-:Y:S01]  /*13660*/  SEL R22, R92, R18, !P5 ;  /* 0x000000125c167207 */ /* 0x001fe20006800000 */
[----:B------:R-:W-:-:S04]  /*13670*/  IMAD.MOV.U32 R18, RZ, RZ, R21 ;  /* 0x000000ffff127224 */ /* 0x000fc800078e0015 */
[----:B------:R-:W-:-:S04]  /*13680*/  IMAD.HI.U32 R21, R16, R18, RZ ;  /* 0x0000001210157227 */ /* 0x000fc800078e00ff */
[----:B------:R-:W-:Y:S02]  /*13690*/  IMAD.MOV R21, RZ, RZ, -R21 ;  /* 0x000000ffff157224 */ /* 0x000fe400078e0a15 */
[----:B----4-:R-:W-:Y:S01]  /*136a0*/  IMAD R22, R22, UR4, RZ ;  /* 0x0000000416167c24 */ /* 0x010fe2000f8e02ff */
[----:B------:R0:W-:Y:S01]  /*136b0*/  STL [R1+0x4a0], R50 ;  /* 0x0004a03201007387 */ /* 0x0001e20000100800 */
[----:B------:R-:W-:Y:S01]  /*136c0*/  IMAD R18, R15, R21, R18 ;  /* 0x000000150f127224 */ /* 0x000fe200078e0212 */
        /* <DEDUP_REMOVED lines=88> */
[----:B------:R-:W-:-:S04]  /*13c50*/  IMAD.MOV R21, RZ, RZ, -R21 ;  /* 0x000000ffff157224 */ /* 0x000fc800078e0a15 */
[----:B------:R-:W-:Y:S02]  /*13c60*/  IMAD R18, R15, R21, R18 ;  /* 0x000000150f127224 */ /* 0x000fe400078e0212 */
[----:B----4-:R-:W-:Y:S01]  /*13c70*/  IMAD R22, R22, UR4, RZ ;  /* 0x0000000416167c24 */ /* 0x010fe2000f8e02ff */
[----:B------:R-:W0:Y:S01]  /*13c80*/  LDCU UR4, c[0x0][0x3b0] ;  /* 0x00007600ff0477ac */ /* 0x000e220008000800 */
[----:B------:R-:W-:Y:S01]  /*13c90*/  @!P2 IMAD.IADD R19, R19, 0x1, -R15 ;  /* 0x000000011313a824 */ /* 0x000fe200078e0a0f */
[----:B------:R-:W-:-:S03]  /*13ca0*/  ISETP.GT.U32.AND P2, PT, R15, R18, PT ;  /* 0x000000120f00720c */ /* 0x000fc60003f44070 */
[----:B------:R-:W-:Y:S01]  /*13cb0*/  @!P3 IMAD.MOV R19, RZ, RZ, -R19 ;  /* 0x000000ffff13b224 */ /* 0x000fe200078e0a13 */
[----:B------:R1:W-:Y:S04]  /*13cc0*/  STL [R1+0x4e0], R50 ;  /* 0x0004e03201007387 */ /* 0x0003e80000100800 */
[----:B------:R-:W-:-:S05]  /*13cd0*/  SEL R19, R92, R19, !P5 ;  /* 0x000000135c137207 */ /* 0x000fca0006800000 */
[----:B------:R-:W-:Y:S01]  /*13ce0*/  @!P2 IMAD.IADD R18, R18, 0x1, -R15 ;  /* 0x000000011212a824 */ /* 0x000fe200078e0a0f */
[----:B-1----:R-:W-:Y:S01]  /*13cf0*/  IADD3 R50, P4, PT, R22, R14, RZ ;  /* 0x0000000e16327210 */ /* 0x002fe20007f9e0ff */
[----:B0-----:R-:W-:Y:S01]  /*13d00*/  IMAD R19, R19, UR4, RZ ;  /* 0x0000000413137c24 */ /* 0x001fe2000f8e02ff */
[----:B------:R0:W-:Y:S02]  /*13d10*/  STL [R1+0x4dc], R63 ;  /* 0x0004dc3f01007387 */ /* 0x0001e40000100800 */
[----:B------:R-:W-:Y:S01]  /*13d20*/  ISETP.GT.U32.AND P2, PT, R15, R18, PT ;  /* 0x000000120f00720c */ /* 0x000fe20003f44070 */
[----:B------:R-:W1:Y:S01]  /*13d30*/  LDCU UR4, c[0x0][0x3b0] ;  /* 0x00007600ff0477ac */ /* 0x000e620008000800 */
[----:B------:R-:W-:Y:S01]  /*13d40*/  ISETP.GE.AND P3, PT, R20, RZ, PT ;  /* 0x000000ff1400720c */ /* 0x000fe20003f66270 */
[----:B------:R4:W-:Y:S01]  /*13d50*/  STL [R1+0x4e8], R50 ;  /* 0x0004e83201007387 */ /* 0x0009e20000100800 */
[----:B------:R-:W-:Y:S02]  /*13d60*/  PRMT R39, RZ, 0x7610, R39 ;  /* 0x00007610ff277816 */ /* 0x000fe40000000027 */
[----:B0-----:R-:W-:Y:S01]  /*13d70*/  LEA.HI.X.SX32 R63, R22, R11, 0x1, P4 ;  /* 0x0000000b163f7211 */ /* 0x001fe200020f0eff */
[----:B------:R-:W-:-:S03]  /*13d80*/  @P0 IMAD.MOV.U32 R22, RZ, RZ, R50 ;  /* 0x000000ffff160224 */ /* 0x000fc600078e0032 */
[----:B------:R0:W3:Y:S01]  /*13d90*/  @P0 LDG.E.U8 R39, desc[UR20][R24.64] ;  /* 0x0000001418270981 */ /* 0x0000e2000c1e1100 */
[C---:B----4-:R-:W-:Y:S01]  /*13da0*/  IADD3 R50, P4, PT, R19.reuse, R14, RZ ;  /* 0x0000000e13327210 */ /* 0x050fe20007f9e0ff */
[----:B------:R-:W-:Y:S02]  /*13db0*/  @P0 IMAD.MOV.U32 R23, RZ, RZ, R63 ;  /* 0x000000ffff170224 */ /* 0x000fe400078e003f */
[----:B------:R4:W-:Y:S01]  /*13dc0*/  STL [R1+0x4e4], R63 ;  /* 0x0004e43f01007387 */ /* 0x0009e20000100800 */
[----:B------:R-:W-:Y:S02]  /*13dd0*/  @!P2 IMAD.IADD R18, R18, 0x1, -R15 ;  /* 0x000000011212a824 */ /* 0x000fe400078e0a0f */
[----:B------:R-:W-:Y:S01]  /*13de0*/  @P0 IMAD.MOV.U32 R20, RZ, RZ, R50 ;  /* 0x000000ffff140224 */ /* 0x000fe200078e0032 */
[----:B0-----:R-:W-:Y:S02]  /*13df0*/  PRMT R25, RZ, 0x7610, R25 ;  /* 0x00007610ff197816 */ /* 0x001fe40000000019 */
[----:B----4-:R-:W-:Y:S01]  /*13e00*/  LEA.HI.X.SX32 R63, R19, R11, 0x1, P4 ;  /* 0x0000000b133f7211 */ /* 0x010fe200020f0eff */
[----:B------:R-:W-:-:S04]  /*13e10*/  @!P3 IMAD.MOV R18, RZ, RZ, -R18 ;  /* 0x000000ffff12b224 */ /* 0x000fc800078e0a12 */
[----:B------:R-:W-:-:S05]  /*13e20*/  @P0 IMAD.MOV.U32 R21, RZ, RZ, R63 ;  /* 0x000000ffff150224 */ /* 0x000fca00078e003f */
[----:B------:R0:W4:Y:S01]  /*13e30*/  @P0 LDG.E.U8 R25, desc[UR20][R20.64] ;  /* 0x0000001414190981 */ /* 0x000122000c1e1100 */
[----:B------:R-:W-:Y:S02]  /*13e40*/  PRMT R26, RZ, 0x7610, R26 ;  /* 0x00007610ff1a7816 */ /* 0x000fe4000000001a */
[----:B------:R-:W-:-:S04]  /*13e50*/  PRMT R24, RZ, 0x7610, R24 ;  /* 0x00007610ff187816 */ /* 0x000fc80000000018 */
[----:B------:R1:W4:Y:S01]  /*13e60*/  @P0 LDG.E.U8 R26, desc[UR20][R22.64] ;  /* 0x00000014161a0981 */ /* 0x000322000c1e1100 */
[----:B0-----:R-:W-:Y:S02]  /*13e70*/  LOP3.LUT R20, R17, 0xfc, RZ, 0xfc, !PT ;  /* 0x000000fc11147812 */ /* 0x001fe400078efcff */
[----:B------:R-:W-:Y:S02]  /*13e80*/  SEL R21, R92, R18, !P5 ;  /* 0x000000125c157207 */ /* 0x000fe40006800000 */
[----:B------:R-:W-:-:S03]  /*13e90*/  IABS R19, R20 ;  /* 0x0000001400137213 */ /* 0x000fc60000000000 */
[----:B-1----:R-:W-:Y:S01]  /*13ea0*/  IMAD R21, R21, UR4, RZ ;  /* 0x0000000415157c24 */ /* 0x002fe2000f8e02ff */
[----:B------:R-:W-:Y:S01]  /*13eb0*/  STL [R1+0x500], R50 ;  /* 0x0005003201007387 */ /* 0x000fe20000100800 */
[----:B------:R-:W-:Y:S01]  /*13ec0*/  IMAD.HI.U32 R18, R16, R19, RZ ;  /* 0x0000001310127227 */ /* 0x000fe200078e00ff */
[----:B------:R-:W0:Y:S02]  /*13ed0*/  LDCU UR4, c[0x0][0x3b0] ;  /* 0x00007600ff0477ac */ /* 0x000e240008000800 */
[----:B------:R-:W-:Y:S01]  /*13ee0*/  IADD3 R22, P2, PT, R21, R14, RZ ;  /* 0x0000000e15167210 */ /* 0x000fe20007f5e0ff */
[----:B------:R-:W-:-:S03]  /*13ef0*/  IMAD.MOV R18, RZ, RZ, -R18 ;  /* 0x000000ffff127224 */ /* 0x000fc600078e0a12 */
[----:B------:R-:W-:Y:S01]  /*13f00*/  LEA.HI.X.SX32 R23, R21, R11, 0x1, P2 ;  /* 0x0000000b15177211 */ /* 0x000fe200010f0eff */
[C---:B------:R-:W-:Y:S01]  /*13f10*/  IMAD R18, R15.reuse, R18, R19 ;  /* 0x000000120f127224 */ /* 0x040fe200078e0213 */
[----:B------:R-:W-:Y:S04]  /*13f20*/  STL [R1+0x4fc], R63 ;  /* 0x0004fc3f01007387 */ /* 0x000fe80000100800 */
[----:B------:R-:W-:Y:S01]  /*13f30*/  STL [R1+0x518], R22 ;  /* 0x0005181601007387 */ /* 0x000fe20000100800 */
[----:B------:R-:W-:-:S03]  /*13f40*/  ISETP.GT.U32.AND P3, PT, R15, R18, PT ;  /* 0x000000120f00720c */ /* 0x000fc60003f64070 */
[----:B------:R1:W-:Y:S04]  /*13f50*/  STL [R1+0x514], R23 ;  /* 0x0005141701007387 */ /* 0x0003e80000100800 */
[----:B------:R1:W4:Y:S01]  /*13f60*/  @P0 LDG.E.U8 R24, desc[UR20][R22.64] ;  /* 0x0000001416180981 */ /* 0x000322000c1e1100 */
[C---:B------:R-:W-:Y:S02]  /*13f70*/  LOP3.LUT R21, R17.reuse, 0xee, RZ, 0xfc, !PT ;  /* 0x000000ee11157812 */ /* 0x040fe400078efcff */
[----:B-1----:R-:W-:-:S04]  /*13f80*/  LOP3.LUT R23, R17, 0xfe, RZ, 0xfc, !PT ;  /* 0x000000fe11177812 */ /* 0x002fc800078efcff */
[----:B------:R-:W-:Y:S02]  /*13f90*/  IABS R19, R23 ;  /* 0x0000001700137213 */ /* 0x000fe40000000000 */
[----:B------:R-:W-:-:S03]  /*13fa0*/  LOP3.LUT R22, R17, 0xf6, RZ, 0xfc, !PT ;  /* 0x000000f611167812 */ /* 0x000fc600078efcff */
[----:B------:R-:W-:Y:S01]  /*13fb0*/  IMAD.MOV.U32 R17, RZ, RZ, R19 ;  /* 0x000000ffff117224 */ /* 0x000fe200078e0013 */
[----:B------:R-:W-:Y:S01]  /*13fc0*/  IABS R19, R21 ;  /* 0x0000001500137213 */ /* 0x000fe20000000000 */
[----:B------:R-:W-:Y:S01]  /*13fd0*/  @!P3 IMAD.IADD R18, R18, 0x1, -R15 ;  /* 0x000000011212b824 */ /* 0x000fe200078e0a0f */
[----:B------:R-:W-:-:S03]  /*13fe0*/  ISETP.GE.AND P2, PT, R20, RZ, PT ;  /* 0x000000ff1400720c */ /* 0x000fc60003f46270 */
[C---:B------:R-:W-:Y:S01]  /*13ff0*/  IMAD.HI.U32 R63, R16.reuse, R19, RZ ;  /* 0x00000013103f7227 */ /* 0x040fe200078e00ff */
[----:B------:R-:W-:Y:S02]  /*14000*/  IABS R20, R22 ;  /* 0x0000001600147213 */ /* 0x000fe40000000000 */
[----:B------:R-:W-:Y:S01]  /*14010*/  ISETP.GT.U32.AND P3, PT, R15, R18, PT ;  /* 0x000000120f00720c */ /* 0x000fe20003f64070 */
[----:B------:R-:W-:-:S04]  /*14020*/  IMAD.HI.U32 R50, R16, R17, RZ ;  /* 0x0000001110327227 */ /* 0x000fc800078e00ff */
[----:B------:R-:W-:Y:S02]  /*14030*/  IMAD.MOV R79, RZ, RZ, -R63 ;  /* 0x000000ffff4f7224 */ /* 0x000fe400078e0a3f */
[----:B------:R-:W-:-:S04]  /*14040*/  IMAD.HI.U32 R16, R16, R20, RZ ;  /* 0x0000001410107227 */ /* 0x000fc800078e00ff */
[----:B------:R-:W-:Y:S02]  /*14050*/  IMAD.MOV R50, RZ, RZ, -R50 ;  /* 0x000000ffff327224 */ /* 0x000fe400078e0a32 */
[C---:B------:R-:W-:Y:S02]  /*14060*/  IMAD R19, R15.reuse, R79, R19 ;  /* 0x0000004f0f137224 */ /* 0x040fe400078e0213 */
[----:B------:R-:W-:Y:S02]  /*14070*/  IMAD.MOV R63, RZ, RZ, -R16 ;  /* 0x000000ffff3f7224 */ /* 0x000fe400078e0a10 */
[C---:B------:R-:W-:Y:S01]  /*14080*/  IMAD R16, R15.reuse, R50, R17 ;  /* 0x000000320f107224 */ /* 0x040fe200078e0211 */
[----:B------:R-:W-:Y:S01]  /*14090*/  ISETP.GT.U32.AND P4, PT, R15, R19, PT ;  /* 0x000000130f00720c */ /* 0x000fe20003f84070 */
[----:B------:R-:W-:-:S03]  /*140a0*/  @!P3 IMAD.IADD R18, R18, 0x1, -R15 ;  /* 0x000000011212b824 */ /* 0x000fc600078e0a0f */
[C---:B------:R-:W-:Y:S01]  /*140b0*/  ISETP.GT.U32.AND P3, PT, R15.reuse, R16, PT ;  /* 0x000000100f00720c */ /* 0x040fe20003f64070 */
[----:B------:R-:W-:Y:S02]  /*140c0*/  IMAD R17, R15, R63, R20 ;  /* 0x0000003f0f117224 */ /* 0x000fe400078e0214 */
[----:B------:R-:W-:-:S03]  /*140d0*/  @!P2 IMAD.MOV R18, RZ, RZ, -R18 ;  /* 0x000000ffff12a224 */ /* 0x000fc600078e0a12 */
[----:B------:R-:W-:-:S03]  /*140e0*/  ISETP.GT.U32.AND P6, PT, R15, R17, PT ;  /* 0x000000110f00720c */ /* 0x000fc60003fc4070 */
[----:B------:R-:W-:Y:S01]  /*140f0*/  @!P4 IMAD.IADD R19, R19, 0x1, -R15 ;  /* 0x000000011313c824 */ /* 0x000fe200078e0a0f */
[----:B------:R-:W-:-:S03]  /*14100*/  SEL R18, R92, R18, !P5 ;  /* 0x000000125c127207 */ /* 0x000fc60006800000 */
[--C-:B------:R-:W-:Y:S01]  /*14110*/  @!P3 IMAD.IADD R16, R16, 0x1, -R15.reuse ;  /* 0x000000011010b824 */ /* 0x100fe200078e0a0f */
[----:B------:R-:W-:Y:S01]  /*14120*/  ISETP.GT.U32.AND P3, PT, R15, R19, PT ;  /* 0x000000130f00720c */ /* 0x000fe20003f64070 */
[----:B0-----:R-:W-:Y:S01]  /*14130*/  IMAD R18, R18, UR4, RZ ;  /* 0x0000000412127c24 */ /* 0x001fe2000f8e02ff */
[----:B------:R-:W-:Y:S01]  /*14140*/  ISETP.GE.AND P2, PT, R21, RZ, PT ;  /* 0x000000ff1500720c */ /* 0x000fe20003f46270 */
[----:B------:R-:W0:Y:S02]  /*14150*/  LDCU UR4, c[0x0][0x3b0] ;  /* 0x00007600ff0477ac */ /* 0x000e240008000800 */
[----:B------:R-:W-:Y:S01]  /*14160*/  @!P6 IMAD.IADD R17, R17, 0x1, -R15 ;  /* 0x000000011111e824 */ /* 0x000fe200078e0a0f */
[C---:B------:R-:W-:Y:S02]  /*14170*/  IADD3 R80, P4, PT, R18.reuse, R14, RZ ;  /* 0x0000000e12507210 */ /* 0x040fe40007f9e0ff */
[----:B------:R-:W-:Y:S02]  /*14180*/  ISETP.GT.U32.AND P6, PT, R15, R16, PT ;  /* 0x000000100f00720c */ /* 0x000fe40003fc4070 */
[----:B------:R-:W-:-:S02]  /*14190*/  LEA.HI.X.SX32 R81, R18, R11, 0x1, P4 ;  /* 0x0000000b12517211 */ /* 0x000fc400020f0eff */
[----:B------:R-:W-:Y:S01]  /*141a0*/  ISETP.GT.U32.AND P4, PT, R15, R17, PT ;  /* 0x000000110f00720c */ /* 0x000fe20003f84070 */
[----:B------:R-:W-:Y:S01]  /*141b0*/  @!P3 IMAD.IADD R19, R19, 0x1, -R15 ;  /* 0x000000011313b824 */ /* 0x000fe200078e0a0f */
[----:B------:R-:W-:-:S03]  /*141c0*/  ISETP.GE.AND P3, PT, R22, RZ, PT ;  /* 0x000000ff1600720c */ /* 0x000fc60003f66270 */
[----:B------:R-:W-:-:S04]  /*141d0*/  @!P2 IMAD.MOV R19, RZ, RZ, -R19 ;  /* 0x000000ffff13a224 */ /* 0x000fc800078e0a13 */
[--C-:B------:R-:W-:Y:S01]  /*141e0*/  @!P6 IMAD.IADD R16, R16, 0x1, -R15.reuse ;  /* 0x000000011010e824 */ /* 0x100fe200078e0a0f */
[----:B------:R-:W-:Y:S02]  /*141f0*/  SEL R19, R92, R19, !P5 ;  /* 0x000000135c137207 */ /* 0x000fe40006800000 */
[----:B------:R-:W-:Y:S01]  /*14200*/  ISETP.GE.AND P6, PT, R23, RZ, PT ;  /* 0x000000ff1700720c */ /* 0x000fe20003fc6270 */
[----:B------:R-:W-:Y:S01]  /*14210*/  @!P4 IMAD.IADD R17, R17, 0x1, -R15 ;  /* 0x000000011111c824 */ /* 0x000fe200078e0a0f */
[----:B------:R-:W-:Y:S01]  /*14220*/  PRMT R18, RZ, 0x7610, R18 ;  /* 0x00007610ff127816 */ /* 0x000fe20000000012 */
[----:B0-----:R-:W-:Y:S01]  /*14230*/  IMAD R19, R19, UR4, RZ ;  /* 0x0000000413137c24 */ /* 0x001fe2000f8e02ff */
[----:B------:R-:W0:Y:S01]  /*14240*/  LDCU UR4, c[0x0][0x3b0] ;  /* 0x00007600ff0477ac */ /* 0x000e220008000800 */
[----:B------:R-:W-:Y:S02]  /*14250*/  @P0 IMAD.MOV.U32 R20, RZ, RZ, R80 ;  /* 0x000000ffff140224 */ /* 0x000fe400078e0050 */
[----:B------:R-:W-:-:S02]  /*14260*/  @P0 IMAD.MOV.U32 R21, RZ, RZ, R81 ;  /* 0x000000ffff150224 */ /* 0x000fc400078e0051 */
[----:B------:R-:W-:-:S03]  /*14270*/  @!P3 IMAD.MOV R17, RZ, RZ, -R17 ;  /* 0x000000ffff11b224 */ /* 0x000fc600078e0a11 */
[----:B------:R1:W4:Y:S01]  /*14280*/  @P0 LDG.E.U8 R18, desc[UR20][R20.64] ;  /* 0x0000001414120981 */ /* 0x000322000c1e1100 */
[----:B------:R-:W-:Y:S01]  /*14290*/  @!P6 IMAD.MOV R16, RZ, RZ, -R16 ;  /* 0x000000ffff10e224 */ /* 0x000fe200078e0a10 */
[C---:B------:R-:W-:Y:S02]  /*142a0*/  SEL R17, R92.reuse, R17, !P5 ;  /* 0x000000115c117207 */ /* 0x040fe40006800000 */
[----:B------:R-:W-:Y:S02]  /*142b0*/  IADD3 R50, P2, PT, R19, R14, RZ ;  /* 0x0000000e13327210 */ /* 0x000fe40007f5e0ff */
[----:B------:R-:W-:Y:S01]  /*142c0*/  SEL R15, R92, R16, !P5 ;  /* 0x000000105c0f7207 */ /* 0x000fe20006800000 */
[----:B------:R-:W-:Y:S01]  /*142d0*/  IMAD R17, R17, UR5, RZ ;  /* 0x0000000511117c24 */ /* 0x000fe2000f8e02ff */
[----:B------:R-:W-:Y:S02]  /*142e0*/  LEA.HI.X.SX32 R63, R19, R11, 0x1, P2 ;  /* 0x0000000b133f7211 */ /* 0x000fe400010f0eff */
[----:B------:R-:W-:Y:S01]  /*142f0*/  PRMT R16, RZ, 0x7610, R16 ;  /* 0x00007610ff107816 */ /* 0x000fe20000000010 */
[----:B0-----:R-:W-:Y:S01]  /*14300*/  IMAD R19, R15, UR4, RZ ;  /* 0x000000040f137c24 */ /* 0x001fe2000f8e02ff */
[----:B------:R-:W-:Y:S01]  /*14310*/  IADD3 R22, P2, PT, R17, R14, RZ ;  /* 0x0000000e11167210 */ /* 0x000fe20007f5e0ff */
[----:B-1----:R-:W-:-:S02]  /*14320*/  @P0 IMAD.MOV.U32 R20, RZ, RZ, R50 ;  /* 0x000000ffff140224 */ /* 0x002fc400078e0032 */
[----:B------:R-:W-:Y:S01]  /*14330*/  @P0 IMAD.MOV.U32 R21, RZ, RZ, R63 ;  /* 0x000000ffff150224 */ /* 0x000fe200078e003f */
[-C--:B------:R-:W-:Y:S02]  /*14340*/  LEA.HI.X.SX32 R23, R17, R11.reuse, 0x1, P2 ;  /* 0x0000000b11177211 */ /* 0x080fe400010f0eff */
[C---:B------:R-:W-:Y:S02]  /*14350*/  IADD3 R14, P2, PT, R19.reuse, R14, RZ ;  /* 0x0000000e130e7210 */ /* 0x040fe40007f5e0ff */
[----:B------:R0:W4:Y:S01]  /*14360*/  @P0 LDG.E.U8 R16, desc[UR20][R20.64] ;  /* 0x0000001414100981 */ /* 0x000122000c1e1100 */
[----:B------:R-:W-:Y:S02]  /*14370*/  PRMT R15, RZ, 0x7610, R15 ;  /* 0x00007610ff0f7816 */ /* 0x000fe4000000000f */
[----:B------:R-:W-:Y:S02]  /*14380*/  LEA.HI.X.SX32 R17, R19, R11, 0x1, P2 ;  /* 0x0000000b13117211 */ /* 0x000fe400010f0eff */
[----:B------:R-:W-:Y:S01]  /*14390*/  PRMT R11, RZ, 0x7610, R11 ;  /* 0x00007610ff0b7816 */ /* 0x000fe2000000000b */
[----:B0-----:R-:W-:-:S02]  /*143a0*/  @P0 IMAD.MOV.U32 R20, RZ, RZ, R22 ;  /* 0x000000ffff140224 */ /* 0x001fc400078e0016 */
[----:B------:R-:W-:-:S05]  /*143b0*/  @P0 IMAD.MOV.U32 R21, RZ, RZ, R23 ;  /* 0x000000ffff150224 */ /* 0x000fca00078e0017 */
[----:B------:R0:W4:Y:S02]  /*143c0*/  @P0 LDG.E.U8 R15, desc[UR20][R20.64] ;  /* 0x00000014140f0981 */ /* 0x000124000c1e1100 */
[----:B0-----:R-:W-:Y:S02]  /*143d0*/  @P0 IMAD.MOV.U32 R20, RZ, RZ, R14 ;  /* 0x000000ffff140224 */ /* 0x001fe400078e000e */
[----:B------:R-:W-:-:S05]  /*143e0*/  @P0 IMAD.MOV.U32 R21, RZ, RZ, R17 ;  /* 0x000000ffff150224 */ /* 0x000fca00078e0011 */
[----:B------:R-:W4:Y:S04]  /*143f0*/  @P0 LDG.E.U8 R11, desc[UR20][R20.64] ;  /* 0x00000014140b0981 */ /* 0x000f28000c1e1100 */
[----:B--2---:R-:W-:Y:S04]  /*14400*/  STS.U8 [R86+UR9+0x9e00], R71 ;  /* 0x009e004756007988 */ /* 0x004fe80008000009 */
        /* <DEDUP_REMOVED lines=12> */
[----:B------:R-:W-:Y:S04]  /*144d0*/  STL [R1+0x23c], R80 ;  /* 0x00023c5001007387 */ /* 0x000fe80000100800 */
[----:B------:R-:W-:Y:S04]  /*144e0*/  STS.U8 [R86+UR9+0xd200], R43 ;  /* 0x00d2002b56007988 */ /* 0x000fe80008000009 */
[----:B------:R-:W-:Y:S04]  /*144f0*/  STL [R1+0x238], R81 ;  /* 0x0002385101007387 */ /* 0x000fe80000100800 */
[----:B------:R-:W-:Y:S04]  /*14500*/  STS.U8 [R86+UR9+0xd600], R41 ;  /* 0x00d6002956007988 */ /* 0x000fe80008000009 */
[----:B------:R-:W-:Y:S04]  /*14510*/  STL [R1+0x224], R50 ;  /* 0x0002243201007387 */ /* 0x000fe80000100800 */
[----:B------:R-:W-:Y:S04]  /*14520*/  STL [R1+0x220], R63 ;  /* 0x0002203f01007387 */ /* 0x000fe80000100800 */
[----:B------:R-:W-:Y:S04]  /*14530*/  STL [R1+0x234], R22 ;  /* 0x0002341601007387 */ /* 0x000fe80000100800 */
[----:B---3--:R-:W-:Y:S04]  /*14540*/  STS.U8 [R86+UR9+0xda00], R39 ;  /* 0x00da002756007988 */ /* 0x008fe80008000009 */
[----:B------:R-:W-:Y:S04]  /*14550*/  STS.U8 [R86+UR9+0xde00], R37 ;  /* 0x00de002556007988 */ /* 0x000fe80008000009 */
[----:B------:R-:W-:Y:S04]  /*14560*/  STS.U8 [R86+UR9+0xe200], R35 ;  /* 0x00e2002356007988 */ /* 0x000fe80008000009 */
[----:B------:R-:W-:Y:S04]  /*14570*/  STL [R1+0x228], R23 ;  /* 0x0002281701007387 */ /* 0x000fe80000100800 */
[----:B------:R-:W-:Y:S04]  /*14580*/  STS.U8 [R86+UR9+0xe600], R33 ;  /* 0x00e6002156007988 */ /* 0x000fe80008000009 */
[----:B------:R0:W-:Y:S04]  /*14590*/  STL [R1+0x230], R14 ;  /* 0x0002300e01007387 */ /* 0x0001e80000100800 */
[----:B------:R1:W-:Y:S04]  /*145a0*/  STS.U8 [R86+UR9+0xea00], R31 ;  /* 0x00ea001f56007988 */ /* 0x0003e80008000009 */
[----:B------:R1:W-:Y:S01]  /*145b0*/  STS.U8 [R86+UR9+0xee00], R29 ;  /* 0x00ee001d56007988 */ /* 0x0003e20008000009 */
[----:B0-----:R-:W-:-:S03]  /*145c0*/  LOP3.LUT R14, R10, 0x60, RZ, 0x3c, !PT ;  /* 0x000000600a0e7812 */ /* 0x001fc600078e3cff */
[----:B------:R1:W-:Y:S04]  /*145d0*/  STS.U8 [R86+UR9+0xf200], R27 ;  /* 0x00f2001b56007988 */ /* 0x0003e80008000009 */
[----:B----4-:R1:W-:Y:S04]  /*145e0*/  STS.U8 [R86+UR9+0xf600], R25 ;  /* 0x00f6001956007988 */ /* 0x0103e80008000009 */
[----:B------:R1:W-:Y:S01]  /*145f0*/  STS.U8 [R86+UR9+0xfa00], R24 ;  /* 0x00fa001856007988 */ /* 0x0003e20008000009 */
[----:B------:R-:W-:Y:S01]  /*14600*/  VIADD R123, R123, 0x7f ;  /* 0x0000007f7b7b7836 */ /* 0x000fe20000000000 */
[----:B------:R-:W-:-:S02]  /*14610*/  ISETP.NE.U32.AND P0, PT, RZ, UR7, PT ;  /* 0x00000007ff007c0c */ /* 0x000fc4000bf05070 */
[----:B------:R1:W-:Y:S02]  /*14620*/  STL [R1+0x22c], R17 ;  /* 0x00022c1101007387 */ /* 0x0003e40000100800 */
[C---:B------:R-:W-:Y:S02]  /*14630*/  ISETP.LT.OR P2, PT, R123.reuse, 0x80, P0 ;  /* 0x000000807b00780c */ /* 0x040fe40000741670 */
[----:B------:R-:W-:Y:S01]  /*14640*/  ISETP.GE.AND P3, PT, R123, 0x100, PT ;  /* 0x000001007b00780c */ /* 0x000fe20003f66270 */
[----:B------:R1:W-:Y:S04]  /*14650*/  STS.U8 [R86+UR9+0xfe00], R18 ;  /* 0x00fe001256007988 */ /* 0x0003e80008000009 */
        /* <DEDUP_REMOVED lines=31> */
[----:B------:R1:W-:Y:S01]  /*14850*/  STS.U8 [R14+UR9+0xff00], R11 ;  /* 0x00ff000b0e007988 */ /* 0x0003e20008000009 */
[----:B------:R0:W-:Y:S06]  /*14860*/  MEMBAR.ALL.CTA ;  /* 0x0000000000007992 */ /* 0x0001ec0000008000 */
[----:B0-----:R-:W0:Y:S02]  /*14870*/  FENCE.VIEW.ASYNC.S ;  /* 0x00000000000073c6 */ /* 0x001e240000000000 */
[----:B0-----:R-:W-:Y:S06]  /*14880*/  BAR.SYNC.DEFER_BLOCKING 0x0 ;  /* 0x0000000000007b1d */ /* 0x001fec0000010000 */
[----:B------:R-:W-:Y:S05]  /*14890*/  @P2 BRA `(.L_x_6) ;  /* 0x0000000000d82947 */ /* 0x000fea0003800000 */
[----:B------:R-:W-:Y:S02]  /*148a0*/  USHF.R.U32.HI UR14, URZ, 0x4, UR9 ;  /* 0x00000004ff0e7899 */ /* 0x000fe40008011609 */
[----:B------:R-:W-:Y:S02]  /*148b0*/  UIADD3 UR5, UPT, UPT, UR9, 0x8000, URZ ;  /* 0x0000800009057890 */ /* 0x000fe4000fffe0ff */
[----:B------:R-:W-:Y:S02]  /*148c0*/  USGXT.U32 UR14, UR14, 0xe ;  /* 0x0000000e0e0e789a */ /* 0x000fe40008000000 */
[----:B------:R-:W-:Y:S02]  /*148d0*/  USHF.R.U32.HI UR5, URZ, 0x4, UR5 ;  /* 0x00000004ff057899 */ /* 0x000fe40008011605 */
[----:B------:R-:W-:Y:S02]  /*148e0*/  UIADD3 UR32, UP1, UPT, UR14, 0x100, URZ ;  /* 0x000001000e207890 */ /* 0x000fe4000ff3e0ff */
[----:B------:R-:W-:Y:S01]  /*148f0*/  USGXT.U32 UR12, UR5, 0xe ;  /* 0x0000000e050c789a */ /* 0x000fe20008000000 */
[----:B------:R-:W-:Y:S01]  /*14900*/  UMOV UR4, URZ ;  /* 0x000000ff00047c82 */ /* 0x000fe20008000000 */
[----:B------:R-:W-:Y:S01]  /*14910*/  UMOV UR6, URZ ;  /* 0x000000ff00067c82 */ /* 0x000fe20008000000 */
[----:B------:R-:W-:-:S02]  /*14920*/  UIADD3.X UR33, UPT, UPT, UR4, 0x40004040, URZ, UP1, !UPT ;  /* 0x4000404004217890 */ /* 0x000fc40008ffe4ff */
[----:B------:R-:W-:Y:S01]  /*14930*/  UIADD3 UR34, UP1, UPT, UR12, 0x2, URZ ;  /* 0x000000020c227890 */ /* 0x000fe2000ff3e0ff */
[----:B------:R-:W-:Y:S01]  /*14940*/  UMOV UR4, UR11 ;  /* 0x0000000b00047c82 */ /* 0x000fe20008000000 */
[----:B------:R-:W-:Y:S02]  /*14950*/  UMOV UR5, URZ ;  /* 0x000000ff00057c82 */ /* 0x000fe40008000000 */
[----:B------:R-:W-:Y:S01]  /*14960*/  UIADD3.X UR35, UPT, UPT, UR6, 0x40004040, URZ, UP1, !UPT ;  /* 0x4000404006237890 */ /* 0x000fe20008ffe4ff */
[----:B------:R-:W-:Y:S01]  /*14970*/  UMOV UR25, UR4 ;  /* 0x0000000400197c82 */ /* 0x000fe20008000000 */
[----:B------:R-:W-:Y:S02]  /*14980*/  UIADD3.64 UR4, UPT, UPT, UR32, 0x100, URZ ;  /* 0x0000010020047897 */ /* 0x000fe4000fffe0ff */
[----:B------:R-:W-:Y:S02]  /*14990*/  UIADD3.64 UR6, UPT, UPT, UR34, 0x2, URZ ;  /* 0x0000000222067897 */ /* 0x000fe4000fffe0ff */
[----:B------:R-:W-:-:S02]  /*149a0*/  UIADD3.64 UR16, UPT, UPT, UR32, 0x200, URZ ;  /* 0x0000020020107897 */ /* 0x000fc4000fffe0ff */
[----:B------:R-:W-:Y:S02]  /*149b0*/  UIADD3.64 UR18, UPT, UPT, UR34, 0x4, URZ ;  /* 0x0000000422127897 */ /* 0x000fe4000fffe0ff */
[----:B------:R-:W-:Y:S02]  /*149c0*/  UIADD3 UR24, UPT, UPT, UR8, 0x100, URZ ;  /* 0x0000010008187890 */ /* 0x000fe4000fffe0ff */
[----:B------:R-:W-:Y:S02]  /*149d0*/  UIADD3.64 UR22, UPT, UPT, UR32, 0x300, URZ ;  /* 0x0000030020167897 */ /* 0x000fe4000fffe0ff */
[----:B------:R-:W-:Y:S02]  /*149e0*/  UIADD3 UR46, UPT, UPT, UR8, 0x100, URZ ;  /* 0x00000100082e7890 */ /* 0x000fe4000fffe0ff */
[----:B------:R-:W-:Y:S02]  /*149f0*/  UIADD3.64 UR26, UPT, UPT, UR32, 0x400, URZ ;  /* 0x00000400201a7897 */ /* 0x000fe4000fffe0ff */
[----:B------:R-:W-:-:S02]  /*14a00*/  UIADD3 UR47, UPT, UPT, UR8, 0x100, URZ ;  /* 0x00000100082f7890 */ /* 0x000fc4000fffe0ff */
[----:B------:R-:W-:Y:S01]  /*14a10*/  UIADD3.64 UR28, UPT, UPT, UR32, 0x500, URZ ;  /* 0x00000500201c7897 */ /* 0x000fe2000fffe0ff */
[----:B------:R-:W-:Y:S01]  /*14a20*/  UMOV UR36, 0x0 ;  /* 0x0000000000247882 */ /* 0x000fe20000000000 */
[----:B------:R-:W-:Y:S01]  /*14a30*/  UMOV UR37, 0x8408010 ;  /* 0x0840801000257882 */ /* 0x000fe20000000000 */
[----:B------:R-:W-:Y:S01]  /*14a40*/  UIADD3 UR52, UPT, UPT, UR8, 0x100, URZ ;  /* 0x0000010008347890 */ /* 0x000fe2000fffe0ff */
[----:B------:R-:W-:Y:S01]  /*14a50*/  UMOV UR15, 0x40004040 ;  /* 0x40004040000f7882 */ /* 0x000fe20000000000 */
[----:B------:R-:W-:Y:S01]  /*14a60*/  UIADD3.64 UR30, UPT, UPT, UR32, 0x600, URZ ;  /* 0x00000600201e7897 */ /* 0x000fe2000fffe0ff */
[----:B------:R-:W-:Y:S01]  /*14a70*/  UMOV UR13, 0x40004040 ;  /* 0x40004040000d7882 */ /* 0x000fe20000000000 */
[----:B------:R-:W-:Y:S01]  /*14a80*/  UMOV UR38, 0x0 ;  /* 0x0000000000267882 */ /* 0x000fe20000000000 */
[----:B------:R-:W-:Y:S01]  /*14a90*/  UMOV UR39, 0x8408010 ;  /* 0x0840801000277882 */ /* 0x000fe20000000000 */
[----:B------:R-:W-:Y:S01]  /*14aa0*/  UMOV UR40, 0x0 ;  /* 0x0000000000287882 */ /* 0x000fe20000000000 */
[----:B------:R-:W-:Y:S01]  /*14ab0*/  UMOV UR41, 0x8408010 ;  /* 0x0840801000297882 */ /* 0x000fe20000000000 */
[----:B------:R0:W-:Y:S01]  /*14ac0*/  UTCQMMA gdesc[UR14], gdesc[UR12], tmem[UR8], tmem[UR36], idesc[UR37], !UPT ;  /* 0x00ff240c0e0075ea */ /* 0x0001e2000f800308 */
[----:B------:R-:W-:Y:S01]  /*14ad0*/  UMOV UR42, 0x0 ;  /* 0x00000000002a7882 */ /* 0x000fe20000000000 */
[----:B------:R-:W-:Y:S01]  /*14ae0*/  UMOV UR43, 0x8408010 ;  /* 0x08408010002b7882 */ /* 0x000fe20000000000 */
[----:B------:R0:W-:Y:S01]  /*14af0*/  UTCQMMA gdesc[UR32], gdesc[UR34], tmem[UR8], tmem[UR38], idesc[UR39], UPT ;  /* 0x00ff2622200075ea */ /* 0x0001e2000b800308 */
        /* <DEDUP_REMOVED lines=8> */
[----:B------:R0:W-:Y:S01]  /*14b80*/  UTCQMMA gdesc[UR22], gdesc[UR12], tmem[UR24], tmem[UR44], idesc[UR45], !UPT ;  /* 0x00ff2c0c160075ea */ /* 0x0001e2000f800318 */
[----:B------:R-:W-:Y:S01]  /*14b90*/  UMOV UR54, 0x0 ;  /* 0x0000000000367882 */ /* 0x000fe20000000000 */
[----:B------:R-:W-:Y:S01]  /*14ba0*/  UMOV UR55, 0x8408010 ;  /* 0x0840801000377882 */ /* 0x000fe20000000000 */
[----:B------:R0:W-:Y:S01]  /*14bb0*/  UTCQMMA gdesc[UR26], gdesc[UR34], tmem[UR46], tmem[UR48], idesc[UR49], UPT ;  /* 0x00ff30221a0075ea */ /* 0x0001e2000b80032e */
[----:B------:R0:W-:Y:S01]  /*14bc0*/  UTCQMMA gdesc[UR28], gdesc[UR6], tmem[UR47], tmem[UR50], idesc[UR51], UPT ;  /* 0x00ff32061c0075ea */ /* 0x0001e2000b80032f */
[----:B------:R0:W-:Y:S01]  /*14bd0*/  UTCQMMA gdesc[UR30], gdesc[UR18], tmem[UR52], tmem[UR54], idesc[UR55], UPT ;  /* 0x00ff36121e0075ea */ /* 0x0001e2000b800334 */
[----:B------:R0:W-:Y:S01]  /*14be0*/  UTCBAR [UR25], URZ ;  /* 0x000000ff190073e9 */ /* 0x0001e200080000ff */
[----:B------:R-:W-:Y:S01]  /*14bf0*/  NOP ;  /* 0x0000000000007918 */ /* 0x000fe20000000000 */
.L_x_6:
[----:B0-----:R-:W-:Y:S01]  /*14c00*/  UMOV UR4, URZ ;  /* 0x000000ff00047c82 */ /* 0x001fe20008000000 */
[----:B------:R-:W-:Y:S05]  /*14c10*/  @!P3 BRA `(.L_x_7) ;  /* 0x000000c40008b947 */ /* 0x000fea0003800000 */
[----:B-1----:R-:W-:Y:S01]  /*14c20*/  SHF.R.S32.HI R11, RZ, 0x1f, R123 ;  /* 0x0000001fff0b7819 */ /* 0x002fe2000001147b */
[----:B------:R-:W-:Y:S01]  /*14c30*/  UIADD3 UR4, UPT, UPT, UR9, 0x10000, URZ ;  /* 0x0001000009047890 */ /* 0x000fe2000fffe0ff */
[----:B------:R-:W-:Y:S01]  /*14c40*/  IMAD.MOV.U32 R15, RZ, RZ, RZ ;  /* 0x000000ffff0f7224 */ /* 0x000fe200078e00ff */
[----:B------:R-:W-:Y:S01]  /*14c50*/  UIADD3 UR5, UPT, UPT, UR9, 0x18000, URZ ;  /* 0x0001800009057890 */ /* 0x000fe2000fffe0ff */
[----:B------:R-:W-:Y:S01]  /*14c60*/  LEA.HI R11, R11, R123, RZ, 0x7 ;  /* 0x0000007b0b0b7211 */ /* 0x000fe200078f38ff */
[----:B------:R-:W-:Y:S02]  /*14c70*/  USHF.R.U32.HI UR4, URZ, 0x4, UR4 ;  /* 0x00000004ff047899 */ /* 0x000fe40008011604 */
[----:B------:R-:W-:Y:S01]  /*14c80*/  USHF.R.U32.HI UR5, URZ, 0x4, UR5 ;  /* 0x00000004ff057899 */ /* 0x000fe20008011605 */
[----:B------:R-:W-:Y:S01]  /*14c90*/  SHF.R.S32.HI R14, RZ, 0x7, R11 ;  /* 0x00000007ff0e7819 */ /* 0x000fe2000001140b */
[----:B-----5:R-:W-:Y:S01]  /*14ca0*/  IMAD.SHL.U32 R11, R12, 0x80, RZ ;  /* 0x000000800c0b7824 */ /* 0x020fe200078e00ff */
[----:B------:R-:W-:Y:S01]  /*14cb0*/  USGXT.U32 UR14, UR4, 0xe ;  /* 0x0000000e040e789a */ /* 0x000fe20008000000 */
[----:B------:R-:W-:Y:S01]  /*14cc0*/  IMAD.SHL.U32 R12, R13, 0x80, RZ ;  /* 0x000000800d0c7824 */ /* 0x000fe200078e00ff */
[----:B------:R-:W-:Y:S01]  /*14cd0*/  VIMNMX R14, PT, PT, R14, 0x2, !PT ;  /* 0x000000020e0e7848 */ /* 0x000fe20007fe0100 */
[----:B------:R-:W-:-:S02]  /*14ce0*/  USGXT.U32 UR12, UR5, 0xe ;  /* 0x0000000e050c789a */ /* 0x000fc40008000000 */
[----:B------:R-:W-:Y:S02]  /*14cf0*/  UIADD3 UR22, UP1, UPT, UR14, 0x100, URZ ;  /* 0x000001000e167890 */ /* 0x000fe4000ff3e0ff */
[----:B------:R-:W-:Y:S01]  /*14d00*/  VIADD R13, R14, 0xfffffffe ;  /* 0xfffffffe0e0d7836 */ /* 0x000fe20000000000 */
[----:B------:R-:W-:Y:S01]  /*14d10*/  UIADD3 UR24, UP2, UPT, UR12, 0x2, URZ ;  /* 0x000000020c187890 */ /* 0x000fe2000ff5e0ff */
[----:B------:R-:W-:Y:S01]  /*14d20*/  SHF.R.S32.HI R14, RZ, 0x1f, R12 ;  /* 0x0000001fff0e7819 */ /* 0x000fe2000001140c */
[----:B------:R-:W-:Y:S01]  /*14d30*/  UMOV UR4, URZ ;  /* 0x000000ff00047c82 */ /* 0x000fe20008000000 */
[----:B------:R-:W-:Y:S01]  /*14d40*/  UMOV UR5, URZ ;  /* 0x000000ff00057c82 */ /* 0x000fe20008000000 */
[----:B------:R0:W-:Y:S01]  /*14d50*/  STL [R1+0x870], R13 ;  /* 0x0008700d01007387 */ /* 0x0001e20000100800 */
[----:B------:R-:W-:Y:S02]  /*14d60*/  UIADD3.X UR23, UPT, UPT, UR4, 0x40004040, URZ, UP1, !UPT ;  /* 0x4000404004177890 */ /* 0x000fe40008ffe4ff */
[----:B------:R-:W-:Y:S01]  /*14d70*/  UIADD3.X UR25, UPT, UPT, UR5, 0x40004040, URZ, UP2, !UPT ;  /* 0x4000404005197890 */ /* 0x000fe200097fe4ff */
[----:B------:R1:W-:Y:S01]  /*14d80*/  STL [R1+0x858], RZ ;  /* 0x000858ff01007387 */ /* 0x0003e20000100800 */
[----:B------:R-:W-:Y:S01]  /*14d90*/  UMOV UR18, 0x1 ;  /* 0x0000000100127882 */ /* 0x000fe20000000000 */
[----:B------:R-:W-:-:S02]  /*14da0*/  UIADD3.64 UR26, UPT, UPT, UR22, 0x100, URZ ;  /* 0x00000100161a7897 */ /* 0x000fc4000fffe0ff */
[----:B------:R-:W-:Y:S01]  /*14db0*/  UIADD3.64 UR28, UPT, UPT, UR24, 0x2, URZ ;  /* 0x00000002181c7897 */ /* 0x000fe2000fffe0ff */
[----:B0-----:R-:W-:Y:S01]  /*14dc0*/  SHF.R.S32.HI R13, RZ, 0x1f, R11 ;  /* 0x0000001fff0d7819 */ /* 0x001fe2000001140b */
[----:B------:R-:W-:Y:S02]  /*14dd0*/  UIADD3.64 UR30, UPT, UPT, UR22, 0x200, URZ ;  /* 0x00000200161e7897 */ /* 0x000fe4000fffe0ff */
[----:B------:R-:W-:Y:S02]  /*14de0*/  UIADD3.64 UR32, UPT, UPT, UR24, 0x4, URZ ;  /* 0x0000000418207897 */ /* 0x000fe4000fffe0ff */
[----:B------:R-:W-:Y:S02]  /*14df0*/  UIADD3.64 UR34, UPT, UPT, UR22, 0x300, URZ ;  /* 0x0000030016227897 */ /* 0x000fe4000fffe0ff */
[----:B------:R-:W-:Y:S02]  /*14e00*/  UIADD3.64 UR36, UPT, UPT, UR22, 0x400, URZ ;  /* 0x0000040016247897 */ /* 0x000fe4000fffe0ff */
[----:B------:R-:W-:-:S02]  /*14e10*/  UIADD3.64 UR38, UPT, UPT, UR22, 0x500, URZ ;  /* 0x0000050016267897 */ /* 0x000fc4000fffe0ff */
[----:B------:R-:W-:Y:S01]  /*14e20*/  UIADD3.64 UR40, UPT, UPT, UR22, 0x600, URZ ;  /* 0x0000060016287897 */ /* 0x000fe2000fffe0ff */
[----:B-1----:R-:W-:-:S11]  /*14e30*/  UMOV UR13, 0x40004040 ;  /* 0x40004040000d7882 */ /* 0x002fd60000000000 */
.L_x_10:
[----:B0-----:R-:W2:Y:S01]  /*14e40*/  LDL R16, [R1+0x858] ;  /* 0x0008580001107983 */ /* 0x001ea20000100800 */
[----:B------:R-:W-:Y:S01]  /*14e50*/  IMAD.U32 R15, R15, -0x80000000, RZ ;  /* 0x800000000f0f7824 */ /* 0x000fe200078e00ff */
[----:B------:R-:W0:Y:S01]  /*14e60*/  LDC R50, c[0x0][0x3a0] ;  /* 0x0000e800ff327b82 */ /* 0x000e220000000800 */
[----:B-----5:R-:W-:Y:S02]  /*14e70*/  IADD3 R4, P5, PT, R11, R4, RZ ;  /* 0x000000040b047210 */ /* 0x020fe40007fbe0ff */
[----:B------:R-:W1:Y:S01]  /*14e80*/  SYNCS.PHASECHK.TRANS64.TRYWAIT P2, [UR11], R15 ;  /* 0x0000000fff0075a7 */ /* 0x000e62000804110b */
[----:B--2---:R-:W-:-:S04]  /*14e90*/  VIADD R16, R16, 0x1 ;  /* 0x0000000110107836 */ /* 0x004fc80000000000 */
[----:B0-----:R-:W-:Y:S01]  /*14ea0*/  IMAD R50, R16, -0x80, R50 ;  /* 0xffffff8010327824 */ /* 0x001fe200078e0232 */
[----:B------:R0:W-:Y:S04]  /*14eb0*/  STL [R1+0x85c], R16 ;  /* 0x00085c1001007387 */ /* 0x0001e80000100800 */
[----:B------:R-:W-:Y:S01]  /*14ec0*/  ISETP.GT.AND P3, PT, R50, 0x1, PT ;  /* 0x000000013200780c */ /* 0x000fe20003f64270 */
[----:B-1----:R-:W-:-:S12]  /*14ed0*/  @!P2 BRA `(.L_x_8) ;  /* 0x000001640010a947 */ /* 0x002fd80003800000 */
.L_x_16:
[C---:B------:R-:W-:Y:S01]  /*14ee0*/  ISETP.GT.AND P4, PT, R50.reuse, 0x2, PT ;  /* 0x000000023200780c */ /* 0x040fe20003f84270 */
[----:B------:R-:W-:Y:S01]  /*14ef0*/  IMAD.X R5, R13, 0x1, R5, P5 ;  /* 0x000000010d057824 */ /* 0x000fe200028e0605 */
[----:B------:R-:W-:Y:S01]  /*14f00*/  PRMT R33, RZ, 0x7610, R33 ;  /* 0x00007610ff217816 */ /* 0x000fe20000000021 */
[----:B------:R-:W-:Y:S01]  /*14f10*/  STL [R1+0x95c], R59 ;  /* 0x00095c3b01007387 */ /* 0x000fe20000100800 */
[C---:B------:R-:W-:Y:S02]  /*14f20*/  ISETP.GT.AND P2, PT, R50.reuse, 0x3, PT ;  /* 0x000000033200780c */ /* 0x040fe40003f44270 */
[C---:B------:R-:W-:Y:S01]  /*14f30*/  IADD3 R6, P6, PT, R11.reuse, R6, RZ ;  /* 0x000000060b067210 */ /* 0x040fe20007fde0ff */
[----:B------:R-:W-:Y:S01]  /*14f40*/  STL [R1+0x958], R58 ;  /* 0x0009583a01007387 */ /* 0x000fe20000100800 */
[----:B------:R-:W-:Y:S02]  /*14f50*/  IADD3 R83, P5, PT, R11, R83, RZ ;  /* 0x000000530b537210 */ /* 0x000fe40007fbe0ff */
[----:B------:R-:W-:Y:S01]  /*14f60*/  PRMT R62, RZ, 0x7610, R62 ;  /* 0x00007610ff3e7816 */ /* 0x000fe2000000003e */
[----:B------:R-:W2:Y:S01]  /*14f70*/  @P3 LDG.E.U8 R33, desc[UR20][R4.64] ;  /* 0x0000001404213981 */ /* 0x000ea2000c1e1100 */
[C---:B------:R-:W-:Y:S01]  /*14f80*/  IMAD.X R7, R13.reuse, 0x1, R7, P6 ;  /* 0x000000010d077824 */ /* 0x040fe200030e0607 */
[----:B------:R-:W-:Y:S01]  /*14f90*/  ISETP.GT.AND P3, PT, R50, 0x4, PT ;  /* 0x000000043200780c */ /* 0x000fe20003f64270 */
[----:B------:R-:W-:Y:S01]  /*14fa0*/  IMAD.X R8, R13, 0x1, R8, P5 ;  /* 0x000000010d087824 */ /* 0x000fe200028e0608 */
[----:B------:R-:W-:Y:S01]  /*14fb0*/  IADD3 R90, P5, PT, R11, R90, RZ ;  /* 0x0000005a0b5a7210 */ /* 0x000fe20007fbe0ff */
[----:B------:R-:W-:Y:S01]  /*14fc0*/  STL [R1+0x954], R12 ;  /* 0x0009540c01007387 */ /* 0x000fe20000100800 */
[----:B------:R-:W-:Y:S01]  /*14fd0*/  PRMT R73, RZ, 0x7610, R73 ;  /* 0x00007610ff497816 */ /* 0x000fe20000000049 */
[----:B0-----:R-:W-:-:S02]  /*14fe0*/  @P2 IMAD.MOV.U32 R16, RZ, RZ, R83 ;  /* 0x000000ffff102224 */ /* 0x001fc400078e0053 */
[----:B------:R-:W3:Y:S01]  /*14ff0*/  @P4 LDG.E.U8 R62, desc[UR20][R6.64] ;  /* 0x00000014063e4981 */ /* 0x000ee2000c1e1100 */
[----:B------:R-:W-:Y:S01]  /*15000*/  ISETP.GT.AND P4, PT, R50, 0x5, PT ;  /* 0x000000053200780c */ /* 0x000fe20003f84270 */
[----:B------:R-:W-:Y:S01]  /*15010*/  @P2 IMAD.MOV.U32 R17, RZ, RZ, R8 ;  /* 0x000000ffff112224 */ /* 0x000fe200078e0008 */
[----:B------:R-:W-:Y:S01]  /*15020*/  IADD3 R96, P6, PT, R11, R96, RZ ;  /* 0x000000600b607210 */ /* 0x000fe20007fde0ff */
[C---:B------:R-:W-:Y:S01]  /*15030*/  IMAD.X R84, R13.reuse, 0x1, R84, P5 ;  /* 0x000000010d547824 */ /* 0x040fe200028e0654 */
[----:B------:R-:W-:Y:S01]  /*15040*/  PRMT R63, RZ, 0x7610, R63 ;  /* 0x00007610ff3f7816 */ /* 0x000fe2000000003f */
[----:B------:R-:W-:Y:S04]  /*15050*/  STL [R1+0x950], R14 ;  /* 0x0009500e01007387 */ /* 0x000fe80000100800 */
[----:B------:R0:W4:Y:S01]  /*15060*/  @P2 LDG.E.U8 R73, desc[UR20][R16.64] ;  /* 0x0000001410492981 */ /* 0x000122000c1e1100 */
[----:B------:R-:W-:-:S03]  /*15070*/  IMAD.X R91, R13, 0x1, R91, P6 ;  /* 0x000000010d5b7824 */ /* 0x000fc600030e065b */
[----:B------:R-:W-:Y:S04]  /*15080*/  STL [R1+0x94c], R57 ;  /* 0x00094c3901007387 */ /* 0x000fe80000100800 */
[----:B------:R-:W-:Y:S01]  /*15090*/  STL [R1+0x948], R56 ;  /* 0x0009483801007387 */ /* 0x000fe20000100800 */
[----:B0-----:R-:W-:Y:S02]  /*150a0*/  @P3 IMAD.MOV.U32 R16, RZ, RZ, R90 ;  /* 0x000000ffff103224 */ /* 0x001fe400078e005a */
[----:B------:R-:W-:Y:S01]  /*150b0*/  @P3 IMAD.MOV.U32 R17, RZ, RZ, R84 ;  /* 0x000000ffff113224 */ /* 0x000fe200078e0054 */
[----:B------:R-:W-:Y:S04]  /*150c0*/  STL [R1+0x944], R55 ;  /* 0x0009443701007387 */ /* 0x000fe80000100800 */
[----:B------:R0:W-:Y:S04]  /*150d0*/  STL [R1+0x940], R54 ;  /* 0x0009403601007387 */ /* 0x0001e80000100800 */
[----:B------:R1:W2:Y:S01]  /*150e0*/  @P3 LDG.E.U8 R63, desc[UR20][R16.64] ;  /* 0x00000014103f3981 */ /* 0x0002a2000c1e1100 */
[----:B------:R-:W-:-:S02]  /*150f0*/  ISETP.GT.AND P2, PT, R50, 0x6, PT ;  /* 0x000000063200780c */ /* 0x000fc40003f44270 */
[----:B------:R-:W-:Y:S01]  /*15100*/  IADD3 R99, P5, PT, R11, R99, RZ ;  /* 0x000000630b637210 */ /* 0x000fe20007fbe0ff */
[----:B------:R-:W-:Y:S01]  /*15110*/  STL [R1+0x93c], R53 ;  /* 0x00093c3501007387 */ /* 0x000fe20000100800 */
[----:B0-----:R-:W-:-:S03]  /*15120*/  PRMT R54, RZ, 0x7610, R54 ;  /* 0x00007610ff367816 */ /* 0x001fc60000000036 */
[----:B------:R-:W-:Y:S01]  /*15130*/  STL [R1+0x938], R52 ;  /* 0x0009383401007387 */ /* 0x000fe20000100800 */
[----:B-1----:R-:W-:Y:S02]  /*15140*/  @P4 IMAD.MOV.U32 R16, RZ, RZ, R96 ;  /* 0x000000ffff104224 */ /* 0x002fe400078e0060 */
[----:B------:R-:W-:Y:S01]  /*15150*/  @P4 IMAD.MOV.U32 R17, RZ, RZ, R91 ;  /* 0x000000ffff114224 */ /* 0x000fe200078e005b */
[----:B------:R-:W-:Y:S04]  /*15160*/  STL [R1+0x934], R51 ;  /* 0x0009343301007387 */ /* 0x000fe80000100800 */
[----:B------:R0:W2:Y:S01]  /*15170*/  @P4 LDG.E.U8 R54, desc[UR20][R16.64] ;  /* 0x0000001410364981 */ /* 0x0000a2000c1e1100 */
[----:B------:R-:W-:-:S03]  /*15180*/  ISETP.GT.AND P3, PT, R50, 0x7, PT ;  /* 0x000000073200780c */ /* 0x000fc60003f64270 */
[----:B------:R-:W-:Y:S01]  /*15190*/  STL [R1+0x930], R9 ;  /* 0x0009300901007387 */ /* 0x000fe20000100800 */
[----:B------:R-:W-:-:S03]  /*151a0*/  IMAD.X R98, R13, 0x1, R98, P5 ;  /* 0x000000010d627824 */ /* 0x000fc600028e0662 */
[----:B------:R-:W-:Y:S01]  /*151b0*/  STL [R1+0x894], R10 ;  /* 0x0008940a01007387 */ /* 0x000fe20000100800 */
[----:B------:R-:W-:-:S03]  /*151c0*/  IADD3 R105, P5, PT, R11, R105, RZ ;  /* 0x000000690b697210 */ /* 0x000fc60007fbe0ff */
[----:B------:R-:W-:Y:S01]  /*151d0*/  STL [R1+0x890], R0 ;  /* 0x0008900001007387 */ /* 0x000fe20000100800 */
[----:B------:R-:W-:-:S03]  /*151e0*/  PRMT R55, RZ, 0x7610, R55 ;  /* 0x00007610ff377816 */ /* 0x000fc60000000037 */
[----:B------:R-:W-:Y:S01]  /*151f0*/  STL [R1+0x89c], R4 ;  /* 0x00089c0401007387 */ /* 0x000fe20000100800 */
[----:B0-----:R-:W-:-:S03]  /*15200*/  @P2 IMAD.MOV.U32 R16, RZ, RZ, R99 ;  /* 0x000000ffff102224 */ /* 0x001fc600078e0063 */
[----:B------:R-:W-:Y:S01]  /*15210*/  STL [R1+0x898], R5 ;  /* 0x0008980501007387 */ /* 0x000fe20000100800 */
[----:B------:R-:W-:-:S03]  /*15220*/  @P2 IMAD.MOV.U32 R17, RZ, RZ, R98 ;  /* 0x000000ffff112224 */ /* 0x000fc600078e0062 */
[----:B------:R-:W-:Y:S01]  /*15230*/  STL [R1+0x8a4], R6 ;  /* 0x0008a40601007387 */ /* 0x000fe20000100800 */
[----:B------:R-:W-:-:S03]  /*15240*/  IMAD.X R104, R13, 0x1, R104, P5 ;  /* 0x000000010d687824 */ /* 0x000fc600028e0668 */
[----:B------:R-:W-:Y:S04]  /*15250*/  STL [R1+0x8a0], R7 ;  /* 0x0008a00701007387 */ /* 0x000fe80000100800 */
[----:B------:R-:W-:Y:S04]  /*15260*/  STL [R1+0x8ac], R83 ;  /* 0x0008ac5301007387 */ /* 0x000fe80000100800 */
[----:B------:R-:W-:Y:S04]  /*15270*/  STL [R1+0x8a8], R8 ;  /* 0x0008a80801007387 */ /* 0x000fe80000100800 */
[----:B------:R0:W-:Y:S04]  /*15280*/  STL [R1+0x8b4], R90 ;  /* 0x0008b45a01007387 */ /* 0x0001e80000100800 */
[----:B------:R-:W-:Y:S04]  /*15290*/  STL [R1+0x8b0], R84 ;  /* 0x0008b05401007387 */ /* 0x000fe80000100800 */
[----:B------:R-:W-:Y:S01]  /*152a0*/  STL [R1+0x8bc], R96 ;  /* 0x0008bc6001007387 */ /* 0x000fe20000100800 */
[----:B0-----:R-:W-:-:S03]  /*152b0*/  PRMT R90, RZ, 0x7610, R90 ;  /* 0x00007610ff5a7816 */ /* 0x001fc6000000005a */
[----:B------:R-:W-:Y:S04]  /*152c0*/  STL [R1+0x8b8], R91 ;  /* 0x0008b85b01007387 */ /* 0x000fe80000100800 */
[----:B------:R0:W3:Y:S02]  /*152d0*/  @P2 LDG.E.U8 R55, desc[UR20][R16.64] ;  /* 0x0000001410372981 */ /* 0x0000e4000c1e1100 */
[----:B0-----:R-:W-:Y:S02]  /*152e0*/  @P3 IMAD.MOV.U32 R16, RZ, RZ, R105 ;  /* 0x000000ffff103224 */ /* 0x001fe400078e0069 */
[----:B------:R-:W-:-:S05]  /*152f0*/  @P3 IMAD.MOV.U32 R17, RZ, RZ, R104 ;  /* 0x000000ffff113224 */ /* 0x000fca00078e0068 */
[----:B------:R0:W4:Y:S04]  /*15300*/  @P3 LDG.E.U8 R90, desc[UR20][R16.64] ;  /* 0x00000014105a3981 */ /* 0x000128000c1e1100 */
[----:B--2---:R1:W-:Y:S04]  /*15310*/  STL [R1+0xb8], R54 ;  /* 0x0000b83601007387 */ /* 0x0043e80000100800 */
[----:B-1----:R-:W2:Y:S04]  /*15320*/  LDL.LU R54, [R1+0x4] ;  /* 0x0000040001367983 */ /* 0x002ea80000300800 */
[----:B------:R-:W-:Y:S04]  /*15330*/  STL [R1+0x8c4], R99 ;  /* 0x0008c46301007387 */ /* 0x000fe80000100800 */
[----:B------:R-:W-:Y:S04]  /*15340*/  STL [R1+0x8c0], R98 ;  /* 0x0008c06201007387 */ /* 0x000fe80000100800 */
[----:B------:R-:W2:Y:S04]  /*15350*/  LDL.LU R59, [R1+0x10] ;  /* 0x00001000013b7983 */ /* 0x000ea80000300800 */
[----:B------:R-:W2:Y:S04]  /*15360*/  LDL.LU R58, [R1+0x20] ;  /* 0x00002000013a7983 */ /* 0x000ea80000300800 */
[----:B------:R-:W2:Y:S01]  /*15370*/  LDL.LU R56, [R1+0x28] ;  /* 0x0000280001387983 */ /* 0x000ea20000300800 */
[----:B------:R-:W-:-:S02]  /*15380*/  ISETP.GT.AND P4, PT, R50, 0x8, PT ;  /* 0x000000083200780c */ /* 0x000fc40003f84270 */
[C---:B------:R-:W-:Y:S02]  /*15390*/  IADD3 R116, P6, PT, R11.reuse, R116, RZ ;  /* 0x000000740b747210 */ /* 0x040fe40007fde0ff */
[C---:B------:R-:W-:Y:S02]  /*153a0*/  ISETP.GT.AND P2, PT, R50.reuse, 0x9, PT ;  /* 0x000000093200780c */ /* 0x040fe40003f44270 */
[----:B------:R-:W-:Y:S01]  /*153b0*/  IADD3 R121, P5, PT, R11, R121, RZ ;  /* 0x000000790b797210 */ /* 0x000fe20007fbe0ff */
[C---:B------:R-:W-:Y:S01]  /*153c0*/  IMAD.X R112, R13.reuse, 0x1, R112, P6 ;  /* 0x000000010d707824 */ /* 0x040fe200030e0670 */
[----:B------:R-:W-:Y:S02]  /*153d0*/  PRMT R48, RZ, 0x7610, R48 ;  /* 0x00007610ff307816 */ /* 0x000fe40000000030 */
[----:B------:R-:W-:Y:S01]  /*153e0*/  ISETP.GT.AND P3, PT, R50, 0xa, PT ;  /* 0x0000000a3200780c */ /* 0x000fe20003f64270 */
[----:B------:R-:W-:Y:S02]  /*153f0*/  IMAD.X R120, R13, 0x1, R120, P5 ;  /* 0x000000010d787824 */ /* 0x000fe400028e0678 */
[----:B0-----:R-:W-:-:S02]  /*15400*/  @P4 IMAD.MOV.U32 R16, RZ, RZ, R116 ;  /* 0x000000ffff104224 */ /* 0x001fc400078e0074 */
[----:B------:R-:W-:Y:S01]  /*15410*/  @P4 IMAD.MOV.U32 R17, RZ, RZ, R112 ;  /* 0x000000ffff114224 */ /* 0x000fe200078e0070 */
[----:B------:R-:W-:-:S04]  /*15420*/  PRMT R32, RZ, 0x7610, R32 ;  /* 0x00007610ff207816 */ /* 0x000fc80000000020 */
[----:B------:R0:W2:Y:S04]  /*15430*/  @P4 LDG.E.U8 R48, desc[UR20][R16.64] ;  /* 0x0000001410304981 */ /* 0x0000a8000c1e1100 */
[----:B---3--:R1:W-:Y:S01]  /*15440*/  STL [R1+0xb4], R55 ;  /* 0x0000b43701007387 */ /* 0x0083e20000100800 */
[----:B0-----:R-:W-:Y:S02]  /*15450*/  @P2 IMAD.MOV.U32 R16, RZ, RZ, R121 ;  /* 0x000000ffff102224 */ /* 0x001fe400078e0079 */
[----:B------:R-:W-:Y:S01]  /*15460*/  @P2 IMAD.MOV.U32 R17, RZ, RZ, R120 ;  /* 0x000000ffff112224 */ /* 0x000fe200078e0078 */
[----:B-1----:R-:W3:Y:S04]  /*15470*/  LDL.LU R55, [R1+0xc0] ;  /* 0x0000c00001377983 */ /* 0x002ee80000300800 */
[----:B------:R-:W-:Y:S04]  /*15480*/  STL [R1+0x8cc], R105 ;  /* 0x0008cc6901007387 */ /* 0x000fe80000100800 */
[----:B------:R-:W-:Y:S04]  /*15490*/  STL [R1+0x8c8], R104 ;  /* 0x0008c86801007387 */ /* 0x000fe80000100800 */
[----:B------:R0:W-:Y:S04]  /*154a0*/  STL [R1+0xbc], R63 ;  /* 0x0000bc3f01007387 */ /* 0x0001e80000100800 */
[----:B----4-:R-:W-:Y:S01]  /*154b0*/  STL [R1+0x8d0], R90 ;  /* 0x0008d05a01007387 */ /* 0x010fe20000100800 */
[----:B------:R-:W-:-:S03]  /*154c0*/  PRMT R82, RZ, 0x7610, R82 ;  /* 0x00007610ff527816 */ /* 0x000fc60000000052 */
[----:B------:R-:W-:Y:S04]  /*154d0*/  STL [R1+0x8d8], R116 ;  /* 0x0008d87401007387 */ /* 0x000fe80000100800 */
[----:B------:R-:W-:Y:S04]  /*154e0*/  STL [R1+0x8d4], R112 ;  /* 0x0008d47001007387 */ /* 0x000fe80000100800 */
[----:B------:R-:W-:Y:S04]  /*154f0*/  STL [R1+0x8e0], R121 ;  /* 0x0008e07901007387 */ /* 0x000fe80000100800 */
[----:B------:R-:W-:Y:S04]  /*15500*/  STL [R1+0x8dc], R120 ;  /* 0x0008dc7801007387 */ /* 0x000fe80000100800 */
[----:B------:R1:W4:Y:S01]  /*15510*/  @P2 LDG.E.U8 R32, desc[UR20][R16.64] ;  /* 0x0000001410202981 */ /* 0x000322000c1e1100 */
[----:B--2---:R-:W-:-:S05]  /*15520*/  IADD3 R54, P5, PT, R11, R54, RZ ;  /* 0x000000360b367210 */ /* 0x004fca0007fbe0ff */
[----:B------:R-:W-:Y:S01]  /*15530*/  IMAD.X R125, R13, 0x1, R125, P5 ;  /* 0x000000010d7d7824 */ /* 0x000fe200028e067d */
[----:B------:R2:W-:Y:S01]  /*15540*/  STL [R1+0x4], R54 ;  /* 0x0000043601007387 */ /* 0x0005e20000100800 */
[----:B-1----:R-:W-:Y:S02]  /*15550*/  @P3 IMAD.MOV.U32 R16, RZ, RZ, R54 ;  /* 0x000000ffff103224 */ /* 0x002fe400078e0036 */
[----:B------:R-:W-:Y:S01]  /*15560*/  @P3 IMAD.MOV.U32 R17, RZ, RZ, R125 ;  /* 0x000000ffff113224 */ /* 0x000fe200078e007d */
[----:B0-----:R-:W3:Y:S01]  /*15570*/  LDL.LU R63, [R1+0x2c] ;  /* 0x00002c00013f7983 */ /* 0x001ee20000300800 */
[----:B------:R-:W-:-:S03]  /*15580*/  IADD3 R59, P6, PT, R11, R59, RZ ;  /* 0x0000003b0b3b7210 */ /* 0x000fc60007fde0ff */
[----:B------:R0:W3:Y:S01]  /*15590*/  @P3 LDG.E.U8 R82, desc[UR20][R16.64] ;  /* 0x0000001410523981 */ /* 0x0000e2000c1e1100 */
[----:B------:R-:W-:-:S03]  /*155a0*/  IADD3 R56, P5, PT, R11, R56, RZ ;  /* 0x000000380b387210 */ /* 0x000fc60007fbe0ff */
[----:B------:R1:W-:Y:S04]  /*155b0*/  STL [R1+0x10], R59 ;  /* 0x0000103b01007387 */ /* 0x0003e80000100800 */
[----:B------:R-:W3:Y:S01]  /*155c0*/  LDL.LU R57, [R1+0xc8] ;  /* 0x0000c80001397983 */ /* 0x000ee20000300800 */
[----:B0-----:R-:W-:-:S03]  /*155d0*/  IMAD.MOV.U32 R17, RZ, RZ, R59 ;  /* 0x000000ffff117224 */ /* 0x001fc600078e003b */
[----:B------:R-:W-:Y:S04]  /*155e0*/  STL [R1+0x28], R56 ;  /* 0x0000283801007387 */ /* 0x000fe80000100800 */
[----:B--2---:R-:W2:Y:S04]  /*155f0*/  LDL.LU R54, [R1+0xd0] ;  /* 0x0000d00001367983 */ /* 0x004ea80000300800 */
[----:B------:R-:W-:Y:S04]  /*15600*/  STL [R1+0x8e4], R125 ;  /* 0x0008e47d01007387 */ /* 0x000fe80000100800 */
[----:B-1----:R-:W2:Y:S04]  /*15610*/  LDL.LU R59, [R1+0x95c] ;  /* 0x00095c00013b7983 */ /* 0x002ea80000300800 */
[----:B------:R-:W2:Y:S01]  /*15620*/  LDL.LU R16, [R1+0x8] ;  /* 0x0000080001107983 */ /* 0x000ea20000300800 */
[----:B------:R-:W-:-:S02]  /*15630*/  ISETP.GT.AND P4, PT, R50, 0xb, PT ;  /* 0x0000000b3200780c */ /* 0x000fc40003f84270 */
[----:B------:R-:W-:Y:S02]  /*15640*/  ISETP.GT.AND P2, PT, R50, 0xc, PT ;  /* 0x0000000c3200780c */ /* 0x000fe40003f44270 */
[----:B------:R-:W-:Y:S01]  /*15650*/  PRMT R72, RZ, 0x7610, R72 ;  /* 0x00007610ff487816 */ /* 0x000fe20000000048 */
[C---:B------:R-:W-:Y:S01]  /*15660*/  IMAD.X R58, R13.reuse, 0x1, R58, P5 ;  /* 0x000000010d3a7824 */ /* 0x040fe200028e063a */
[----:B------:R-:W-:Y:S01]  /*15670*/  PRMT R12, RZ, 0x7610, R12 ;  /* 0x00007610ff0c7816 */ /* 0x000fe2000000000c */
[----:B--2---:R-:W-:-:S06]  /*15680*/  IMAD.X R16, R13, 0x1, R16, P6 ;  /* 0x000000010d107824 */ /* 0x004fcc00030e0610 */
[-C--:B------:R-:W-:Y:S01]  /*15690*/  @P4 LOP3.LUT R17, R17, R16.reuse, RZ, 0x3c, !PT ;  /* 0x0000001011114212 */ /* 0x080fe200078e3cff */
[----:B------:R0:W-:Y:S03]  /*156a0*/  STL [R1+0x8], R16 ;  /* 0x0000081001007387 */ /* 0x0001e60000100800 */
[----:B0-----:R-:W-:-:S04]  /*156b0*/  @P4 LOP3.LUT R16, R17, R16, RZ, 0x3c, !PT ;  /* 0x0000001011104212 */ /* 0x001fc800078e3cff */
[----:B------:R-:W-:-:S05]  /*156c0*/  @P4 LOP3.LUT R17, R17, R16, RZ, 0x3c, !PT ;  /* 0x0000001011114212 */ /* 0x000fca00078e3cff */
[----:B------:R0:W2:Y:S02]  /*156d0*/  @P4 LDG.E.U8 R72, desc[UR20][R16.64] ;  /* 0x0000001410484981 */ /* 0x0000a4000c1e1100 */
[----:B0-----:R-:W-:Y:S02]  /*156e0*/  IMAD.MOV.U32 R17, RZ, RZ, R58 ;  /* 0x000000ffff117224 */ /* 0x001fe400078e003a */
[----:B------:R-:W-:-:S05]  /*156f0*/  @P2 IMAD.MOV.U32 R16, RZ, RZ, R56 ;  /* 0x000000ffff102224 */ /* 0x000fca00078e0038 */
[----:B------:R0:W2:Y:S01]  /*15700*/  @P2 LDG.E.U8 R12, desc[UR20][R16.64] ;  /* 0x00000014100c2981 */ /* 0x0000a2000c1e1100 */
[----:B------:R-:W-:Y:S02]  /*15710*/  ISETP.GT.AND P3, PT, R50, 0xd, PT ;  /* 0x0000000d3200780c */ /* 0x000fe40003f64270 */
[----:B---3--:R-:W-:Y:S01]  /*15720*/  IADD3 R55, P5, PT, R11, R55, RZ ;  /* 0x000000370b377210 */ /* 0x008fe20007fbe0ff */
[----:B------:R1:W-:Y:S01]  /*15730*/  STL [R1+0x20], R58 ;  /* 0x0000203a01007387 */ /* 0x0003e20000100800 */
[----:B------:R-:W-:-:S03]  /*15740*/  PRMT R53, RZ, 0x7610, R53 ;  /* 0x00007610ff357816 */ /* 0x000fc60000000035 */
[----:B------:R-:W-:Y:S01]  /*15750*/  IMAD.X R63, R13, 0x1, R63, P5 ;  /* 0x000000010d3f7824 */ /* 0x000fe200028e063f */
[----:B-1----:R-:W3:Y:S05]  /*15760*/  LDL.LU R58, [R1+0x958] ;  /* 0x00095800013a7983 */ /* 0x002eea0000300800 */
[----:B0-----:R-:W-:Y:S02]  /*15770*/  @P3 IMAD.MOV.U32 R16, RZ, RZ, R55 ;  /* 0x000000ffff103224 */ /* 0x001fe400078e0037 */
[----:B------:R-:W-:Y:S01]  /*15780*/  @P3 IMAD.MOV.U32 R17, RZ, RZ, R63 ;  /* 0x000000ffff113224 */ /* 0x000fe200078e003f */
[----:B------:R-:W3:Y:S04]  /*15790*/  LDL.LU R56, [R1+0xcc] ;  /* 0x0000cc0001387983 */ /* 0x000ee80000300800 */
[----:B------:R-:W-:Y:S04]  /*157a0*/  STL [R1+0xc0], R55 ;  /* 0x0000c03701007387 */ /* 0x000fe80000100800 */
[----:B------:R0:W3:Y:S04]  /*157b0*/  @P3 LDG.E.U8 R53, desc[UR20][R16.64] ;  /* 0x0000001410353981 */ /* 0x0000e8000c1e1100 */
[----:B--2---:R1:W-:Y:S04]  /*157c0*/  STL [R1+0xac], R12 ;  /* 0x0000ac0c01007387 */ /* 0x0043e80000100800 */
[----:B-1----:R-:W2:Y:S04]  /*157d0*/  LDL.LU R12, [R1+0xd8] ;  /* 0x0000d800010c7983 */ /* 0x002ea80000300800 */
[----:B------:R1:W-:Y:S04]  /*157e0*/  STL [R1+0x2c], R63 ;  /* 0x00002c3f01007387 */ /* 0x0003e80000100800 */
[----:B------:R-:W2:Y:S01]  /*157f0*/  LDL.LU R17, [R1+0xc4] ;  /* 0x0000c40001117983 */ /* 0x000ea20000300800 */
[----:B------:R-:W-:-:S02]  /*15800*/  ISETP.GT.AND P4, PT, R50, 0xe, PT ;  /* 0x0000000e3200780c */ /* 0x000fc40003f84270 */
[----:B------:R-:W-:Y:S02]  /*15810*/  ISETP.GT.AND P2, PT, R50, 0xf, PT ;  /* 0x0000000f3200780c */ /* 0x000fe40003f44270 */
[C---:B------:R-:W-:Y:S02]  /*15820*/  IADD3 R57, P6, PT, R11.reuse, R57, RZ ;  /* 0x000000390b397210 */ /* 0x040fe40007fde0ff */
[----:B------:R-:W-:Y:S02]  /*15830*/  IADD3 R54, P5, PT, R11, R54, RZ ;  /* 0x000000360b367210 */ /* 0x000fe40007fbe0ff */
[----:B------:R-:W-:Y:S01]  /*15840*/  PRMT R116, RZ, 0x7610, R116 ;  /* 0x00007610ff747816 */ /* 0x000fe20000000074 */
[----:B------:R-:W-:Y:S02]  /*15850*/  STL [R1+0xc8], R57 ;  /* 0x0000c83901007387 */ /* 0x000fe40000100800 */
[----:B---3--:R-:W-:Y:S02]  /*15860*/  IMAD.X R56, R13, 0x1, R56, P5 ;  /* 0x000000010d387824 */ /* 0x008fe400028e0638 */
[----:B------:R-:W3:Y:S01]  /*15870*/  LDL.LU R55, [R1+0xd4] ;  /* 0x0000d40001377983 */ /* 0x000ee20000300800 */
[----:B0-----:R-:W-:-:S03]  /*15880*/  @P4 IMAD.MOV.U32 R16, RZ, RZ, R57 ;  /* 0x000000ffff104224 */ /* 0x001fc600078e0039 */
[----:B------:R-:W-:Y:S01]  /*15890*/  STL [R1+0xd0], R54 ;  /* 0x0000d03601007387 */ /* 0x000fe20000100800 */
[----:B------:R-:W-:-:S03]  /*158a0*/  PRMT R84, RZ, 0x7610, R84 ;  /* 0x00007610ff547816 */ /* 0x000fc60000000054 */
[----:B-1----:R-:W3:Y:S04]  /*158b0*/  LDL.LU R63, [R1+0xe0] ;  /* 0x0000e000013f7983 */ /* 0x002ee80000300800 */
[----:B------:R0:W-:Y:S04]  /*158c0*/  STL [R1+0xa8], R53 ;  /* 0x0000a83501007387 */ /* 0x0001e80000100800 */
[----:B0-----:R-:W4:Y:S01]  /*158d0*/  LDL.LU R53, [R1+0xe8] ;  /* 0x0000e80001357983 */ /* 0x001f220000300800 */
[----:B--2---:R-:W-:-:S05]  /*158e0*/  IMAD.X R17, R13, 0x1, R17, P6 ;  /* 0x000000010d117824 */ /* 0x004fca00030e0611 */
[----:B------:R0:W-:Y:S04]  /*158f0*/  STL [R1+0xc4], R17 ;  /* 0x0000c41101007387 */ /* 0x0001e80000100800 */
[----:B------:R1:W2:Y:S02]  /*15900*/  @P4 LDG.E.U8 R116, desc[UR20][R16.64] ;  /* 0x0000001410744981 */ /* 0x0002a4000c1e1100 */
[----:B-1----:R-:W-:Y:S02]  /*15910*/  @P2 IMAD.MOV.U32 R16, RZ, RZ, R54 ;  /* 0x000000ffff102224 */ /* 0x002fe400078e0036 */
[----:B0-----:R-:W-:-:S05]  /*15920*/  @P2 IMAD.MOV.U32 R17, RZ, RZ, R56 ;  /* 0x000000ffff112224 */ /* 0x001fca00078e0038 */
[----:B------:R0:W2:Y:S01]  /*15930*/  @P2 LDG.E.U8 R84, desc[UR20][R16.64] ;  /* 0x0000001410542981 */ /* 0x0000a2000c1e1100 */
[----:B------:R-:W-:Y:S02]  /*15940*/  ISETP.GT.AND P3, PT, R50, 0x10, PT ;  /* 0x000000103200780c */ /* 0x000fe40003f64270 */
[C---:B------:R-:W-:Y:S01]  /*15950*/  IADD3 R12, P5, PT, R11.reuse, R12, RZ ;  /* 0x0000000c0b0c7210 */ /* 0x040fe20007fbe0ff */
[----:B------:R1:W-:Y:S01]  /*15960*/  STL [R1+0xcc], R56 ;  /* 0x0000cc3801007387 */ /* 0x0003e20000100800 */
[----:B---3--:R-:W-:-:S03]  /*15970*/  IADD3 R63, P6, PT, R11, R63, RZ ;  /* 0x0000003f0b3f7210 */ /* 0x008fc60007fde0ff */
[----:B------:R-:W-:Y:S01]  /*15980*/  IMAD.X R55, R13, 0x1, R55, P5 ;  /* 0x000000010d377824 */ /* 0x000fe200028e0637 */
[----:B------:R-:W-:Y:S02]  /*15990*/  PRMT R47, RZ, 0x7610, R47 ;  /* 0x00007610ff2f7816 */ /* 0x000fe4000000002f */
[----:B----4-:R-:W-:-:S03]  /*159a0*/  IADD3 R53, P5, PT, R11, R53, RZ ;  /* 0x000000350b357210 */ /* 0x010fc60007fbe0ff */
[----:B0-----:R-:W-:Y:S02]  /*159b0*/  @P3 IMAD.MOV.U32 R16, RZ, RZ, R12 ;  /* 0x000000ffff103224 */ /* 0x001fe400078e000c */
[----:B------:R-:W-:-:S05]  /*159c0*/  @P3 IMAD.MOV.U32 R17, RZ, RZ, R55 ;  /* 0x000000ffff113224 */ /* 0x000fca00078e0037 */
[----:B------:R0:W3:Y:S04]  /*159d0*/  @P3 LDG.E.U8 R47, desc[UR20][R16.64] ;  /* 0x00000014102f3981 */ /* 0x0000e8000c1e1100 */
[----:B--2---:R-:W-:Y:S04]  /*159e0*/  STL [R1+0x8e8], R116 ;  /* 0x0008e87401007387 */ /* 0x004fe80000100800 */
[----:B------:R-:W2:Y:S04]  /*159f0*/  LDL.LU R57, [R1+0xe4] ;  /* 0x0000e40001397983 */ /* 0x000ea80000300800 */
[----:B------:R-:W4:Y:S04]  /*15a00*/  LDL.LU R54, [R1+0xf0] ;  /* 0x0000f00001367983 */ /* 0x000f280000300800 */
[----:B------:R0:W-:Y:S04]  /*15a10*/  STL [R1+0xd8], R12 ;  /* 0x0000d80c01007387 */ /* 0x0001e80000100800 */
[----:B------:R-:W-:Y:S04]  /*15a20*/  STL [R1+0x8ec], R84 ;  /* 0x0008ec5401007387 */ /* 0x000fe80000100800 */
[----:B------:R0:W-:Y:S04]  /*15a30*/  STL [R1+0xd4], R55 ;  /* 0x0000d43701007387 */ /* 0x0001e80000100800 */
[----:B-1----:R-:W3:Y:S04]  /*15a40*/  LDL.LU R56, [R1+0xec] ;  /* 0x0000ec0001387983 */ /* 0x002ee80000300800 */
[----:B------:R1:W-:Y:S04]  /*15a50*/  STL [R1+0xe0], R63 ;  /* 0x0000e03f01007387 */ /* 0x0003e80000100800 */
[----:B0-----:R-:W3:Y:S04]  /*15a60*/  LDL.LU R12, [R1+0xf8] ;  /* 0x0000f800010c7983 */ /* 0x001ee80000300800 */
[----:B------:R-:W-:Y:S04]  /*15a70*/  STL [R1+0xe8], R53 ;  /* 0x0000e83501007387 */ /* 0x000fe80000100800 */
[----:B------:R-:W3:Y:S04]  /*15a80*/  LDL.LU R55, [R1+0x100] ;  /* 0x0001000001377983 */ /* 0x000ee80000300800 */
[----:B------:R-:W3:Y:S01]  /*15a90*/  LDL.LU R17, [R1+0xdc] ;  /* 0x0000dc0001117983 */ /* 0x000ee20000300800 */
[----:B------:R-:W-:-:S02]  /*15aa0*/  ISETP.GT.AND P4, PT, R50, 0x11, PT ;  /* 0x000000113200780c */ /* 0x000fc40003f84270 */
[C---:B------:R-:W-:Y:S02]  /*15ab0*/  ISETP.GT.AND P2, PT, R50.reuse, 0x12, PT ;  /* 0x000000123200780c */ /* 0x040fe40003f44270 */
[----:B------:R-:W-:Y:S02]  /*15ac0*/  PRMT R31, RZ, 0x7610, R31 ;  /* 0x00007610ff1f7816 */ /* 0x000fe4000000001f */
[----:B------:R-:W-:Y:S02]  /*15ad0*/  ISETP.GT.AND P3, PT, R50, 0x13, PT ;  /* 0x000000133200780c */ /* 0x000fe40003f64270 */
[----:B------:R-:W-:-:S05]  /*15ae0*/  PRMT R64, RZ, 0x7610, R64 ;  /* 0x00007610ff407816 */ /* 0x000fca0000000040 */
[----:B------:R-:W-:Y:S01]  /*15af0*/  @P4 IMAD.MOV.U32 R16, RZ, RZ, R63 ;  /* 0x000000ffff104224 */ /* 0x000fe200078e003f */
[----:B------:R-:W-:Y:S01]  /*15b00*/  PRMT R71, RZ, 0x7610, R71 ;  /* 0x00007610ff477816 */ /* 0x000fe20000000047 */
[----:B--2---:R-:W-:Y:S01]  /*15b10*/  IMAD.X R57, R13, 0x1, R57, P5 ;  /* 0x000000010d397824 */ /* 0x004fe200028e0639 */
[----:B----4-:R-:W-:-:S05]  /*15b20*/  IADD3 R54, P5, PT, R11, R54, RZ ;  /* 0x000000360b367210 */ /* 0x010fca0007fbe0ff */
[C---:B---3--:R-:W-:Y:S02]  /*15b30*/  IMAD.X R56, R13.reuse, 0x1, R56, P5 ;  /* 0x000000010d387824 */ /* 0x048fe400028e0638 */
[----:B------:R-:W-:-:S05]  /*15b40*/  IMAD.X R17, R13, 0x1, R17, P6 ;  /* 0x000000010d117824 */ /* 0x000fca00030e0611 */
[----:B------:R0:W-:Y:S04]  /*15b50*/  STL [R1+0xdc], R17 ;  /* 0x0000dc1101007387 */ /* 0x0001e80000100800 */
[----:B------:R2:W3:Y:S01]  /*15b60*/  @P4 LDG.E.U8 R31, desc[UR20][R16.64] ;  /* 0x00000014101f4981 */ /* 0x0004e2000c1e1100 */
[----:B------:R-:W-:-:S03]  /*15b70*/  IADD3 R12, P6, PT, R11, R12, RZ ;  /* 0x0000000c0b0c7210 */ /* 0x000fc60007fde0ff */
[----:B------:R-:W-:Y:S01]  /*15b80*/  STL [R1+0xe4], R57 ;  /* 0x0000e43901007387 */ /* 0x000fe20000100800 */
[----:B------:R-:W-:-:S03]  /*15b90*/  IADD3 R55, P5, PT, R11, R55, RZ ;  /* 0x000000370b377210 */ /* 0x000fc60007fbe0ff */
[----:B-1----:R-:W4:Y:S01]  /*15ba0*/  LDL.LU R63, [R1+0xfc] ;  /* 0x0000fc00013f7983 */ /* 0x002f220000300800 */
[----:B--2---:R-:W-:Y:S02]  /*15bb0*/  @P2 IMAD.MOV.U32 R16, RZ, RZ, R53 ;  /* 0x000000ffff102224 */ /* 0x004fe400078e0035 */
[----:B0-----:R-:W-:Y:S01]  /*15bc0*/  @P2 IMAD.MOV.U32 R17, RZ, RZ, R57 ;  /* 0x000000ffff112224 */ /* 0x001fe200078e0039 */
[----:B------:R-:W2:Y:S04]  /*15bd0*/  LDL.LU R53, [R1+0x108] ;  /* 0x0001080001357983 */ /* 0x000ea80000300800 */
[----:B------:R0:W2:Y:S04]  /*15be0*/  @P2 LDG.E.U8 R64, desc[UR20][R16.64] ;  /* 0x0000001410402981 */ /* 0x0000a8000c1e1100 */
[----:B------:R-:W-:Y:S04]  /*15bf0*/  STL [R1+0xf0], R54 ;  /* 0x0000f03601007387 */ /* 0x000fe80000100800 */
[----:B------:R1:W-:Y:S01]  /*15c00*/  STL [R1+0xec], R56 ;  /* 0x0000ec3801007387 */ /* 0x0003e20000100800 */
[----:B0-----:R-:W-:-:S02]  /*15c10*/  @P3 IMAD.MOV.U32 R16, RZ, RZ, R54 ;  /* 0x000000ffff103224 */ /* 0x001fc400078e0036 */
[----:B------:R-:W-:-:S05]  /*15c20*/  @P3 IMAD.MOV.U32 R17, RZ, RZ, R56 ;  /* 0x000000ffff113224 */ /* 0x000fca00078e0038 */
[----:B------:R0:W2:Y:S04]  /*15c30*/  @P3 LDG.E.U8 R71, desc[UR20][R16.64] ;  /* 0x0000001410473981 */ /* 0x0000a8000c1e1100 */
[----:B-1----:R-:W2:Y:S04]  /*15c40*/  LDL.LU R56, [R1+0x104] ;  /* 0x0001040001387983 */ /* 0x002ea80000300800 */
[----:B------:R1:W-:Y:S01]  /*15c50*/  STL [R1+0xf8], R12 ;  /* 0x0000f80c01007387 */ /* 0x0003e20000100800 */
[----:B0-----:R-:W-:-:S03]  /*15c60*/  IMAD.MOV.U32 R17, RZ, RZ, R12 ;  /* 0x000000ffff117224 */ /* 0x001fc600078e000c */
[----:B------:R-:W2:Y:S04]  /*15c70*/  LDL.LU R57, [R1+0x110] ;  /* 0x0001100001397983 */ /* 0x000ea80000300800 */
[----:B------:R-:W-:Y:S04]  /*15c80*/  STL [R1+0x100], R55 ;  /* 0x0001003701007387 */ /* 0x000fe80000100800 */
[----:B------:R-:W2:Y:S04]  /*15c90*/  LDL.LU R54, [R1+0x118] ;  /* 0x0001180001367983 */ /* 0x000ea80000300800 */
[----:B-1----:R-:W2:Y:S04]  /*15ca0*/  LDL.LU R12, [R1+0x954] ;  /* 0x00095400010c7983 */ /* 0x002ea80000300800 */
[----:B------:R-:W2:Y:S01]  /*15cb0*/  LDL.LU R16, [R1+0xf4] ;  /* 0x0000f40001107983 */ /* 0x000ea20000300800 */
[----:B------:R-:W-:-:S02]  /*15cc0*/  ISETP.GT.AND P4, PT, R50, 0x14, PT ;  /* 0x000000143200780c */ /* 0x000fc40003f84270 */
[----:B------:R-:W-:Y:S02]  /*15cd0*/  ISETP.GT.AND P2, PT, R50, 0x15, PT ;  /* 0x000000153200780c */ /* 0x000fe40003f44270 */
[----:B------:R-:W-:Y:S02]  /*15ce0*/  PRMT R14, RZ, 0x7610, R14 ;  /* 0x00007610ff0e7816 */ /* 0x000fe4000000000e */
[----:B------:R-:W-:Y:S01]  /*15cf0*/  PRMT R51, RZ, 0x7610, R51 ;  /* 0x00007610ff337816 */ /* 0x000fe20000000033 */
[C---:B----4-:R-:W-:Y:S02]  /*15d00*/  IMAD.X R63, R13.reuse, 0x1, R63, P5 ;  /* 0x000000010d3f7824 */ /* 0x050fe400028e063f */
[----:B--2---:R-:W-:-:S05]  /*15d10*/  IMAD.X R16, R13, 0x1, R16, P6 ;  /* 0x000000010d107824 */ /* 0x004fca00030e0610 */
[-C--:B------:R-:W-:Y:S01]  /*15d20*/  @P4 LOP3.LUT R17, R17, R16.reuse, RZ, 0x3c, !PT ;  /* 0x0000001011114212 */ /* 0x080fe200078e3cff */
[----:B------:R0:W-:Y:S03]  /*15d30*/  STL [R1+0xf4], R16 ;  /* 0x0000f41001007387 */ /* 0x0001e60000100800 */
[----:B0-----:R-:W-:-:S04]  /*15d40*/  @P4 LOP3.LUT R16, R17, R16, RZ, 0x3c, !PT ;  /* 0x0000001011104212 */ /* 0x001fc800078e3cff */
[----:B------:R-:W-:-:S05]  /*15d50*/  @P4 LOP3.LUT R17, R17, R16, RZ, 0x3c, !PT ;  /* 0x0000001011114212 */ /* 0x000fca00078e3cff */
[----:B------:R0:W2:Y:S02]  /*15d60*/  @P4 LDG.E.U8 R14, desc[UR20][R16.64] ;  /* 0x00000014100e4981 */ /* 0x0000a4000c1e1100 */
[----:B0-----:R-:W-:Y:S02]  /*15d70*/  @P2 IMAD.MOV.U32 R16, RZ, RZ, R55 ;  /* 0x000000ffff102224 */ /* 0x001fe400078e0037 */
[----:B------:R-:W-:-:S05]  /*15d80*/  @P2 IMAD.MOV.U32 R17, RZ, RZ, R63 ;  /* 0x000000ffff112224 */ /* 0x000fca00078e003f */
[----:B------:R0:W4:Y:S01]  /*15d90*/  @P2 LDG.E.U8 R51, desc[UR20][R16.64] ;  /* 0x0000001410332981 */ /* 0x000122000c1e1100 */
[----:B------:R-:W-:Y:S02]  /*15da0*/  ISETP.GT.AND P3, PT, R50, 0x16, PT ;  /* 0x000000163200780c */ /* 0x000fe40003f64270 */
[C---:B------:R-:W-:Y:S01]  /*15db0*/  IADD3 R53, P5, PT, R11.reuse, R53, RZ ;  /* 0x000000350b357210 */ /* 0x040fe20007fbe0ff */
[----:B------:R-:W-:Y:S01]  /*15dc0*/  STL [R1+0xfc], R63 ;  /* 0x0000fc3f01007387 */ /* 0x000fe20000100800 */
[----:B------:R-:W-:-:S03]  /*15dd0*/  IADD3 R57, P6, PT, R11, R57, RZ ;  /* 0x000000390b397210 */ /* 0x000fc60007fde0ff */
[----:B------:R-:W-:Y:S01]  /*15de0*/  IMAD.X R56, R13, 0x1, R56, P5 ;  /* 0x000000010d387824 */ /* 0x000fe200028e0638 */
[----:B------:R-:W-:Y:S02]  /*15df0*/  PRMT R112, RZ, 0x7610, R112 ;  /* 0x00007610ff707816 */ /* 0x000fe40000000070 */
[----:B------:R-:W-:-:S03]  /*15e00*/  IADD3 R54, P5, PT, R11, R54, RZ ;  /* 0x000000360b367210 */ /* 0x000fc60007fbe0ff */
[----:B0-----:R-:W-:Y:S02]  /*15e10*/  @P3 IMAD.MOV.U32 R16, RZ, RZ, R53 ;  /* 0x000000ffff103224 */ /* 0x001fe400078e0035 */
[----:B------:R-:W-:-:S05]  /*15e20*/  @P3 IMAD.MOV.U32 R17, RZ, RZ, R56 ;  /* 0x000000ffff113224 */ /* 0x000fca00078e0038 */
[----:B------:R0:W3:Y:S02]  /*15e30*/  @P3 LDG.E.U8 R112, desc[UR20][R16.64] ;  /* 0x0000001410703981 */ /* 0x0000e4000c1e1100 */
[----:B0-----:R-:W-:Y:S02]  /*15e40*/  IMAD.MOV.U32 R17, RZ, RZ, R57 ;  /* 0x000000ffff117224 */ /* 0x001fe400078e0039 */
[----:B--2---:R0:W-:Y:S04]  /*15e50*/  STL [R1+0x9c], R14 ;  /* 0x00009c0e01007387 */ /* 0x0041e80000100800 */
[----:B0-----:R-:W2:Y:S04]  /*15e60*/  LDL.LU R14, [R1+0x950] ;  /* 0x00095000010e7983 */ /* 0x001ea80000300800 */
[----:B------:R-:W2:Y:S04]  /*15e70*/  LDL.LU R55, [R1+0x114] ;  /* 0x0001140001377983 */ /* 0x000ea80000300800 */
[----:B------:R-:W-:Y:S04]  /*15e80*/  STL [R1+0x108], R53 ;  /* 0x0001083501007387 */ /* 0x000fe80000100800 */
[----:B----4-:R0:W-:Y:S04]  /*15e90*/  STL [R1+0x98], R51 ;  /* 0x0000983301007387 */ /* 0x0101e80000100800 */
[----:B0-----:R-:W4:Y:S04]  /*15ea0*/  LDL.LU R51, [R1+0x120] ;  /* 0x0001200001337983 */ /* 0x001f280000300800 */
[----:B------:R0:W-:Y:S04]  /*15eb0*/  STL [R1+0x104], R56 ;  /* 0x0001043801007387 */ /* 0x0001e80000100800 */
[----:B------:R-:W2:Y:S04]  /*15ec0*/  LDL.LU R63, [R1+0x11c] ;  /* 0x00011c00013f7983 */ /* 0x000ea80000300800 */
[----:B------:R1:W-:Y:S04]  /*15ed0*/  STL [R1+0x110], R57 ;  /* 0x0001103901007387 */ /* 0x0003e80000100800 */
[----:B0-----:R-:W2:Y:S04]  /*15ee0*/  LDL.LU R56, [R1+0x128] ;  /* 0x0001280001387983 */ /* 0x001ea80000300800 */
[----:B------:R-:W-:Y:S04]  /*15ef0*/  STL [R1+0x118], R54 ;  /* 0x0001183601007387 */ /* 0x000fe80000100800 */
[----:B------:R-:W2:Y:S04]  /*15f00*/  LDL.LU R53, [R1+0x530] ;  /* 0x0005300001357983 */ /* 0x000ea80000300800 */
[----:B-1----:R-:W2:Y:S04]  /*15f10*/  LDL.LU R57, [R1+0x94c] ;  /* 0x00094c0001397983 */ /* 0x002ea80000300800 */
[----:B------:R-:W2:Y:S01]  /*15f20*/  LDL.LU R16, [R1+0x10c] ;  /* 0x00010c0001107983 */ /* 0x000ea20000300800 */
[----:B------:R-:W-:-:S03]  /*15f30*/  ISETP.GT.AND P4, PT, R50, 0x17, PT ;  /* 0x000000173200780c */ /* 0x000fc60003f84270 */
[----:B---3--:R-:W-:Y:S01]  /*15f40*/  STL [R1+0x8f0], R112 ;  /* 0x0008f07001007387 */ /* 0x008fe20000100800 */
[----:B------:R-:W-:Y:S01]  /*15f50*/  PRMT R83, RZ, 0x7610, R83 ;  /* 0x00007610ff537816 */ /* 0x000fe20000000053 */
[----:B--2---:R-:W-:-:S08]  /*15f60*/  IMAD.X R16, R13, 0x1, R16, P6 ;  /* 0x000000010d107824 */ /* 0x004fd000030e0610 */
[-C--:B------:R-:W-:Y:S01]  /*15f70*/  @P4 LOP3.LUT R17, R17, R16.reuse, RZ, 0x3c, !PT ;  /* 0x0000001011114212 */ /* 0x080fe200078e3cff */
[----:B------:R0:W-:Y:S03]  /*15f80*/  STL [R1+0x10c], R16 ;  /* 0x00010c1001007387 */ /* 0x0001e60000100800 */
[----:B0-----:R-:W-:-:S04]  /*15f90*/  @P4 LOP3.LUT R16, R17, R16, RZ, 0x3c, !PT ;  /* 0x0000001011104212 */ /* 0x001fc800078e3cff */
[----:B------:R-:W-:-:S05]  /*15fa0*/  @P4 LOP3.LUT R17, R17, R16, RZ, 0x3c, !PT ;  /* 0x0000001011114212 */ /* 0x000fca00078e3cff */
[----:B------:R0:W2:Y:S01]  /*15fb0*/  @P4 LDG.E.U8 R83, desc[UR20][R16.64] ;  /* 0x0000001410534981 */ /* 0x0000a2000c1e1100 */
[C---:B------:R-:W-:Y:S02]  /*15fc0*/  ISETP.GT.AND P2, PT, R50.reuse, 0x18, PT ;  /* 0x000000183200780c */ /* 0x040fe40003f44270 */
[----:B------:R-:W-:Y:S01]  /*15fd0*/  ISETP.GT.AND P3, PT, R50, 0x19, PT ;  /* 0x000000193200780c */ /* 0x000fe20003f64270 */
[----:B------:R-:W-:Y:S01]  /*15fe0*/  IMAD.X R55, R13, 0x1, R55, P5 ;  /* 0x000000010d377824 */ /* 0x000fe200028e0637 */
[----:B----4-:R-:W-:Y:S02]  /*15ff0*/  IADD3 R51, P5, PT, R11, R51, RZ ;  /* 0x000000330b337210 */ /* 0x010fe40007fbe0ff */
[----:B------:R-:W-:Y:S02]  /*16000*/  PRMT R46, RZ, 0x7610, R46 ;  /* 0x00007610ff2e7816 */ /* 0x000fe4000000002e */
[----:B------:R1:W-:Y:S01]  /*16010*/  STL [R1+0x114], R55 ;  /* 0x0001143701007387 */ /* 0x0003e20000100800 */
[----:B------:R-:W-:-:S04]  /*16020*/  IMAD.X R63, R13, 0x1, R63, P5 ;  /* 0x000000010d3f7824 */ /* 0x000fc800028e063f */
[----:B0-----:R-:W-:Y:S02]  /*16030*/  @P2 IMAD.MOV.U32 R16, RZ, RZ, R54 ;  /* 0x000000ffff102224 */ /* 0x001fe400078e0036 */
[----:B------:R-:W-:Y:S01]  /*16040*/  @P2 IMAD.MOV.U32 R17, RZ, RZ, R55 ;  /* 0x000000ffff112224 */ /* 0x000fe200078e0037 */
[----:B------:R-:W-:Y:S02]  /*16050*/  PRMT R30, RZ, 0x7610, R30 ;  /* 0x00007610ff1e7816 */ /* 0x000fe4000000001e */
[C---:B------:R-:W-:Y:S02]  /*16060*/  IADD3 R56, P6, PT, R11.reuse, R56, RZ ;  /* 0x000000380b387210 */ /* 0x040fe40007fde0ff */
[----:B------:R0:W3:Y:S01]  /*16070*/  @P2 LDG.E.U8 R46, desc[UR20][R16.64] ;  /* 0x00000014102e2981 */ /* 0x0000e2000c1e1100 */
[----:B------:R-:W-:Y:S01]  /*16080*/  IADD3 R53, P5, PT, R11, R53, RZ ;  /* 0x000000350b357210 */ /* 0x000fe20007fbe0ff */
[----:B0-----:R-:W-:Y:S02]  /*16090*/  @P3 IMAD.MOV.U32 R16, RZ, RZ, R51 ;  /* 0x000000ffff103224 */ /* 0x001fe400078e0033 */
[----:B------:R-:W-:-:S05]  /*160a0*/  @P3 IMAD.MOV.U32 R17, RZ, RZ, R63 ;  /* 0x000000ffff113224 */ /* 0x000fca00078e003f */
[----:B------:R0:W4:Y:S02]  /*160b0*/  @P3 LDG.E.U8 R30, desc[UR20][R16.64] ;  /* 0x00000014101e3981 */ /* 0x000124000c1e1100 */
[----:B0-----:R-:W-:Y:S02]  /*160c0*/  IMAD.MOV.U32 R17, RZ, RZ, R56 ;  /* 0x000000ffff117224 */ /* 0x001fe400078e0038 */
[----:B--2---:R-:W-:Y:S04]  /*160d0*/  STL [R1+0x8f4], R83 ;  /* 0x0008f45301007387 */ /* 0x004fe80000100800 */
[----:B-1----:R-:W2:Y:S04]  /*160e0*/  LDL.LU R55, [R1+0x52c] ;  /* 0x00052c0001377983 */ /* 0x002ea80000300800 */
[----:B------:R-:W3:Y:S04]  /*160f0*/  LDL.LU R54, [R1+0x538] ;  /* 0x0005380001367983 */ /* 0x000ee80000300800 */
[----:B------:R-:W-:Y:S04]  /*16100*/  STL [R1+0x120], R51 ;  /* 0x0001203301007387 */ /* 0x000fe80000100800 */
[----:B------:R0:W-:Y:S04]  /*16110*/  STL [R1+0x11c], R63 ;  /* 0x00011c3f01007387 */ /* 0x0001e80000100800 */
[----:B0-----:R-:W4:Y:S04]  /*16120*/  LDL.LU R63, [R1+0x540] ;  /* 0x00054000013f7983 */ /* 0x001f280000300800 */
[----:B------:R0:W-:Y:S04]  /*16130*/  STL [R1+0x128], R56 ;  /* 0x0001283801007387 */ /* 0x0001e80000100800 */
[----:B------:R-:W4:Y:S04]  /*16140*/  LDL.LU R51, [R1+0x548] ;  /* 0x0005480001337983 */ /* 0x000f280000300800 */
[----:B------:R-:W-:Y:S04]  /*16150*/  STL [R1+0x530], R53 ;  /* 0x0005303501007387 */ /* 0x000fe80000100800 */
[----:B0-----:R-:W4:Y:S04]  /*16160*/  LDL.LU R56, [R1+0x948] ;  /* 0x0009480001387983 */ /* 0x001f280000300800 */
[----:B------:R-:W4:Y:S01]  /*16170*/  LDL.LU R16, [R1+0x124] ;  /* 0x0001240001107983 */ /* 0x000f220000300800 */
[----:B------:R-:W-:-:S02]  /*16180*/  ISETP.GT.AND P4, PT, R50, 0x1a, PT ;  /* 0x0000001a3200780c */ /* 0x000fc40003f84270 */
[----:B------:R-:W-:Y:S02]  /*16190*/  ISETP.GT.AND P2, PT, R50, 0x1b, PT ;  /* 0x0000001b3200780c */ /* 0x000fe40003f44270 */
[----:B------:R-:W-:Y:S02]  /*161a0*/  PRMT R65, RZ, 0x7610, R65 ;  /* 0x00007610ff417816 */ /* 0x000fe40000000041 */
[----:B------:R-:W-:Y:S01]  /*161b0*/  PRMT R70, RZ, 0x7610, R70 ;  /* 0x00007610ff467816 */ /* 0x000fe20000000046 */
[----:B--2---:R-:W-:Y:S01]  /*161c0*/  IMAD.X R55, R13, 0x1, R55, P5 ;  /* 0x000000010d377824 */ /* 0x004fe200028e0637 */
[----:B---3--:R-:W-:Y:S01]  /*161d0*/  IADD3 R54, P5, PT, R11, R54, RZ ;  /* 0x000000360b367210 */ /* 0x008fe20007fbe0ff */
[----:B----4-:R-:W-:-:S05]  /*161e0*/  IMAD.X R16, R13, 0x1, R16, P6 ;  /* 0x000000010d107824 */ /* 0x010fca00030e0610 */
[-C--:B------:R-:W-:Y:S01]  /*161f0*/  @P4 LOP3.LUT R17, R17, R16.reuse, RZ, 0x3c, !PT ;  /* 0x0000001011114212 */ /* 0x080fe200078e3cff */
[----:B------:R0:W-:Y:S03]  /*16200*/  STL [R1+0x124], R16 ;  /* 0x0001241001007387 */ /* 0x0001e60000100800 */
[----:B0-----:R-:W-:-:S04]  /*16210*/  @P4 LOP3.LUT R16, R17, R16, RZ, 0x3c, !PT ;  /* 0x0000001011104212 */ /* 0x001fc800078e3cff */
[----:B------:R-:W-:Y:S01]  /*16220*/  @P4 LOP3.LUT R17, R17, R16, RZ, 0x3c, !PT ;  /* 0x0000001011114212 */ /* 0x000fe200078e3cff */
[----:B------:R0:W-:Y:S04]  /*16230*/  STL [R1+0x52c], R55 ;  /* 0x00052c3701007387 */ /* 0x0001e80000100800 */
[----:B------:R1:W2:Y:S02]  /*16240*/  @P4 LDG.E.U8 R65, desc[UR20][R16.64] ;  /* 0x0000001410414981 */ /* 0x0002a4000c1e1100 */
[----:B-1----:R-:W-:Y:S02]  /*16250*/  @P2 IMAD.MOV.U32 R16, RZ, RZ, R53 ;  /* 0x000000ffff102224 */ /* 0x002fe400078e0035 */
[----:B------:R-:W-:Y:S02]  /*16260*/  @P2 IMAD.MOV.U32 R17, RZ, RZ, R55 ;  /* 0x000000ffff112224 */ /* 0x000fe400078e0037 */
[----:B0-----:R-:W3:Y:S04]  /*16270*/  LDL.LU R55, [R1+0x544] ;  /* 0x0005440001377983 */ /* 0x001ee80000300800 */
[----:B------:R-:W4:Y:S04]  /*16280*/  LDL.LU R53, [R1+0x550] ;  /* 0x0005500001357983 */ /* 0x000f280000300800 */
[----:B------:R-:W-:Y:S04]  /*16290*/  STL [R1+0x538], R54 ;  /* 0x0005383601007387 */ /* 0x000fe80000100800 */
[----:B------:R0:W2:Y:S04]  /*162a0*/  @P2 LDG.E.U8 R70, desc[UR20][R16.64] ;  /* 0x0000001410462981 */ /* 0x0000a8000c1e1100 */
[----:B------:R-:W2:Y:S01]  /*162b0*/  LDL.LU R17, [R1+0x534] ;  /* 0x0005340001117983 */ /* 0x000ea20000300800 */
[----:B------:R-:W-:-:S02]  /*162c0*/  ISETP.GT.AND P3, PT, R50, 0x1c, PT ;  /* 0x0000001c3200780c */ /* 0x000fc40003f64270 */
[----:B------:R-:W-:-:S11]  /*162d0*/  PRMT R52, RZ, 0x7610, R52 ;  /* 0x00007610ff347816 */ /* 0x000fd60000000034 */
[----:B0-----:R-:W-:Y:S02]  /*162e0*/  @P3 IMAD.MOV.U32 R16, RZ, RZ, R54 ;  /* 0x000000ffff103224 */ /* 0x001fe400078e0036 */
[----:B--2---:R-:W-:-:S05]  /*162f0*/  IMAD.X R17, R13, 0x1, R17, P5 ;  /* 0x000000010d117824 */ /* 0x004fca00028e0611 */
[----:B------:R0:W-:Y:S04]  /*16300*/  STL [R1+0x534], R17 ;  /* 0x0005341101007387 */ /* 0x0001e80000100800 */
[----:B------:R1:W2:Y:S04]  /*16310*/  @P3 LDG.E.U8 R52, desc[UR20][R16.64] ;  /* 0x0000001410343981 */ /* 0x0002a8000c1e1100 */
[----:B0-----:R-:W2:Y:S01]  /*16320*/  LDL.LU R17, [R1+0x53c] ;  /* 0x00053c0001117983 */ /* 0x001ea20000300800 */
[----:B------:R-:W-:Y:S02]  /*16330*/  ISETP.GT.AND P4, PT, R50, 0x1d, PT ;  /* 0x0000001d3200780c */ /* 0x000fe40003f84270 */
[----:B------:R-:W-:-:S02]  /*16340*/  IADD3 R63, P6, PT, R11, R63, RZ ;  /* 0x0000003f0b3f7210 */ /* 0x000fc40007fde0ff */
[----:B------:R-:W-:-:S09]  /*16350*/  PRMT R83, RZ, 0x7610, R83 ;  /* 0x00007610ff537816 */ /* 0x000fd20000000053 */
[----:B-1----:R-:W-:Y:S02]  /*16360*/  @P4 IMAD.MOV.U32 R16, RZ, RZ, R63 ;  /* 0x000000ffff104224 */ /* 0x002fe400078e003f */
[----:B--2---:R-:W-:-:S05]  /*16370*/  IMAD.X R17, R13, 0x1, R17, P6 ;  /* 0x000000010d117824 */ /* 0x004fca00030e0611 */
[----:B------:R0:W2:Y:S01]  /*16380*/  @P4 LDG.E.U8 R83, desc[UR20][R16.64] ;  /* 0x0000001410534981 */ /* 0x0000a2000c1e1100 */
[----:B------:R-:W-:Y:S02]  /*16390*/  ISETP.GT.AND P2, PT, R50, 0x1e, PT ;  /* 0x0000001e3200780c */ /* 0x000fe40003f44270 */
[----:B------:R-:W-:Y:S01]  /*163a0*/  IADD3 R51, P5, PT, R11, R51, RZ ;  /* 0x000000330b337210 */ /* 0x000fe20007fbe0ff */
[----:B------:R-:W-:Y:S04]  /*163b0*/  STL [R1+0x540], R63 ;  /* 0x0005403f01007387 */ /* 0x000fe80000100800 */
[----:B------:R-:W4:Y:S01]  /*163c0*/  LDL.LU R54, [R1+0x54c] ;  /* 0x00054c0001367983 */ /* 0x000f220000300800 */
[----:B---3--:R-:W-:-:S03]  /*163d0*/  IMAD.X R55, R13, 0x1, R55, P5 ;  /* 0x000000010d377824 */ /* 0x008fc600028e0637 */
[----:B------:R-:W-:Y:S01]  /*163e0*/  STL [R1+0x548], R51 ;  /* 0x0005483301007387 */ /* 0x000fe20000100800 */
[----:B------:R-:W-:-:S03]  /*163f0*/  PRMT R90, RZ, 0x7610, R90 ;  /* 0x00007610ff5a7816 */ /* 0x000fc6000000005a */
[----:B------:R1:W-:Y:S01]  /*16400*/  STL [R1+0x8c], R52 ;  /* 0x00008c3401007387 */ /* 0x0003e20000100800 */
[----:B0-----:R-:W-:-:S03]  /*16410*/  @P2 IMAD.MOV.U32 R16, RZ, RZ, R51 ;  /* 0x000000ffff102224 */ /* 0x001fc600078e0033 */
[----:B-1----:R-:W3:Y:S04]  /*16420*/  LDL.LU R52, [R1+0x560] ;  /* 0x0005600001347983 */ /* 0x002ee80000300800 */
[----:B------:R0:W-:Y:S04]  /*16430*/  STL [R1+0x53c], R17 ;  /* 0x00053c1101007387 */ /* 0x0001e80000100800 */
[----:B------:R-:W-:Y:S01]  /*16440*/  STL [R1+0x544], R55 ;  /* 0x0005443701007387 */ /* 0x000fe20000100800 */
[----:B0-----:R-:W-:-:S05]  /*16450*/  @P2 IMAD.MOV.U32 R17, RZ, RZ, R55 ;  /* 0x000000ffff112224 */ /* 0x001fca00078e0037 */
[----:B------:R0:W3:Y:S04]  /*16460*/  @P2 LDG.E.U8 R90, desc[UR20][R16.64] ;  /* 0x00000014105a2981 */ /* 0x0000e8000c1e1100 */
[----:B--2---:R1:W-:Y:S04]  /*16470*/  STL [R1+0x8f8], R83 ;  /* 0x0008f85301007387 */ /* 0x0043e80000100800 */
[----:B-1----:R-:W2:Y:S01]  /*16480*/  LDL.LU R83, [R1+0x558] ;  /* 0x0005580001537983 */ /* 0x002ea20000300800 */
[----:B------:R-:W-:Y:S02]  /*16490*/  ISETP.GT.AND P3, PT, R50, 0x1f, PT ;  /* 0x0000001f3200780c */ /* 0x000fe40003f64270 */
[----:B----4-:R-:W-:Y:S01]  /*164a0*/  IADD3 R53, P5, PT, R11, R53, RZ ;  /* 0x000000350b357210 */ /* 0x010fe20007fbe0ff */
[----:B------:R-:W4:Y:S04]  /*164b0*/  LDL.LU R63, [R1+0x55c] ;  /* 0x00055c00013f7983 */ /* 0x000f280000300800 */
[----:B------:R-:W-:Y:S01]  /*164c0*/  IMAD.X R54, R13, 0x1, R54, P5 ;  /* 0x000000010d367824 */ /* 0x000fe200028e0636 */
[----:B------:R-:W4:Y:S01]  /*164d0*/  LDL.LU R51, [R1+0x568] ;  /* 0x0005680001337983 */ /* 0x000f220000300800 */
[----:B------:R-:W-:-:S03]  /*164e0*/  PRMT R8, RZ, 0x7610, R8 ;  /* 0x00007610ff087816 */ /* 0x000fc60000000008 */
[----:B------:R1:W-:Y:S01]  /*164f0*/  STL [R1+0x550], R53 ;  /* 0x0005503501007387 */ /* 0x0003e20000100800 */
[----:B0-----:R-:W-:Y:S01]  /*16500*/  @P3 IMAD.MOV.U32 R16, RZ, RZ, R53 ;  /* 0x000000ffff103224 */ /* 0x001fe200078e0035 */
[----:B---3--:R-:W-:Y:S01]  /*16510*/  IADD3 R52, P5, PT, R11, R52, RZ ;  /* 0x000000340b347210 */ /* 0x008fe20007fbe0ff */
[----:B------:R-:W-:-:S05]  /*16520*/  @P3 IMAD.MOV.U32 R17, RZ, RZ, R54 ;  /* 0x000000ffff113224 */ /* 0x000fca00078e0036 */
[----:B------:R-:W3:Y:S04]  /*16530*/  @P3 LDG.E.U8 R8, desc[UR20][R16.64] ;  /* 0x0000001410083981 */ /* 0x000ee8000c1e1100 */
[----:B------:R-:W-:Y:S04]  /*16540*/  STL [R1+0x8fc], R90 ;  /* 0x0008fc5a01007387 */ /* 0x000fe80000100800 */
[----:B------:R0:W-:Y:S04]  /*16550*/  STL [R1+0x54c], R54 ;  /* 0x00054c3601007387 */ /* 0x0001e80000100800 */
[----:B-1----:R-:W3:Y:S01]  /*16560*/  LDL.LU R53, [R1+0x564] ;  /* 0x0005640001357983 */ /* 0x002ee20000300800 */
[----:B--2---:R-:W-:-:S05]  /*16570*/  IADD3 R83, P6, PT, R11, R83, RZ ;  /* 0x000000530b537210 */ /* 0x004fca0007fde0ff */
[----:B------:R1:W-:Y:S04]  /*16580*/  STL [R1+0x558], R83 ;  /* 0x0005585301007387 */ /* 0x0003e80000100800 */
[----:B------:R-:W2:Y:S04]  /*16590*/  LDL.LU R55, [R1+0x570] ;  /* 0x0005700001377983 */ /* 0x000ea80000300800 */
[----:B------:R-:W-:Y:S04]  /*165a0*/  STL [R1+0x560], R52 ;  /* 0x0005603401007387 */ /* 0x000fe80000100800 */
[----:B0-----:R-:W2:Y:S04]  /*165b0*/  LDL.LU R54, [R1+0x578] ;  /* 0x0005780001367983 */ /* 0x001ea80000300800 */
[----:B------:R-:W2:Y:S01]  /*165c0*/  LDL.LU R17, [R1+0x554] ;  /* 0x0005540001117983 */ /* 0x000ea20000300800 */
[----:B------:R-:W-:-:S02]  /*165d0*/  ISETP.GT.AND P4, PT, R50, 0x20, PT ;  /* 0x000000203200780c */ /* 0x000fc40003f84270 */
[C---:B------:R-:W-:Y:S02]  /*165e0*/  ISETP.GT.AND P2, PT, R50.reuse, 0x21, PT ;  /* 0x000000213200780c */ /* 0x040fe40003f44270 */
[----:B------:R-:W-:Y:S02]  /*165f0*/  PRMT R45, RZ, 0x7610, R45 ;  /* 0x00007610ff2d7816 */ /* 0x000fe4000000002d */
[----:B------:R-:W-:Y:S01]  /*16600*/  ISETP.GT.AND P3, PT, R50, 0x22, PT ;  /* 0x000000223200780c */ /* 0x000fe20003f64270 */
[----:B----4-:R-:W-:Y:S01]  /*16610*/  IMAD.X R63, R13, 0x1, R63, P5 ;  /* 0x000000010d3f7824 */ /* 0x010fe200028e063f */
[----:B------:R-:W-:Y:S01]  /*16620*/  IADD3 R51, P5, PT, R11, R51, RZ ;  /* 0x000000330b337210 */ /* 0x000fe20007fbe0ff */
[----:B---3--:R-:W-:Y:S04]  /*16630*/  STL [R1+0x900], R8 ;  /* 0x0009000801007387 */ /* 0x008fe80000100800 */
[----:B------:R-:W-:Y:S01]  /*16640*/  @P4 IMAD.MOV.U32 R16, RZ, RZ, R83 ;  /* 0x000000ffff104224 */ /* 0x000fe200078e0053 */
[----:B------:R-:W-:-:S02]  /*16650*/  PRMT R29, RZ, 0x7610, R29 ;  /* 0x00007610ff1d7816 */ /* 0x000fc4000000001d */
[----:B------:R-:W-:Y:S01]  /*16660*/  PRMT R66, RZ, 0x7610, R66 ;  /* 0x00007610ff427816 */ /* 0x000fe20000000042 */
[C---:B------:R-:W-:Y:S02]  /*16670*/  IMAD.X R53, R13.reuse, 0x1, R53, P5 ;  /* 0x000000010d357824 */ /* 0x040fe400028e0635 */
[----:B--2---:R-:W-:-:S05]  /*16680*/  IMAD.X R17, R13, 0x1, R17, P6 ;  /* 0x000000010d117824 */ /* 0x004fca00030e0611 */
        /* <DEDUP_REMOVED lines=42> */
[----:B------:R-:W2:Y:S01]  /*16930*/  LDL.LU R54, [R1+0x58c] ;  /* 0x00058c0001367983 */ /* 0x000ea20000300800 */
[----:B------:R-:W-:-:S03]  /*16940*/  PRMT R112, RZ, 0x7610, R112 ;  /* 0x00007610ff707816 */ /* 0x000fc60000000070 */
[----:B------:R-:W-:Y:S01]  /*16950*/  STL [R1+0x580], R52 ;  /* 0x0005803401007387 */ /* 0x000fe20000100800 */
[----:B------:R-:W-:Y:S01]  /*16960*/  IADD3 R51, P5, PT, R11, R51, RZ ;  /* 0x000000330b337210 */ /* 0x000fe20007fbe0ff */
[----:B0-----:R-:W-:Y:S02]  /*16970*/  @P3 IMAD.MOV.U32 R16, RZ, RZ, R52 ;  /* 0x000000ffff103224 */ /* 0x001fe400078e0034 */
[----:B------:R-:W-:-:S05]  /*16980*/  @P3 IMAD.MOV.U32 R17, RZ, RZ, R53 ;  /* 0x000000ffff113224 */ /* 0x000fca00078e0035 */
[----:B------:R-:W2:Y:S04]  /*16990*/  @P3 LDG.E.U8 R112, desc[UR20][R16.64] ;  /* 0x0000001410703981 */ /* 0x000ea8000c1e1100 */
[----:B----4-:R0:W-:Y:S04]  /*169a0*/  STL [R1+0x7c], R9 ;  /* 0x00007c0901007387 */ /* 0x0101e80000100800 */
[----:B0-----:R-:W4:Y:S04]  /*169b0*/  LDL.LU R9, [R1+0x598] ;  /* 0x0005980001097983 */ /* 0x001f280000300800 */
[----:B------:R0:W-:Y:S04]  /*169c0*/  STL [R1+0x57c], R53 ;  /* 0x00057c3501007387 */ /* 0x0001e80000100800 */
[----:B0-----:R-:W3:Y:S04]  /*169d0*/  LDL.LU R53, [R1+0x594] ;  /* 0x0005940001357983 */ /* 0x001ee80000300800 */
[----:B------:R-:W-:Y:S04]  /*169e0*/  STL [R1+0x588], R63 ;  /* 0x0005883f01007387 */ /* 0x000fe80000100800 */
[----:B------:R-:W3:Y:S04]  /*169f0*/  LDL.LU R83, [R1+0x5a0] ;  /* 0x0005a00001537983 */ /* 0x000ee80000300800 */
[----:B------:R-:W-:Y:S04]  /*16a00*/  STL [R1+0x590], R51 ;  /* 0x0005903301007387 */ /* 0x000fe80000100800 */
[----:B------:R-:W3:Y:S04]  /*16a10*/  LDL.LU R52, [R1+0x5a8] ;  /* 0x0005a80001347983 */ /* 0x000ee80000300800 */
[----:B------:R-:W3:Y:S01]  /*16a20*/  LDL.LU R17, [R1+0x584] ;  /* 0x0005840001117983 */ /* 0x000ee20000300800 */
[----:B------:R-:W-:-:S02]  /*16a30*/  ISETP.GT.AND P4, PT, R50, 0x26, PT ;  /* 0x000000263200780c */ /* 0x000fc40003f84270 */
[----:B------:R-:W-:Y:S02]  /*16a40*/  ISETP.GT.AND P2, PT, R50, 0x27, PT ;  /* 0x000000273200780c */ /* 0x000fe40003f44270 */
[----:B------:R-:W-:Y:S01]  /*16a50*/  PRMT R105, RZ, 0x7610, R105 ;  /* 0x00007610ff697816 */ /* 0x000fe20000000069 */
[----:B--2---:R-:W-:Y:S01]  /*16a60*/  IMAD.X R54, R13, 0x1, R54, P5 ;  /* 0x000000010d367824 */ /* 0x004fe200028e0636 */
[----:B------:R-:W-:Y:S01]  /*16a70*/  STL [R1+0x904], R112 ;  /* 0x0009047001007387 */ /* 0x000fe20000100800 */
[----:B------:R-:W-:-:S06]  /*16a80*/  PRMT R6, RZ, 0x7610, R6 ;  /* 0x00007610ff067816 */ /* 0x000fcc0000000006 */
[----:B------:R-:W-:Y:S02]  /*16a90*/  @P4 IMAD.MOV.U32 R16, RZ, RZ, R63 ;  /* 0x000000ffff104224 */ /* 0x000fe400078e003f */
[----:B---3--:R-:W-:-:S05]  /*16aa0*/  IMAD.X R17, R13, 0x1, R17, P6 ;  /* 0x000000010d117824 */ /* 0x008fca00030e0611 */
[----:B------:R0:W-:Y:S04]  /*16ab0*/  STL [R1+0x584], R17 ;  /* 0x0005841101007387 */ /* 0x0001e80000100800 */
[----:B------:R1:W2:Y:S02]  /*16ac0*/  @P4 LDG.E.U8 R105, desc[UR20][R16.64] ;  /* 0x0000001410694981 */ /* 0x0002a4000c1e1100 */
[----:B-1----:R-:W-:Y:S02]  /*16ad0*/  @P2 IMAD.MOV.U32 R16, RZ, RZ, R51 ;  /* 0x000000ffff102224 */ /* 0x002fe400078e0033 */
[----:B0-----:R-:W-:-:S05]  /*16ae0*/  @P2 IMAD.MOV.U32 R17, RZ, RZ, R54 ;  /* 0x000000ffff112224 */ /* 0x001fca00078e0036 */
[----:B------:R0:W3:Y:S01]  /*16af0*/  @P2 LDG.E.U8 R6, desc[UR20][R16.64] ;  /* 0x0000001410062981 */ /* 0x0000e2000c1e1100 */
[----:B------:R-:W-:Y:S02]  /*16b00*/  ISETP.GT.AND P3, PT, R50, 0x28, PT ;  /* 0x000000283200780c */ /* 0x000fe40003f64270 */
[C---:B----4-:R-:W-:Y:S01]  /*16b10*/  IADD3 R9, P5, PT, R11.reuse, R9, RZ ;  /* 0x000000090b097210 */ /* 0x050fe20007fbe0ff */
[----:B------:R-:W-:Y:S01]  /*16b20*/  STL [R1+0x58c], R54 ;  /* 0x00058c3601007387 */ /* 0x000fe20000100800 */
[----:B------:R-:W-:-:S03]  /*16b30*/  IADD3 R83, P6, PT, R11, R83, RZ ;  /* 0x000000530b537210 */ /* 0x000fc60007fde0ff */
[----:B------:R-:W-:Y:S01]  /*16b40*/  IMAD.X R53, R13, 0x1, R53, P5 ;  /* 0x000000010d357824 */ /* 0x000fe200028e0635 */
[----:B------:R-:W-:Y:S02]  /*16b50*/  PRMT R44, RZ, 0x7610, R44 ;  /* 0x00007610ff2c7816 */ /* 0x000fe4000000002c */
[----:B------:R-:W-:-:S03]  /*16b60*/  IADD3 R52, P5, PT, R11, R52, RZ ;  /* 0x000000340b347210 */ /* 0x000fc60007fbe0ff */
[----:B0-----:R-:W-:Y:S02]  /*16b70*/  @P3 IMAD.MOV.U32 R16, RZ, RZ, R9 ;  /* 0x000000ffff103224 */ /* 0x001fe400078e0009 */
[----:B------:R-:W-:-:S05]  /*16b80*/  @P3 IMAD.MOV.U32 R17, RZ, RZ, R53 ;  /* 0x000000ffff113224 */ /* 0x000fca00078e0035 */
[----:B------:R0:W4:Y:S04]  /*16b90*/  @P3 LDG.E.U8 R44, desc[UR20][R16.64] ;  /* 0x00000014102c3981 */ /* 0x000128000c1e1100 */
[----:B--2---:R-:W-:Y:S04]  /*16ba0*/  STL [R1+0x908], R105 ;  /* 0x0009086901007387 */ /* 0x004fe80000100800 */
[----:B------:R-:W2:Y:S04]  /*16bb0*/  LDL.LU R63, [R1+0x5a4] ;  /* 0x0005a400013f7983 */ /* 0x000ea80000300800 */
[----:B------:R-:W4:Y:S04]  /*16bc0*/  LDL.LU R51, [R1+0x5b0] ;  /* 0x0005b00001337983 */ /* 0x000f280000300800 */
[----:B------:R-:W-:Y:S04]  /*16bd0*/  STL [R1+0x598], R9 ;  /* 0x0005980901007387 */ /* 0x000fe80000100800 */
[----:B---3--:R-:W-:Y:S04]  /*16be0*/  STL [R1+0x90c], R6 ;  /* 0x00090c0601007387 */ /* 0x008fe80000100800 */
[----:B------:R1:W-:Y:S04]  /*16bf0*/  STL [R1+0x594], R53 ;  /* 0x0005943501007387 */ /* 0x0003e80000100800 */
[----:B-1----:R-:W3:Y:S04]  /*16c00*/  LDL.LU R53, [R1+0x5ac] ;  /* 0x0005ac0001357983 */ /* 0x002ee80000300800 */
[----:B------:R-:W-:Y:S04]  /*16c10*/  STL [R1+0x5a0], R83 ;  /* 0x0005a05301007387 */ /* 0x000fe80000100800 */
[----:B------:R-:W3:Y:S04]  /*16c20*/  LDL.LU R54, [R1+0x5b8] ;  /* 0x0005b80001367983 */ /* 0x000ee80000300800 */
        /* <DEDUP_REMOVED lines=8> */
[----:B0-----:R-:W-:Y:S01]  /*16cb0*/  @P4 IMAD.MOV.U32 R16, RZ, RZ, R83 ;  /* 0x000000ffff104224 */ /* 0x001fe200078e0053 */
[----:B------:R-:W-:Y:S01]  /*16cc0*/  PRMT R109, RZ, 0x7610, R109 ;  /* 0x00007610ff6d7816 */ /* 0x000fe2000000006d */
[----:B--2---:R-:W-:Y:S01]  /*16cd0*/  IMAD.X R63, R13, 0x1, R63, P5 ;  /* 0x000000010d3f7824 */ /* 0x004fe200028e063f */
[----:B----4-:R-:W-:-:S05]  /*16ce0*/  IADD3 R51, P5, PT, R11, R51, RZ ;  /* 0x000000330b337210 */ /* 0x010fca0007fbe0ff */
[C---:B---3--:R-:W-:Y:S02]  /*16cf0*/  IMAD.X R53, R13.reuse, 0x1, R53, P5 ;  /* 0x000000010d357824 */ /* 0x048fe400028e0635 */
[----:B------:R-:W-:-:S05]  /*16d00*/  IMAD.X R17, R13, 0x1, R17, P6 ;  /* 0x000000010d117824 */ /* 0x000fca00030e0611 */
[----:B------:R0:W-:Y:S04]  /*16d10*/  STL [R1+0x59c], R17 ;  /* 0x00059c1101007387 */ /* 0x0001e80000100800 */
[----:B------:R1:W2:Y:S01]  /*16d20*/  @P4 LDG.E.U8 R28, desc[UR20][R16.64] ;  /* 0x00000014101c4981 */ /* 0x0002a2000c1e1100 */
[----:B------:R-:W-:-:S03]  /*16d30*/  IADD3 R54, P6, PT, R11, R54, RZ ;  /* 0x000000360b367210 */ /* 0x000fc60007fde0ff */
[----:B------:R3:W-:Y:S01]  /*16d40*/  STL [R1+0x5a4], R63 ;  /* 0x0005a43f01007387 */ /* 0x0007e20000100800 */
[----:B-1----:R-:W-:Y:S02]  /*16d50*/  @P2 IMAD.MOV.U32 R16, RZ, RZ, R52 ;  /* 0x000000ffff102224 */ /* 0x002fe400078e0034 */
[----:B0-----:R-:W-:Y:S02]  /*16d60*/  @P2 IMAD.MOV.U32 R17, RZ, RZ, R63 ;  /* 0x000000ffff112224 */ /* 0x001fe400078e003f */
[----:B---3--:R-:W3:Y:S01]  /*16d70*/  LDL.LU R63, [R1+0x5bc] ;  /* 0x0005bc00013f7983 */ /* 0x008ee20000300800 */
[----:B------:R-:W-:-:S03]  /*16d80*/  IADD3 R9, P5, PT, R11, R9, RZ ;  /* 0x000000090b097210 */ /* 0x000fc60007fbe0ff */
[----:B------:R-:W4:Y:S04]  /*16d90*/  LDL.LU R52, [R1+0x5c8] ;  /* 0x0005c80001347983 */ /* 0x000f280000300800 */
[----:B------:R0:W2:Y:S04]  /*16da0*/  @P2 LDG.E.U8 R67, desc[UR20][R16.64] ;  /* 0x0000001410432981 */ /* 0x0000a8000c1e1100 */
[----:B------:R-:W-:Y:S04]  /*16db0*/  STL [R1+0x5b0], R51 ;  /* 0x0005b03301007387 */ /* 0x000fe80000100800 */
[----:B------:R1:W-:Y:S01]  /*16dc0*/  STL [R1+0x5ac], R53 ;  /* 0x0005ac3501007387 */ /* 0x0003e20000100800 */
[----:B0-----:R-:W-:-:S02]  /*16dd0*/  @P3 IMAD.MOV.U32 R16, RZ, RZ, R51 ;  /* 0x000000ffff103224 */ /* 0x001fc400078e0033 */
[----:B------:R-:W-:Y:S01]  /*16de0*/  @P3 IMAD.MOV.U32 R17, RZ, RZ, R53 ;  /* 0x000000ffff113224 */ /* 0x000fe200078e0035 */
[----:B------:R-:W2:Y:S04]  /*16df0*/  LDL.LU R83, [R1+0x5c4] ;  /* 0x0005c40001537983 */ /* 0x000ea80000300800 */
[----:B------:R0:W-:Y:S04]  /*16e00*/  STL [R1+0x5b8], R54 ;  /* 0x0005b83601007387 */ /* 0x0001e80000100800 */
[----:B-1----:R-:W2:Y:S04]  /*16e10*/  LDL.LU R53, [R1+0x5d0] ;  /* 0x0005d00001357983 */ /* 0x002ea80000300800 */
[----:B------:R-:W-:Y:S04]  /*16e20*/  STL [R1+0x5c0], R9 ;  /* 0x0005c00901007387 */ /* 0x000fe80000100800 */
[----:B------:R1:W2:Y:S04]  /*16e30*/  @P3 LDG.E.U8 R109, desc[UR20][R16.64] ;  /* 0x00000014106d3981 */ /* 0x0002a8000c1e1100 */
[----:B------:R-:W2:Y:S01]  /*16e40*/  LDL.LU R51, [R1+0x5d8] ;  /* 0x0005d80001337983 */ /* 0x000ea20000300800 */
[----:B-1----:R-:W-:-:S03]  /*16e50*/  IMAD.MOV.U32 R17, RZ, RZ, R54 ;  /* 0x000000ffff117224 */ /* 0x002fc600078e0036 */
[----:B0-----:R-:W2:Y:S04]  /*16e60*/  LDL.LU R54, [R1+0x940] ;  /* 0x0009400001367983 */ /* 0x001ea80000300800 */
[----:B------:R-:W2:Y:S01]  /*16e70*/  LDL.LU R16, [R1+0x5b4] ;  /* 0x0005b40001107983 */ /* 0x000ea20000300800 */
[C---:B------:R-:W-:Y:S02]  /*16e80*/  ISETP.GT.AND P4, PT, R50.reuse, 0x2c, PT ;  /* 0x0000002c3200780c */ /* 0x040fe40003f84270 */
[----:B------:R-:W-:Y:S02]  /*16e90*/  ISETP.GT.AND P2, PT, R50, 0x2d, PT ;  /* 0x0000002d3200780c */ /* 0x000fe40003f44270 */
[----:B------:R-:W-:Y:S02]  /*16ea0*/  PRMT R90, RZ, 0x7610, R90 ;  /* 0x00007610ff5a7816 */ /* 0x000fe4000000005a */
[----:B------:R-:W-:Y:S01]  /*16eb0*/  PRMT R84, RZ, 0x7610, R84 ;  /* 0x00007610ff547816 */ /* 0x000fe20000000054 */
[----:B---3--:R-:W-:-:S02]  /*16ec0*/  IMAD.X R63, R13, 0x1, R63, P5 ;  /* 0x000000010d3f7824 */ /* 0x008fc400028e063f */
        /* <DEDUP_REMOVED lines=8> */
[----:B------:R0:W3:Y:S01]  /*16f50*/  @P2 LDG.E.U8 R84, desc[UR20][R16.64] ;  /* 0x0000001410542981 */ /* 0x0000e2000c1e1100 */
[----:B------:R-:W-:Y:S02]  /*16f60*/  ISETP.GT.AND P3, PT, R50, 0x2e, PT ;  /* 0x0000002e3200780c */ /* 0x000fe40003f64270 */
[C---:B----4-:R-:W-:Y:S01]  /*16f70*/  IADD3 R52, P5, PT, R11.reuse, R52, RZ ;  /* 0x000000340b347210 */ /* 0x050fe20007fbe0ff */
[----:B------:R1:W-:Y:S01]  /*16f80*/  STL [R1+0x5bc], R63 ;  /* 0x0005bc3f01007387 */ /* 0x0003e20000100800 */
[----:B------:R-:W-:-:S03]  /*16f90*/  IADD3 R53, P6, PT, R11, R53, RZ ;  /* 0x000000350b357210 */ /* 0x000fc60007fde0ff */
[----:B------:R-:W-:Y:S01]  /*16fa0*/  IMAD.X R83, R13, 0x1, R83, P5 ;  /* 0x000000010d537824 */ /* 0x000fe200028e0653 */
[----:B------:R-:W-:Y:S01]  /*16fb0*/  PRMT R104, RZ, 0x7610, R104 ;  /* 0x00007610ff687816 */ /* 0x000fe20000000068 */
[----:B-1----:R-:W4:Y:S01]  /*16fc0*/  LDL.LU R63, [R1+0x5d4] ;  /* 0x0005d400013f7983 */ /* 0x002f220000300800 */
[----:B------:R-:W-:-:S03]  /*16fd0*/  IADD3 R51, P5, PT, R11, R51, RZ ;  /* 0x000000330b337210 */ /* 0x000fc60007fbe0ff */
[----:B------:R-:W4:Y:S01]  /*16fe0*/  LDL.LU R9, [R1+0x5e0] ;  /* 0x0005e00001097983 */ /* 0x000f220000300800 */
[----:B0-----:R-:W-:-:S03]  /*16ff0*/  @P3 IMAD.MOV.U32 R16, RZ, RZ, R52 ;  /* 0x000000ffff103224 */ /* 0x001fc600078e0034 */
[----:B------:R-:W-:Y:S01]  /*17000*/  STL [R1+0x5c8], R52 ;  /* 0x0005c83401007387 */ /* 0x000fe20000100800 */
[----:B------:R-:W-:-:S05]  /*17010*/  @P3 IMAD.MOV.U32 R17, RZ, RZ, R83 ;  /* 0x000000ffff113224 */ /* 0x000fca00078e0053 */
[----:B------:R0:W4:Y:S02]  /*17020*/  @P3 LDG.E.U8 R104, desc[UR20][R16.64] ;  /* 0x0000001410683981 */ /* 0x000124000c1e1100 */
[----:B0-----:R-:W-:Y:S02]  /*17030*/  IMAD.MOV.U32 R17, RZ, RZ, R53 ;  /* 0x000000ffff117224 */ /* 0x001fe400078e0035 */
[----:B---3--:R-:W-:Y:S04]  /*17040*/  STL [R1+0x910], R84 ;  /* 0x0009105401007387 */ /* 0x008fe80000100800 */
[----:B------:R-:W-:Y:S04]  /*17050*/  STL [R1+0x5c4], R83 ;  /* 0x0005c45301007387 */ /* 0x000fe80000100800 */
[----:B--2---:R0:W-:Y:S04]  /*17060*/  STL [R1+0x6c], R90 ;  /* 0x00006c5a01007387 */ /* 0x0041e80000100800 */
[----:B0-----:R-:W2:Y:S04]  /*17070*/  LDL.LU R90, [R1+0x5dc] ;  /* 0x0005dc00015a7983 */ /* 0x001ea80000300800 */
[----:B------:R0:W-:Y:S04]  /*17080*/  STL [R1+0x5d0], R53 ;  /* 0x0005d03501007387 */ /* 0x0001e80000100800 */
[----:B------:R-:W3:Y:S04]  /*17090*/  LDL.LU R52, [R1+0x5e8] ;  /* 0x0005e80001347983 */ /* 0x000ee80000300800 */
[----:B------:R-:W-:Y:S04]  /*170a0*/  STL [R1+0x5d8], R51 ;  /* 0x0005d83301007387 */ /* 0x000fe80000100800 */
[----:B------:R-:W2:Y:S04]  /*170b0*/  LDL.LU R83, [R1+0x5f0] ;  /* 0x0005f00001537983 */ /* 0x000ea80000300800 */
[----:B0-----:R-:W2:Y:S04]  /*170c0*/  LDL.LU R53, [R1+0x93c] ;  /* 0x00093c0001357983 */ /* 0x001ea80000300800 */
[----:B------:R-:W2:Y:S01]  /*170d0*/  LDL.LU R16, [R1+0x5cc] ;  /* 0x0005cc0001107983 */ /* 0x000ea20000300800 */
[----:B------:R-:W-:-:S03]  /*170e0*/  ISETP.GT.AND P4, PT, R50, 0x2f, PT ;  /* 0x0000002f3200780c */ /* 0x000fc60003f84270 */
[----:B----4-:R-:W-:Y:S01]  /*170f0*/  STL [R1+0x914], R104 ;  /* 0x0009146801007387 */ /* 0x010fe20000100800 */
        /* <DEDUP_REMOVED lines=10> */
[----:B------:R-:W-:Y:S02]  /*171a0*/  IADD3 R9, P5, PT, R11, R9, RZ ;  /* 0x000000090b097210 */ /* 0x000fe40007fbe0ff */
[----:B------:R-:W-:Y:S02]  /*171b0*/  PRMT R43, RZ, 0x7610, R43 ;  /* 0x00007610ff2b7816 */ /* 0x000fe4000000002b */
[----:B------:R1:W-:Y:S01]  /*171c0*/  STL [R1+0x5d4], R63 ;  /* 0x0005d43f01007387 */ /* 0x0003e20000100800 */
[----:B------:R-:W-:-:S04]  /*171d0*/  IMAD.X R90, R13, 0x1, R90, P5 ;  /* 0x000000010d5a7824 */ /* 0x000fc800028e065a */
[----:B0-----:R-:W-:Y:S02]  /*171e0*/  @P2 IMAD.MOV.U32 R16, RZ, RZ, R51 ;  /* 0x000000ffff102224 */ /* 0x001fe400078e0033 */
[----:B------:R-:W-:Y:S01]  /*171f0*/  @P2 IMAD.MOV.U32 R17, RZ, RZ, R63 ;  /* 0x000000ffff112224 */ /* 0x000fe200078e003f */
[C---:B---3--:R-:W-:Y:S02]  /*17200*/  IADD3 R52, P6, PT, R11.reuse, R52, RZ ;  /* 0x000000340b347210 */ /* 0x048fe40007fde0ff */
[----:B------:R-:W-:Y:S02]  /*17210*/  PRMT R27, RZ, 0x7610, R27 ;  /* 0x00007610ff1b7816 */ /* 0x000fe4000000001b */
[----:B------:R0:W3:Y:S01]  /*17220*/  @P2 LDG.E.U8 R43, desc[UR20][R16.64] ;  /* 0x00000014102b2981 */ /* 0x0000e2000c1e1100 */
[----:B------:R-:W-:Y:S01]  /*17230*/  IADD3 R83, P5, PT, R11, R83, RZ ;  /* 0x000000530b537210 */ /* 0x000fe20007fbe0ff */
[----:B0-----:R-:W-:Y:S02]  /*17240*/  @P3 IMAD.MOV.U32 R16, RZ, RZ, R9 ;  /* 0x000000ffff103224 */ /* 0x001fe400078e0009 */
[----:B------:R-:W-:-:S05]  /*17250*/  @P3 IMAD.MOV.U32 R17, RZ, RZ, R90 ;  /* 0x000000ffff113224 */ /* 0x000fca00078e005a */
[----:B------:R0:W4:Y:S02]  /*17260*/  @P3 LDG.E.U8 R27, desc[UR20][R16.64] ;  /* 0x00000014101b3981 */ /* 0x000124000c1e1100 */
[----:B0-----:R-:W-:Y:S02]  /*17270*/  IMAD.MOV.U32 R17, RZ, RZ, R52 ;  /* 0x000000ffff117224 */ /* 0x001fe400078e0034 */
[----:B--2---:R-:W-:Y:S04]  /*17280*/  STL [R1+0x918], R7 ;  /* 0x0009180701007387 */ /* 0x004fe80000100800 */
[----:B------:R-:W2:Y:S04]  /*17290*/  LDL.LU R51, [R1+0x5ec] ;  /* 0x0005ec0001337983 */ /* 0x000ea80000300800 */
[----:B-1----:R-:W3:Y:S04]  /*172a0*/  LDL.LU R63, [R1+0x5f8] ;  /* 0x0005f800013f7983 */ /* 0x002ee80000300800 */
[----:B------:R0:W-:Y:S04]  /*172b0*/  STL [R1+0x5e0], R9 ;  /* 0x0005e00901007387 */ /* 0x0001e80000100800 */
[----:B------:R1:W-:Y:S04]  /*172c0*/  STL [R1+0x5dc], R90 ;  /* 0x0005dc5a01007387 */ /* 0x0003e80000100800 */
[----:B------:R-:W4:Y:S04]  /*172d0*/  LDL.LU R104, [R1+0x5f4] ;  /* 0x0005f40001687983 */ /* 0x000f280000300800 */
[----:B------:R1:W-:Y:S04]  /*172e0*/  STL [R1+0x5e8], R52 ;  /* 0x0005e83401007387 */ /* 0x0003e80000100800 */
[----:B0-----:R-:W4:Y:S04]  /*172f0*/  LDL.LU R9, [R1+0x600] ;  /* 0x0006000001097983 */ /* 0x001f280000300800 */
[----:B------:R-:W-:Y:S04]  /*17300*/  STL [R1+0x5f0], R83 ;  /* 0x0005f05301007387 */ /* 0x000fe80000100800 */
[----:B-1----:R-:W4:Y:S04]  /*17310*/  LDL.LU R90, [R1+0x608] ;  /* 0x00060800015a7983 */ /* 0x002f280000300800 */
[----:B------:R-:W4:Y:S04]  /*17320*/  LDL.LU R52, [R1+0x938] ;  /* 0x0009380001347983 */ /* 0x000f280000300800 */
[----:B------:R-:W4:Y:S01]  /*17330*/  LDL.LU R16, [R1+0x5e4] ;  /* 0x0005e40001107983 */ /* 0x000f220000300800 */
[----:B------:R-:W-:-:S02]  /*17340*/  ISETP.GT.AND P4, PT, R50, 0x32, PT ;  /* 0x000000323200780c */ /* 0x000fc40003f84270 */
[C---:B------:R-:W-:Y:S02]  /*17350*/  ISETP.GT.AND P2, PT, R50.reuse, 0x33, PT ;  /* 0x000000333200780c */ /* 0x040fe40003f44270 */
[----:B------:R-:W-:Y:S02]  /*17360*/  PRMT R68, RZ, 0x7610, R68 ;  /* 0x00007610ff447816 */ /* 0x000fe40000000044 */
[----:B------:R-:W-:Y:S02]  /*17370*/  ISETP.GT.AND P3, PT, R50, 0x34, PT ;  /* 0x000000343200780c */ /* 0x000fe40003f64270 */
[----:B------:R-:W-:Y:S02]  /*17380*/  PRMT R7, RZ, 0x7610, R7 ;  /* 0x00007610ff077816 */ /* 0x000fe40000000007 */
[----:B------:R-:W-:Y:S01]  /*17390*/  PRMT R84, RZ, 0x7610, R84 ;  /* 0x00007610ff547816 */ /* 0x000fe20000000054 */
[----:B--2---:R-:W-:Y:S01]  /*173a0*/  IMAD.X R51, R13, 0x1, R51, P5 ;  /* 0x000000010d337824 */ /* 0x004fe200028e0633 */
[----:B---3--:R-:W-:-:S05]  /*173b0*/  IADD3 R63, P5, PT, R11, R63, RZ ;  /* 0x0000003f0b3f7210 */ /* 0x008fca0007fbe0ff */
[C---:B----4-:R-:W-:Y:S02]  /*173c0*/  IMAD.X R104, R13.reuse, 0x1, R104, P5 ;  /* 0x000000010d687824 */ /* 0x050fe400028e0668 */
[----:B------:R-:W-:-:S05]  /*173d0*/  IMAD.X R16, R13, 0x1, R16, P6 ;  /* 0x000000010d107824 */ /* 0x000fca00030e0610 */
[-C--:B------:R-:W-:Y:S01]  /*173e0*/  @P4 LOP3.LUT R17, R17, R16.reuse, RZ, 0x3c, !PT ;  /* 0x0000001011114212 */ /* 0x080fe200078e3cff */
[----:B------:R0:W-:Y:S03]  /*173f0*/  STL [R1+0x5e4], R16 ;  /* 0x0005e41001007387 */ /* 0x0001e60000100800 */
[----:B0-----:R-:W-:-:S04]  /*17400*/  @P4 LOP3.LUT R16, R17, R16, RZ, 0x3c, !PT ;  /* 0x0000001011104212 */ /* 0x001fc800078e3cff */
[----:B------:R-:W-:-:S05]  /*17410*/  @P4 LOP3.LUT R17, R17, R16, RZ, 0x3c, !PT ;  /* 0x0000001011114212 */ /* 0x000fca00078e3cff */
[----:B------:R0:W2:Y:S01]  /*17420*/  @P4 LDG.E.U8 R68, desc[UR20][R16.64] ;  /* 0x0000001410444981 */ /* 0x0000a2000c1e1100 */
[----:B------:R-:W-:-:S03]  /*17430*/  IADD3 R9, P6, PT, R11, R9, RZ ;  /* 0x000000090b097210 */ /* 0x000fc60007fde0ff */
[----:B------:R1:W-:Y:S01]  /*17440*/  STL [R1+0x5ec], R51 ;  /* 0x0005ec3301007387 */ /* 0x0003e20000100800 */
[----:B0-----:R-:W-:Y:S02]  /*17450*/  IMAD.MOV.U32 R17, RZ, RZ, R51 ;  /* 0x000000ffff117224 */ /* 0x001fe400078e0033 */
[----:B------:R-:W-:Y:S01]  /*17460*/  @P2 IMAD.MOV.U32 R16, RZ, RZ, R83 ;  /* 0x000000ffff102224 */ /* 0x000fe200078e0053 */
[----:B-1----:R-:W3:Y:S01]  /*17470*/  LDL.LU R51, [R1+0x934] ;  /* 0x0009340001337983 */ /* 0x002ee20000300800 */
[----:B------:R-:W-:-:S03]  /*17480*/  IADD3 R90, P5, PT, R11, R90, RZ ;  /* 0x0000005a0b5a7210 */ /* 0x000fc60007fbe0ff */
[----:B------:R0:W4:Y:S04]  /*17490*/  @P2 LDG.E.U8 R7, desc[UR20][R16.64] ;  /* 0x0000001410072981 */ /* 0x000128000c1e1100 */
[----:B------:R-:W2:Y:S04]  /*174a0*/  LDL.LU R83, [R1+0x610] ;  /* 0x0006100001537983 */ /* 0x000ea80000300800 */
[----:B------:R-:W-:Y:S01]  /*174b0*/  STL [R1+0x5f8], R63 ;  /* 0x0005f83f01007387 */ /* 0x000fe20000100800 */
[----:B0-----:R-:W-:Y:S02]  /*174c0*/  @P3 IMAD.MOV.U32 R16, RZ, RZ, R63 ;  /* 0x000000ffff103224 */ /* 0x001fe400078e003f */
[----:B------:R-:W-:Y:S01]  /*174d0*/  @P3 IMAD.MOV.U32 R17, RZ, RZ, R104 ;  /* 0x000000ffff113224 */ /* 0x000fe200078e0068 */
[----:B------:R0:W-:Y:S04]  /*174e0*/  STL [R1+0x5f4], R104 ;  /* 0x0005f46801007387 */ /* 0x0001e80000100800 */
[----:B------:R1:W2:Y:S04]  /*174f0*/  @P3 LDG.E.U8 R84, desc[UR20][R16.64] ;  /* 0x0000001410543981 */ /* 0x0002a8000c1e1100 */
[----:B0-----:R-:W3:Y:S04]  /*17500*/  LDL.LU R104, [R1+0x60c] ;  /* 0x00060c0001687983 */ /* 0x001ee80000300800 */
[----:B------:R0:W-:Y:S01]  /*17510*/  STL [R1+0x600], R9 ;  /* 0x0006000901007387 */ /* 0x0001e20000100800 */
[----:B-1----:R-:W-:-:S03]  /*17520*/  IMAD.MOV.U32 R17, RZ, RZ, R9 ;  /* 0x000000ffff117224 */ /* 0x002fc600078e0009 */
[----:B------:R-:W3:Y:S04]  /*17530*/  LDL.LU R63, [R1+0x620] ;  /* 0x00062000013f7983 */ /* 0x000ee80000300800 */
[----:B------:R-:W-:Y:S04]  /*17540*/  STL [R1+0x608], R90 ;  /* 0x0006085a01007387 */ /* 0x000fe80000100800 */
[----:B0-----:R-:W3:Y:S04]  /*17550*/  LDL.LU R9, [R1+0x930] ;  /* 0x0009300001097983 */ /* 0x001ee80000300800 */
[----:B------:R-:W3:Y:S01]  /*17560*/  LDL.LU R16, [R1+0x5fc] ;  /* 0x0005fc0001107983 */ /* 0x000ee20000300800 */
[----:B------:R-:W-:-:S02]  /*17570*/  ISETP.GT.AND P4, PT, R50, 0x35, PT ;  /* 0x000000353200780c */ /* 0x000fc40003f84270 */
[----:B------:R-:W-:Y:S01]  /*17580*/  PRMT R116, RZ, 0x7610, R116 ;  /* 0x00007610ff747816 */ /* 0x000fe20000000074 */
[----:B--2---:R0:W-:Y:S04]  /*17590*/  STL [R1+0x91c], R84 ;  /* 0x00091c5401007387 */ /* 0x0041e80000100800 */
[----:B0-----:R-:W2:Y:S01]  /*175a0*/  LDL.LU R84, [R1+0x604] ;  /* 0x0006040001547983 */ /* 0x001ea20000300800 */
[----:B---3--:R-:W-:-:S05]  /*175b0*/  IMAD.X R16, R13, 0x1, R16, P6 ;  /* 0x000000010d107824 */ /* 0x008fca00030e0610 */
[-C--:B------:R-:W-:Y:S01]  /*175c0*/  @P4 LOP3.LUT R17, R17, R16.reuse, RZ, 0x3c, !PT ;  /* 0x0000001011114212 */ /* 0x080fe200078e3cff */
[----:B------:R0:W-:Y:S03]  /*175d0*/  STL [R1+0x5fc], R16 ;  /* 0x0005fc1001007387 */ /* 0x0001e60000100800 */
[----:B0-----:R-:W-:-:S04]  /*175e0*/  @P4 LOP3.LUT R16, R17, R16, RZ, 0x3c, !PT ;  /* 0x0000001011104212 */ /* 0x001fc800078e3cff */
[----:B------:R-:W-:-:S05]  /*175f0*/  @P4 LOP3.LUT R17, R17, R16, RZ, 0x3c, !PT ;  /* 0x0000001011114212 */ /* 0x000fca00078e3cff */
[----:B------:R0:W3:Y:S01]  /*17600*/  @P4 LDG.E.U8 R116, desc[UR20][R16.64] ;  /* 0x0000001410744981 */ /* 0x0000e2000c1e1100 */
[----:B------:R-:W-:Y:S02]  /*17610*/  ISETP.GT.AND P2, PT, R50, 0x36, PT ;  /* 0x000000363200780c */ /* 0x000fe40003f44270 */
[----:B------:R-:W-:-:S11]  /*17620*/  PRMT R99, RZ, 0x7610, R99 ;  /* 0x00007610ff637816 */ /* 0x000fd60000000063 */
[----:B0-----:R-:W-:Y:S02]  /*17630*/  @P2 IMAD.MOV.U32 R16, RZ, RZ, R90 ;  /* 0x000000ffff102224 */ /* 0x001fe400078e005a */
[----:B--2---:R-:W-:-:S04]  /*17640*/  IMAD.X R84, R13, 0x1, R84, P5 ;  /* 0x000000010d547824 */ /* 0x004fc800028e0654 */
[----:B------:R-:W-:Y:S01]  /*17650*/  @P2 IMAD.MOV.U32 R17, RZ, RZ, R84 ;  /* 0x000000ffff112224 */ /* 0x000fe200078e0054 */
[----:B------:R-:W-:Y:S04]  /*17660*/  STL [R1+0x604], R84 ;  /* 0x0006045401007387 */ /* 0x000fe80000100800 */
[----:B------:R0:W2:Y:S04]  /*17670*/  @P2 LDG.E.U8 R99, desc[UR20][R16.64] ;  /* 0x0000001410632981 */ /* 0x0000a8000c1e1100 */
[----:B---3--:R1:W-:Y:S04]  /*17680*/  STL [R1+0x920], R116 ;  /* 0x0009207401007387 */ /* 0x0083e80000100800 */
[----:B-1----:R-:W3:Y:S01]  /*17690*/  LDL.LU R116, [R1+0x618] ;  /* 0x0006180001747983 */ /* 0x002ee20000300800 */
[----:B------:R-:W-:-:S02]  /*176a0*/  ISETP.GT.AND P3, PT, R50, 0x37, PT ;  /* 0x000000373200780c */ /* 0x000fc40003f64270 */
[----:B------:R-:W-:Y:S01]  /*176b0*/  IADD3 R83, P5, PT, R11, R83, RZ ;  /* 0x000000530b537210 */ /* 0x000fe20007fbe0ff */
[----:B------:R-:W4:Y:S04]  /*176c0*/  LDL.LU R84, [R1+0x61c] ;  /* 0x00061c0001547983 */ /* 0x000f280000300800 */
[----:B------:R-:W-:Y:S01]  /*176d0*/  IMAD.X R104, R13, 0x1, R104, P5 ;  /* 0x000000010d687824 */ /* 0x000fe200028e0668 */
[----:B------:R-:W4:Y:S01]  /*176e0*/  LDL.LU R90, [R1+0x628] ;  /* 0x00062800015a7983 */ /* 0x000f220000300800 */
[----:B------:R-:W-:Y:S02]  /*176f0*/  PRMT R4, RZ, 0x7610, R4 ;  /* 0x00007610ff047816 */ /* 0x000fe40000000004 */
[----:B------:R-:W-:Y:S01]  /*17700*/  IADD3 R63, P5, PT, R11, R63, RZ ;  /* 0x0000003f0b3f7210 */ /* 0x000fe20007fbe0ff */
[----:B------:R-:W-:Y:S01]  /*17710*/  STL [R1+0x610], R83 ;  /* 0x0006105301007387 */ /* 0x000fe20000100800 */
[----:B0-----:R-:W-:-:S02]  /*17720*/  @P3 IMAD.MOV.U32 R16, RZ, RZ, R83 ;  /* 0x000000ffff103224 */ /* 0x001fc400078e0053 */
[----:B------:R-:W-:-:S05]  /*17730*/  @P3 IMAD.MOV.U32 R17, RZ, RZ, R104 ;  /* 0x000000ffff113224 */ /* 0x000fca00078e0068 */
[----:B------:R-:W4:Y:S04]  /*17740*/  @P3 LDG.E.U8 R4, desc[UR20][R16.64] ;  /* 0x0000001410043981 */ /* 0x000f28000c1e1100 */
[----:B--2---:R0:W-:Y:S04]  /*17750*/  STL [R1+0x924], R99 ;  /* 0x0009246301007387 */ /* 0x0041e80000100800 */
[----:B------:R1:W-:Y:S04]  /*17760*/  STL [R1+0x60c], R104 ;  /* 0x00060c6801007387 */ /* 0x0003e80000100800 */
[----:B0-----:R-:W2:Y:S01]  /*17770*/  LDL.LU R99, [R1+0x624] ;  /* 0x0006240001637983 */ /* 0x001ea20000300800 */
[----:B---3--:R-:W-:-:S05]  /*17780*/  IADD3 R116, P6, PT, R11, R116, RZ ;  /* 0x000000740b747210 */ /* 0x008fca0007fde0ff */
[----:B------:R0:W-:Y:S04]  /*17790*/  STL [R1+0x618], R116 ;  /* 0x0006187401007387 */ /* 0x0001e80000100800 */
[----:B-1----:R-:W3:Y:S04]  /*177a0*/  LDL.LU R104, [R1+0x630] ;  /* 0x0006300001687983 */ /* 0x002ee80000300800 */
[----:B------:R-:W-:Y:S04]  /*177b0*/  STL [R1+0x620], R63 ;  /* 0x0006203f01007387 */ /* 0x000fe80000100800 */
[----:B------:R-:W2:Y:S04]  /*177c0*/  LDL.LU R83, [R1+0x638] ;  /* 0x0006380001537983 */ /* 0x000ea80000300800 */
[----:B------:R-:W2:Y:S01]  /*177d0*/  LDL.LU R17, [R1+0x614] ;  /* 0x0006140001117983 */ /* 0x000ea20000300800 */
[----:B------:R-:W-:-:S02]  /*177e0*/  ISETP.GT.AND P4, PT, R50, 0x38, PT ;  /* 0x000000383200780c */ /* 0x000fc40003f84270 */
[----:B------:R-:W-:Y:S01]  /*177f0*/  ISETP.GT.AND P2, PT, R50, 0x39, PT ;  /* 0x000000393200780c */ /* 0x000fe20003f44270 */
[----:B----4-:R-:W-:Y:S01]  /*17800*/  IMAD.X R84, R13, 0x1, R84, P5 ;  /* 0x000000010d547824 */ /* 0x010fe200028e0654 */
[----:B------:R-:W-:Y:S01]  /*17810*/  STL [R1+0x928], R4 ;  /* 0x0009280401007387 */ /* 0x000fe20000100800 */
[----:B------:R-:W-:-:S08]  /*17820*/  PRMT R42, RZ, 0x7610, R42 ;  /* 0x00007610ff2a7816 */ /* 0x000fd0000000002a */
[----:B------:R-:W-:Y:S02]  /*17830*/  @P4 IMAD.MOV.U32 R16, RZ, RZ, R116 ;  /* 0x000000ffff104224 */ /* 0x000fe400078e0074 */
[----:B--2---:R-:W-:-:S05]  /*17840*/  IMAD.X R17, R13, 0x1, R17, P6 ;  /* 0x000000010d117824 */ /* 0x004fca00030e0611 */
[----:B------:R1:W-:Y:S04]  /*17850*/  STL [R1+0x614], R17 ;  /* 0x0006141101007387 */ /* 0x0003e80000100800 */
[----:B------:R2:W-:Y:S04]  /*17860*/  STL [R1+0x61c], R84 ;  /* 0x00061c5401007387 */ /* 0x0005e80000100800 */
[----:B0-----:R-:W4:Y:S04]  /*17870*/  LDL.LU R116, [R1+0x62c] ;  /* 0x00062c0001747983 */ /* 0x001f280000300800 */
[----:B------:R1:W4:Y:S02]  /*17880*/  @P4 LDG.E.U8 R42, desc[UR20][R16.64] ;  /* 0x00000014102a4981 */ /* 0x000324000c1e1100 */
[----:B-1----:R-:W-:-:S02]  /*17890*/  @P2 IMAD.MOV.U32 R17, RZ, RZ, R84 ;  /* 0x000000ffff112224 */ /* 0x002fc400078e0054 */
[----:B--2---:R-:W2:Y:S01]  /*178a0*/  LDL.LU R84, [R1+0x634] ;  /* 0x0006340001547983 */ /* 0x004ea20000300800 */
[C---:B------:R-:W-:Y:S02]  /*178b0*/  ISETP.GT.AND P3, PT, R50.reuse, 0x3a, PT ;  /* 0x0000003a3200780c */ /* 0x040fe40003f64270 */
[----:B------:R-:W-:Y:S01]  /*178c0*/  IADD3 R90, P5, PT, R11, R90, RZ ;  /* 0x0000005a0b5a7210 */ /* 0x000fe20007fbe0ff */
[----:B------:R-:W-:Y:S01]  /*178d0*/  @P2 IMAD.MOV.U32 R16, RZ, RZ, R63 ;  /* 0x000000ffff102224 */ /* 0x000fe200078e003f */
[----:B------:R-:W-:Y:S02]  /*178e0*/  PRMT R26, RZ, 0x7610, R26 ;  /* 0x00007610ff1a7816 */ /* 0x000fe4000000001a */
[----:B------:R-:W-:Y:S01]  /*178f0*/  ISETP.GT.AND P4, PT, R50, 0x3b, PT ;  /* 0x0000003b3200780c */ /* 0x000fe20003f84270 */
[----:B------:R-:W-:Y:S01]  /*17900*/  IMAD.X R99, R13, 0x1, R99, P5 ;  /* 0x000000010d637824 */ /* 0x000fe200028e0663 */
[----:B---3--:R-:W-:Y:S02]  /*17910*/  IADD3 R104, P6, PT, R11, R104, RZ ;  /* 0x000000680b687210 */ /* 0x008fe40007fde0ff */
[----:B------:R0:W3:Y:S01]  /*17920*/  @P2 LDG.E.U8 R26, desc[UR20][R16.64] ;  /* 0x00000014101a2981 */ /* 0x0000e2000c1e1100 */
[----:B------:R-:W-:-:S02]  /*17930*/  PRMT R69, RZ, 0x7610, R69 ;  /* 0x00007610ff457816 */ /* 0x000fc40000000045 */
[----:B------:R-:W-:Y:S02]  /*17940*/  ISETP.GT.AND P2, PT, R50, 0x3c, PT ;  /* 0x0000003c3200780c */ /* 0x000fe40003f44270 */
[----:B------:R-:W-:Y:S01]  /*17950*/  IADD3 R83, P5, PT, R11, R83, RZ ;  /* 0x000000530b537210 */ /* 0x000fe20007fbe0ff */
[----:B0-----:R-:W-:Y:S02]  /*17960*/  @P3 IMAD.MOV.U32 R16, RZ, RZ, R90 ;  /* 0x000000ffff103224 */ /* 0x001fe400078e005a */
[----:B------:R-:W-:Y:S01]  /*17970*/  @P3 IMAD.MOV.U32 R17, RZ, RZ, R99 ;  /* 0x000000ffff113224 */ /* 0x000fe200078e0063 */
[----:B------:R-:W-:Y:S01]  /*17980*/  PRMT R111, RZ, 0x7610, R111 ;  /* 0x00007610ff6f7816 */ /* 0x000fe2000000006f */
[----:B------:R-:W-:Y:S04]  /*17990*/  STL [R1+0x628], R90 ;  /* 0x0006285a01007387 */ /* 0x000fe80000100800 */
[----:B------:R0:W3:Y:S01]  /*179a0*/  @P3 LDG.E.U8 R69, desc[UR20][R16.64] ;  /* 0x0000001410453981 */ /* 0x0000e2000c1e1100 */
[----:B------:R-:W-:-:S03]  /*179b0*/  PRMT R6, RZ, 0x7610, R6 ;  /* 0x00007610ff067816 */ /* 0x000fc60000000006 */
[----:B------:R-:W3:Y:S01]  /*179c0*/  LDL.LU R63, [R1+0x640] ;  /* 0x00064000013f7983 */ /* 0x000ee20000300800 */
[----:B0-----:R-:W-:-:S03]  /*179d0*/  @P4 IMAD.MOV.U32 R16, RZ, RZ, R104 ;  /* 0x000000ffff104224 */ /* 0x001fc600078e0068 */
[----:B------:R0:W-:Y:S04]  /*179e0*/  STL [R1+0x624], R99 ;  /* 0x0006246301007387 */ /* 0x0001e80000100800 */
[----:B0-----:R-:W3:Y:S04]  /*179f0*/  LDL.LU R99, [R1+0x63c] ;  /* 0x00063c0001637983 */ /* 0x001ee80000300800 */
[----:B------:R0:W-:Y:S04]  /*17a00*/  STL [R1+0x630], R104 ;  /* 0x0006306801007387 */ /* 0x0001e80000100800 */
[----:B------:R-:W3:Y:S04]  /*17a10*/  LDL.LU R90, [R1+0x648] ;  /* 0x00064800015a7983 */ /* 0x000ee80000300800 */
[----:B------:R-:W-:Y:S04]  /*17a20*/  STL [R1+0x638], R83 ;  /* 0x0006385301007387 */ /* 0x000fe80000100800 */
[----:B------:R-:W3:Y:S01]  /*17a30*/  LDL.LU R4, [R1+0x650] ;  /* 0x0006500001047983 */ /* 0x000ee20000300800 */
[----:B----4-:R-:W-:-:S04]  /*17a40*/  IMAD.X R116, R13, 0x1, R116, P6 ;  /* 0x000000010d747824 */ /* 0x010fc800030e0674 */
[----:B------:R-:W-:-:S05]  /*17a50*/  @P4 IMAD.MOV.U32 R17, RZ, RZ, R116 ;  /* 0x000000ffff114224 */ /* 0x000fca00078e0074 */
[----:B------:R1:W4:Y:S01]  /*17a60*/  @P4 LDG.E.U8 R111, desc[UR20][R16.64] ;  /* 0x00000014106f4981 */ /* 0x000322000c1e1100 */
[----:B--2---:R-:W-:Y:S02]  /*17a70*/  IMAD.X R84, R13, 0x1, R84, P5 ;  /* 0x000000010d547824 */ /* 0x004fe400028e0654 */
[----:B-1----:R-:W-:Y:S02]  /*17a80*/  @P2 IMAD.MOV.U32 R16, RZ, RZ, R83 ;  /* 0x000000ffff102224 */ /* 0x002fe400078e0053 */
[----:B------:R-:W-:Y:S01]  /*17a90*/  @P2 IMAD.MOV.U32 R17, RZ, RZ, R84 ;  /* 0x000000ffff112224 */ /* 0x000fe200078e0054 */
[----:B------:R-:W-:Y:S04]  /*17aa0*/  STL [R1+0x62c], R116 ;  /* 0x00062c7401007387 */ /* 0x000fe80000100800 */
[----:B------:R1:W2:Y:S04]  /*17ab0*/  @P2 LDG.E.U8 R6, desc[UR20][R16.64] ;  /* 0x0000001410062981 */ /* 0x0002a8000c1e1100 */
[----:B------:R1:W-:Y:S04]  /*17ac0*/  STL [R1+0x634], R84 ;  /* 0x0006345401007387 */ /* 0x0003e80000100800 */
[----:B0-----:R-:W4:Y:S04]  /*17ad0*/  LDL.LU R104, [R1+0x644] ;  /* 0x0006440001687983 */ /* 0x001f280000300800 */
[----:B-1----:R-:W4:Y:S01]  /*17ae0*/  LDL.LU R84, [R1+0x64c] ;  /* 0x00064c0001547983 */ /* 0x002f220000300800 */
[----:B------:R-:W-:-:S02]  /*17af0*/  ISETP.GT.AND P3, PT, R50, 0x3d, PT ;  /* 0x0000003d3200780c */ /* 0x000fc40003f64270 */
[----:B------:R-:W-:Y:S02]  /*17b00*/  ISETP.GT.AND P4, PT, R50, 0x3e, PT ;  /* 0x0000003e3200780c */ /* 0x000fe40003f84270 */
[----:B---3--:R-:W-:Y:S02]  /*17b10*/  IADD3 R63, P5, PT, R11, R63, RZ ;  /* 0x0000003f0b3f7210 */ /* 0x008fe40007fbe0ff */
[----:B------:R-:W-:-:S03]  /*17b20*/  PRMT R125, RZ, 0x7610, R125 ;  /* 0x00007610ff7d7816 */ /* 0x000fc6000000007d */
[----:B------:R-:W-:Y:S01]  /*17b30*/  STL [R1+0x640], R63 ;  /* 0x0006403f01007387 */ /* 0x000fe20000100800 */
[----:B------:R-:W-:-:S03]  /*17b40*/  ISETP.GT.AND P2, PT, R50, 0x3f, PT ;  /* 0x0000003f3200780c */ /* 0x000fc60003f44270 */
[----:B------:R-:W-:Y:S01]  /*17b50*/  @P3 IMAD.MOV.U32 R16, RZ, RZ, R63 ;  /* 0x000000ffff103224 */ /* 0x000fe200078e003f */
[----:B------:R-:W3:Y:S01]  /*17b60*/  LDL.LU R83, [R1+0x658] ;  /* 0x0006580001537983 */ /* 0x000ee20000300800 */
[----:B------:R-:W-:-:S04]  /*17b70*/  IMAD.X R99, R13, 0x1, R99, P5 ;  /* 0x000000010d637824 */ /* 0x000fc800028e0663 */
[----:B------:R-:W-:Y:S01]  /*17b80*/  @P3 IMAD.MOV.U32 R17, RZ, RZ, R99 ;  /* 0x000000ffff113224 */ /* 0x000fe200078e0063 */
[----:B------:R-:W-:-:S04]  /*17b90*/  IADD3 R90, P6, PT, R11, R90, RZ ;  /* 0x0000005a0b5a7210 */ /* 0x000fc80007fde0ff */
[----:B------:R0:W3:Y:S01]  /*17ba0*/  @P3 LDG.E.U8 R125, desc[UR20][R16.64] ;  /* 0x00000014107d3981 */ /* 0x0000e2000c1e1100 */
[----:B------:R-:W-:Y:S02]  /*17bb0*/  IADD3 R4, P5, PT, R11, R4, RZ ;  /* 0x000000040b047210 */ /* 0x000fe40007fbe0ff */
[----:B------:R-:W-:Y:S01]  /*17bc0*/  PRMT R98, RZ, 0x7610, R98 ;  /* 0x00007610ff627816 */ /* 0x000fe20000000062 */
[----:B0-----:R-:W-:Y:S01]  /*17bd0*/  @P4 IMAD.MOV.U32 R16, RZ, RZ, R90 ;  /* 0x000000ffff104224 */ /* 0x001fe200078e005a */
[----:B--2---:R0:W-:Y:S04]  /*17be0*/  STL [R1+0x92c], R6 ;  /* 0x00092c0601007387 */ /* 0x0041e80000100800 */
[----:B------:R1:W-:Y:S01]  /*17bf0*/  STL [R1+0x63c], R99 ;  /* 0x00063c6301007387 */ /* 0x0003e20000100800 */
[----:B----4-:R-:W-:-:S03]  /*17c00*/  IMAD.X R104, R13, 0x1, R104, P6 ;  /* 0x000000010d687824 */ /* 0x010fc600030e0668 */
[----:B0-----:R-:W2:Y:S04]  /*17c10*/  LDL.LU R6, [R1+0x654] ;  /* 0x0006540001067983 */ /* 0x001ea80000300800 */
[----:B------:R-:W-:Y:S01]  /*17c20*/  STL [R1+0x648], R90 ;  /* 0x0006485a01007387 */ /* 0x000fe20000100800 */
[----:B------:R-:W-:-:S03]  /*17c30*/  IMAD.X R84, R13, 0x1, R84, P5 ;  /* 0x000000010d547824 */ /* 0x000fc600028e0654 */
[----:B-1----:R-:W4:Y:S01]  /*17c40*/  LDL.LU R99, [R1+0x660] ;  /* 0x0006600001637983 */ /* 0x002f220000300800 */
[----:B------:R-:W-:-:S03]  /*17c50*/  @P4 IMAD.MOV.U32 R17, RZ, RZ, R104 ;  /* 0x000000ffff114224 */ /* 0x000fc600078e0068 */
[----:B------:R-:W-:Y:S04]  /*17c60*/  STL [R1+0x650], R4 ;  /* 0x0006500401007387 */ /* 0x000fe80000100800 */
[----:B------:R-:W4:Y:S04]  /*17c70*/  LDL.LU R63, [R1+0x668] ;  /* 0x00066800013f7983 */ /* 0x000f280000300800 */
[----:B------:R0:W-:Y:S04]  /*17c80*/  STL [R1+0x644], R104 ;  /* 0x0006446801007387 */ /* 0x0001e80000100800 */
[----:B------:R1:W-:Y:S04]  /*17c90*/  STL [R1+0x64c], R84 ;  /* 0x00064c5401007387 */ /* 0x0003e80000100800 */
[----:B------:R1:W4:Y:S04]  /*17ca0*/  @P4 LDG.E.U8 R98, desc[UR20][R16.64] ;  /* 0x0000001410624981 */ /* 0x000328000c1e1100 */
[----:B0-----:R-:W4:Y:S01]  /*17cb0*/  LDL.LU R104, [R1+0x65c] ;  /* 0x00065c0001687983 */ /* 0x001f220000300800 */
[----:B-1----:R-:W-:-:S03]  /*17cc0*/  @P2 IMAD.MOV.U32 R17, RZ, RZ, R84 ;  /* 0x000000ffff112224 */ /* 0x002fc600078e0054 */
[----:B------:R-:W4:Y:S01]  /*17cd0*/  LDL.LU R84, [R1+0x664] ;  /* 0x0006640001547983 */ /* 0x000f220000300800 */
[C---:B------:R-:W-:Y:S02]  /*17ce0*/  ISETP.GT.AND P3, PT, R50.reuse, 0x40, PT ;  /* 0x000000403200780c */ /* 0x040fe40003f64270 */
[----:B---3--:R-:W-:Y:S01]  /*17cf0*/  IADD3 R83, P5, PT, R11, R83, RZ ;  /* 0x000000530b537210 */ /* 0x008fe20007fbe0ff */
[----:B------:R-:W-:Y:S01]  /*17d00*/  @P2 IMAD.MOV.U32 R16, RZ, RZ, R4 ;  /* 0x000000ffff102224 */ /* 0x000fe200078e0004 */
[----:B------:R-:W-:Y:S02]  /*17d10*/  PRMT R5, RZ, 0x7610, R5 ;  /* 0x00007610ff057816 */ /* 0x000fe40000000005 */
[----:B------:R-:W-:Y:S01]  /*17d20*/  ISETP.GT.AND P4, PT, R50, 0x41, PT ;  /* 0x000000413200780c */ /* 0x000fe20003f84270 */
[----:B------:R0:W-:Y:S01]  /*17d30*/  STL [R1+0x658], R83 ;  /* 0x0006585301007387 */ /* 0x0001e20000100800 */
[----:B------:R-:W-:-:S03]  /*17d40*/  PRMT R41, RZ, 0x7610, R41 ;  /* 0x00007610ff297816 */ /* 0x000fc60000000029 */
[----:B------:R1:W3:Y:S01]  /*17d50*/  @P2 LDG.E.U8 R5, desc[UR20][R16.64] ;  /* 0x0000001410052981 */ /* 0x0002e2000c1e1100 */
[----:B------:R-:W-:-:S03]  /*17d60*/  ISETP.GT.AND P2, PT, R50, 0x42, PT ;  /* 0x000000423200780c */ /* 0x000fc60003f44270 */
[----:B------:R-:W3:Y:S01]  /*17d70*/  LDL.LU R4, [R1+0x670] ;  /* 0x0006700001047983 */ /* 0x000ee20000300800 */
[----:B------:R-:W-:Y:S01]  /*17d80*/  PRMT R25, RZ, 0x7610, R25 ;  /* 0x00007610ff197816 */ /* 0x000fe20000000019 */
[----:B-1----:R-:W-:Y:S02]  /*17d90*/  @P3 IMAD.MOV.U32 R16, RZ, RZ, R83 ;  /* 0x000000ffff103224 */ /* 0x002fe400078e0053 */
[----:B--2---:R-:W-:-:S04]  /*17da0*/  IMAD.X R6, R13, 0x1, R6, P5 ;  /* 0x000000010d067824 */ /* 0x004fc800028e0606 */
[----:B------:R-:W-:Y:S01]  /*17db0*/  @P3 IMAD.MOV.U32 R17, RZ, RZ, R6 ;  /* 0x000000ffff113224 */ /* 0x000fe200078e0006 */
[C---:B----4-:R-:W-:Y:S01]  /*17dc0*/  IADD3 R99, P6, PT, R11.reuse, R99, RZ ;  /* 0x000000630b637210 */ /* 0x050fe20007fde0ff */
[----:B------:R1:W-:Y:S04]  /*17dd0*/  STL [R1+0x654], R6 ;  /* 0x0006540601007387 */ /* 0x0003e80000100800 */
[----:B0-----:R-:W2:Y:S01]  /*17de0*/  LDL.LU R83, [R1+0x66c] ;  /* 0x00066c0001537983 */ /* 0x001ea20000300800 */
[----:B------:R-:W-:-:S03]  /*17df0*/  IADD3 R63, P5, PT, R11, R63, RZ ;  /* 0x0000003f0b3f7210 */ /* 0x000fc60007fbe0ff */
[----:B------:R-:W-:Y:S04]  /*17e00*/  STL [R1+0x660], R99 ;  /* 0x0006606301007387 */ /* 0x000fe80000100800 */
[----:B------:R0:W4:Y:S04]  /*17e10*/  @P3 LDG.E.U8 R41, desc[UR20][R16.64] ;  /* 0x0000001410293981 */ /* 0x000128000c1e1100 */
[----:B------:R-:W4:Y:S01]  /*17e20*/  LDL.LU R90, [R1+0x678] ;  /* 0x00067800015a7983 */ /* 0x000f220000300800 */
[----:B------:R-:W-:-:S03]  /*17e30*/  IMAD.X R104, R13, 0x1, R104, P6 ;  /* 0x000000010d687824 */ /* 0x000fc600030e0668 */
[----:B------:R-:W-:Y:S01]  /*17e40*/  STL [R1+0x668], R63 ;  /* 0x0006683f01007387 */ /* 0x000fe20000100800 */
[----:B0-----:R-:W-:Y:S02]  /*17e50*/  @P4 IMAD.MOV.U32 R16, RZ, RZ, R99 ;  /* 0x000000ffff104224 */ /* 0x001fe400078e0063 */
[----:B------:R-:W-:Y:S01]  /*17e60*/  @P4 IMAD.MOV.U32 R17, RZ, RZ, R104 ;  /* 0x000000ffff114224 */ /* 0x000fe200078e0068 */
[----:B-1----:R-:W4:Y:S01]  /*17e70*/  LDL.LU R6, [R1+0x680] ;  /* 0x0006800001067983 */ /* 0x002f220000300800 */
[----:B------:R-:W-:-:S03]  /*17e80*/  IMAD.X R84, R13, 0x1, R84, P5 ;  /* 0x000000010d547824 */ /* 0x000fc600028e0654 */
        /* <DEDUP_REMOVED lines=11> */
[----:B------:R-:W-:Y:S01]  /*17f40*/  STL [R1+0x670], R4 ;  /* 0x0006700401007387 */ /* 0x000fe20000100800 */
[----:B------:R-:W-:-:S03]  /*17f50*/  PRMT R113, RZ, 0x7610, R113 ;  /* 0x00007610ff717816 */ /* 0x000fc60000000071 */
[----:B------:R-:W3:Y:S04]  /*17f60*/  LDL.LU R63, [R1+0x688] ;  /* 0x00068800013f7983 */ /* 0x000ee80000300800 */
[----:B------:R0:W3:Y:S01]  /*17f70*/  @P2 LDG.E.U8 R81, desc[UR20][R16.64] ;  /* 0x0000001410512981 */ /* 0x0000e2000c1e1100 */
[----:B------:R-:W-:Y:S02]  /*17f80*/  ISETP.GT.AND P2, PT, R50, 0x45, PT ;  /* 0x000000453200780c */ /* 0x000fe40003f44270 */
[----:B------:R-:W-:Y:S01]  /*17f90*/  PRMT R105, RZ, 0x7610, R105 ;  /* 0x00007610ff697816 */ /* 0x000fe20000000069 */
[----:B0-----:R-:W-:Y:S02]  /*17fa0*/  @P3 IMAD.MOV.U32 R16, RZ, RZ, R4 ;  /* 0x000000ffff103224 */ /* 0x001fe400078e0004 */
[----:B--2---:R-:W-:-:S04]  /*17fb0*/  IMAD.X R83, R13, 0x1, R83, P5 ;  /* 0x000000010d537824 */ /* 0x004fc800028e0653 */
[----:B------:R-:W-:Y:S01]  /*17fc0*/  @P3 IMAD.MOV.U32 R17, RZ, RZ, R83 ;  /* 0x000000ffff113224 */ /* 0x000fe200078e0053 */
[----:B------:R0:W-:Y:S04]  /*17fd0*/  STL [R1+0x66c], R83 ;  /* 0x00066c5301007387 */ /* 0x0001e80000100800 */
[----:B------:R1:W2:Y:S01]  /*17fe0*/  @P3 LDG.E.U8 R113, desc[UR20][R16.64] ;  /* 0x0000001410713981 */ /* 0x0002a2000c1e1100 */
[----:B----4-:R-:W-:-:S03]  /*17ff0*/  IADD3 R90, P6, PT, R11, R90, RZ ;  /* 0x0000005a0b5a7210 */ /* 0x010fc60007fde0ff */
[----:B0-----:R-:W4:Y:S04]  /*18000*/  LDL.LU R83, [R1+0x684] ;  /* 0x0006840001537983 */ /* 0x001f280000300800 */
[----:B------:R-:W-:Y:S01]  /*18010*/  STL [R1+0x678], R90 ;  /* 0x0006785a01007387 */ /* 0x000fe20000100800 */
[----:B------:R-:W-:-:S03]  /*18020*/  IADD3 R6, P5, PT, R11, R6, RZ ;  /* 0x000000060b067210 */ /* 0x000fc60007fbe0ff */
[----:B------:R-:W2:Y:S01]  /*18030*/  LDL.LU R99, [R1+0x690] ;  /* 0x0006900001637983 */ /* 0x000ea20000300800 */
[----:B-1----:R-:W-:-:S03]  /*18040*/  @P4 IMAD.MOV.U32 R16, RZ, RZ, R90 ;  /* 0x000000ffff104224 */ /* 0x002fc600078e005a */
[----:B------:R-:W-:Y:S04]  /*18050*/  STL [R1+0x680], R6 ;  /* 0x0006800601007387 */ /* 0x000fe80000100800 */
[----:B------:R-:W2:Y:S01]  /*18060*/  LDL.LU R4, [R1+0x698] ;  /* 0x0006980001047983 */ /* 0x000ea20000300800 */
[----:B------:R-:W-:-:S04]  /*18070*/  IMAD.X R104, R13, 0x1, R104, P6 ;  /* 0x000000010d687824 */ /* 0x000fc800030e0668 */
[----:B------:R-:W-:Y:S02]  /*18080*/  @P4 IMAD.MOV.U32 R17, RZ, RZ, R104 ;  /* 0x000000ffff114224 */ /* 0x000fe400078e0068 */
[----:B------:R-:W-:Y:S01]  /*18090*/  IMAD.X R84, R13, 0x1, R84, P5 ;  /* 0x000000010d547824 */ /* 0x000fe200028e0654 */
[----:B------:R0:W-:Y:S04]  /*180a0*/  STL [R1+0x674], R104 ;  /* 0x0006746801007387 */ /* 0x0001e80000100800 */
[----:B------:R1:W-:Y:S04]  /*180b0*/  STL [R1+0x67c], R84 ;  /* 0x00067c5401007387 */ /* 0x0003e80000100800 */
[----:B------:R1:W2:Y:S04]  /*180c0*/  @P4 LDG.E.U8 R105, desc[UR20][R16.64] ;  /* 0x0000001410694981 */ /* 0x0002a8000c1e1100 */
[----:B0-----:R-:W2:Y:S01]  /*180d0*/  LDL.LU R104, [R1+0x68c] ;  /* 0x00068c0001687983 */ /* 0x001ea20000300800 */
[----:B-1----:R-:W-:-:S03]  /*180e0*/  @P2 IMAD.MOV.U32 R17, RZ, RZ, R84 ;  /* 0x000000ffff112224 */ /* 0x002fc600078e0054 */
[----:B------:R-:W2:Y:S01]  /*180f0*/  LDL.LU R84, [R1+0x694] ;  /* 0x0006940001547983 */ /* 0x000ea20000300800 */
[C---:B------:R-:W-:Y:S02]  /*18100*/  ISETP.GT.AND P3, PT, R50.reuse, 0x46, PT ;  /* 0x000000463200780c */ /* 0x040fe40003f64270 */
[----:B---3--:R-:W-:Y:S01]  /*18110*/  IADD3 R63, P5, PT, R11, R63, RZ ;  /* 0x0000003f0b3f7210 */ /* 0x008fe20007fbe0ff */
[----:B------:R-:W-:Y:S01]  /*18120*/  @P2 IMAD.MOV.U32 R16, RZ, RZ, R6 ;  /* 0x000000ffff102224 */ /* 0x000fe200078e0006 */
[----:B------:R-:W-:Y:S02]  /*18130*/  PRMT R121, RZ, 0x7610, R121 ;  /* 0x00007610ff797816 */ /* 0x000fe40000000079 */
[----:B------:R-:W-:Y:S01]  /*18140*/  ISETP.GT.AND P4, PT, R50, 0x47, PT ;  /* 0x000000473200780c */ /* 0x000fe20003f84270 */
[----:B------:R-:W-:Y:S01]  /*18150*/  STL [R1+0x688], R63 ;  /* 0x0006883f01007387 */ /* 0x000fe20000100800 */
[----:B------:R-:W-:-:S03]  /*18160*/  PRMT R96, RZ, 0x7610, R96 ;  /* 0x00007610ff607816 */ /* 0x000fc60000000060 */
[----:B------:R0:W3:Y:S01]  /*18170*/  @P2 LDG.E.U8 R121, desc[UR20][R16.64] ;  /* 0x0000001410792981 */ /* 0x0000e2000c1e1100 */
[----:B------:R-:W-:-:S03]  /*18180*/  ISETP.GT.AND P2, PT, R50, 0x48, PT ;  /* 0x000000483200780c */ /* 0x000fc60003f44270 */
[----:B------:R-:W3:Y:S01]  /*18190*/  LDL.LU R6, [R1+0x6a0] ;  /* 0x0006a00001067983 */ /* 0x000ee20000300800 */
[----:B------:R-:W-:Y:S01]  /*181a0*/  PRMT R10, RZ, 0x7610, R10 ;  /* 0x00007610ff0a7816 */ /* 0x000fe2000000000a */
[----:B0-----:R-:W-:Y:S02]  /*181b0*/  @P3 IMAD.MOV.U32 R16, RZ, RZ, R63 ;  /* 0x000000ffff103224 */ /* 0x001fe400078e003f */
[----:B----4-:R-:W-:-:S04]  /*181c0*/  IMAD.X R83, R13, 0x1, R83, P5 ;  /* 0x000000010d537824 */ /* 0x010fc800028e0653 */
[----:B------:R-:W-:Y:S01]  /*181d0*/  @P3 IMAD.MOV.U32 R17, RZ, RZ, R83 ;  /* 0x000000ffff113224 */ /* 0x000fe200078e0053 */
[C---:B--2---:R-:W-:Y:S01]  /*181e0*/  IADD3 R99, P6, PT, R11.reuse, R99, RZ ;  /* 0x000000630b637210 */ /* 0x044fe20007fde0ff */
[----:B------:R0:W-:Y:S04]  /*181f0*/  STL [R1+0x684], R83 ;  /* 0x0006845301007387 */ /* 0x0001e80000100800 */
[----:B------:R1:W2:Y:S01]  /*18200*/  @P3 LDG.E.U8 R96, desc[UR20][R16.64] ;  /* 0x0000001410603981 */ /* 0x0002a2000c1e1100 */
[----:B------:R-:W-:-:S03]  /*18210*/  IADD3 R4, P5, PT, R11, R4, RZ ;  /* 0x000000040b047210 */ /* 0x000fc60007fbe0ff */
[----:B0-----:R-:W4:Y:S04]  /*18220*/  LDL.LU R83, [R1+0x69c] ;  /* 0x00069c0001537983 */ /* 0x001f280000300800 */
[----:B------:R-:W-:Y:S01]  /*18230*/  STL [R1+0x690], R99 ;  /* 0x0006906301007387 */ /* 0x000fe20000100800 */
[----:B-1----:R-:W-:-:S03]  /*18240*/  @P4 IMAD.MOV.U32 R16, RZ, RZ, R99 ;  /* 0x000000ffff104224 */ /* 0x002fc600078e0063 */
[----:B------:R-:W2:Y:S04]  /*18250*/  LDL.LU R90, [R1+0x6a8] ;  /* 0x0006a800015a7983 */ /* 0x000ea80000300800 */
        /* <DEDUP_REMOVED lines=82> */
[----:B------:R-:W-:Y:S04]  /*18780*/  STL [R1+0x6d0], R63 ;  /* 0x0006d03f01007387 */ /* 0x000fe80000100800 */
[----:B------:R-:W3:Y:S01]  /*18790*/  LDL.LU R6, [R1+0x6e8] ;  /* 0x0006e80001067983 */ /* 0x000ee20000300800 */
[----:B------:R-:W-:-:S03]  /*187a0*/  PRMT R0, RZ, 0x7610, R0 ;  /* 0x00007610ff007816 */ /* 0x000fc60000000000 */
[----:B------:R0:W3:Y:S01]  /*187b0*/  @P2 LDG.E.U8 R91, desc[UR20][R16.64] ;  /* 0x00000014105b2981 */ /* 0x0000e2000c1e1100 */
[----:B------:R-:W-:Y:S02]  /*187c0*/  ISETP.GT.AND P2, PT, R50, 0x51, PT ;  /* 0x000000513200780c */ /* 0x000fe40003f44270 */
[----:B------:R-:W-:Y:S01]  /*187d0*/  PRMT R39, RZ, 0x7610, R39 ;  /* 0x00007610ff277816 */ /* 0x000fe20000000027 */
[----:B0-----:R-:W-:Y:S02]  /*187e0*/  @P3 IMAD.MOV.U32 R16, RZ, RZ, R63 ;  /* 0x000000ffff103224 */ /* 0x001fe400078e003f */
[----:B----4-:R-:W-:-:S04]  /*187f0*/  IMAD.X R83, R13, 0x1, R83, P5 ;  /* 0x000000010d537824 */ /* 0x010fc800028e0653 */
[----:B------:R-:W-:Y:S01]  /*18800*/  @P3 IMAD.MOV.U32 R17, RZ, RZ, R83 ;  /* 0x000000ffff113224 */ /* 0x000fe200078e0053 */
[----:B------:R0:W-:Y:S01]  /*18810*/  STL [R1+0x6cc], R83 ;  /* 0x0006cc5301007387 */ /* 0x0001e20000100800 */
[----:B--2---:R-:W-:-:S03]  /*18820*/  IADD3 R90, P6, PT, R11, R90, RZ ;  /* 0x0000005a0b5a7210 */ /* 0x004fc60007fde0ff */
[----:B------:R1:W2:Y:S04]  /*18830*/  @P3 LDG.E.U8 R0, desc[UR20][R16.64] ;  /* 0x0000001410003981 */ /* 0x0002a8000c1e1100 */
[----:B0-----:R-:W4:Y:S01]  /*18840*/  LDL.LU R83, [R1+0x6e4] ;  /* 0x0006e40001537983 */ /* 0x001f220000300800 */
[----:B------:R-:W-:-:S03]  /*18850*/  IADD3 R4, P5, PT, R11, R4, RZ ;  /* 0x000000040b047210 */ /* 0x000fc60007fbe0ff */
        /* <DEDUP_REMOVED lines=47> */
[----:B------:R-:W-:Y:S02]  /*18b50*/  ISETP.GT.AND P3, PT, R50, 0x55, PT ;  /* 0x000000553200780c */ /* 0x000fe40003f64270 */
[----:B---3--:R-:W-:Y:S01]  /*18b60*/  IADD3 R4, P5, PT, R11, R4, RZ ;  /* 0x000000040b047210 */ /* 0x008fe20007fbe0ff */
[----:B------:R-:W-:Y:S01]  /*18b70*/  @P2 IMAD.MOV.U32 R16, RZ, RZ, R63 ;  /* 0x000000ffff102224 */ /* 0x000fe200078e003f */
[----:B------:R-:W-:-:S03]  /*18b80*/  PRMT R8, RZ, 0x7610, R8 ;  /* 0x00007610ff087816 */ /* 0x000fc60000000008 */
[----:B------:R-:W-:Y:S04]  /*18b90*/  STL [R1+0x700], R4 ;  /* 0x0007000401007387 */ /* 0x000fe80000100800 */
[----:B------:R-:W3:Y:S01]  /*18ba0*/  LDL.LU R63, [R1+0x718] ;  /* 0x00071800013f7983 */ /* 0x000ee20000300800 */
[----:B------:R-:W-:-:S03]  /*18bb0*/  ISETP.GT.AND P4, PT, R50, 0x56, PT ;  /* 0x000000563200780c */ /* 0x000fc60003f84270 */
[----:B------:R0:W3:Y:S01]  /*18bc0*/  @P2 LDG.E.U8 R8, desc[UR20][R16.64] ;  /* 0x0000001410082981 */ /* 0x0000e2000c1e1100 */
        /* <DEDUP_REMOVED lines=9> */
[----:B------:R-:W-:Y:S04]  /*18c60*/  STL [R1+0x708], R90 ;  /* 0x0007085a01007387 */ /* 0x000fe80000100800 */
[----:B------:R-:W2:Y:S04]  /*18c70*/  LDL.LU R99, [R1+0x720] ;  /* 0x0007200001637983 */ /* 0x000ea80000300800 */
[----:B------:R-:W-:Y:S04]  /*18c80*/  STL [R1+0x710], R6 ;  /* 0x0007100601007387 */ /* 0x000fe80000100800 */
[----:B------:R-:W2:Y:S01]  /*18c90*/  LDL.LU R4, [R1+0x728] ;  /* 0x0007280001047983 */ /* 0x000ea20000300800 */
[----:B-1----:R-:W-:-:S02]  /*18ca0*/  @P4 IMAD.MOV.U32 R16, RZ, RZ, R90 ;  /* 0x000000ffff104224 */ /* 0x002fc400078e005a */
[C---:B------:R-:W-:Y:S02]  /*18cb0*/  IMAD.X R104, R13.reuse, 0x1, R104, P6 ;  /* 0x000000010d687824 */ /* 0x040fe400030e0668 */
[----:B------:R-:W-:-:S03]  /*18cc0*/  IMAD.X R84, R13, 0x1, R84, P5 ;  /* 0x000000010d547824 */ /* 0x000fc600028e0654 */
[----:B------:R0:W-:Y:S01]  /*18cd0*/  STL [R1+0x704], R104 ;  /* 0x0007046801007387 */ /* 0x0001e20000100800 */
[----:B------:R-:W-:-:S03]  /*18ce0*/  @P4 IMAD.MOV.U32 R17, RZ, RZ, R104 ;  /* 0x000000ffff114224 */ /* 0x000fc600078e0068 */
[----:B------:R-:W-:Y:S04]  /*18cf0*/  STL [R1+0x70c], R84 ;  /* 0x00070c5401007387 */ /* 0x000fe80000100800 */
[----:B0-----:R-:W2:Y:S04]  /*18d00*/  LDL.LU R104, [R1+0x71c] ;  /* 0x00071c0001687983 */ /* 0x001ea80000300800 */
[----:B------:R-:W2:Y:S01]  /*18d10*/  LDL.LU R90, [R1+0x724] ;  /* 0x00072400015a7983 */ /* 0x000ea20000300800 */
[----:B------:R-:W-:Y:S02]  /*18d20*/  ISETP.GT.AND P2, PT, R50, 0x57, PT ;  /* 0x000000573200780c */ /* 0x000fe40003f44270 */
[----:B------:R-:W-:-:S02]  /*18d30*/  PRMT R123, RZ, 0x7610, R123 ;  /* 0x00007610ff7b7816 */ /* 0x000fc4000000007b */
[----:B------:R-:W-:Y:S02]  /*18d40*/  ISETP.GT.AND P3, PT, R50, 0x58, PT ;  /* 0x000000583200780c */ /* 0x000fe40003f64270 */
[----:B---3--:R-:W-:Y:S02]  /*18d50*/  IADD3 R63, P5, PT, R11, R63, RZ ;  /* 0x0000003f0b3f7210 */ /* 0x008fe40007fbe0ff */
[----:B------:R-:W-:Y:S01]  /*18d60*/  PRMT R122, RZ, 0x7610, R122 ;  /* 0x00007610ff7a7816 */ /* 0x000fe2000000007a */
[----:B------:R0:W3:Y:S04]  /*18d70*/  @P4 LDG.E.U8 R123, desc[UR20][R16.64] ;  /* 0x00000014107b4981 */ /* 0x0000e8000c1e1100 */
[----:B------:R-:W-:Y:S01]  /*18d80*/  STL [R1+0x718], R63 ;  /* 0x0007183f01007387 */ /* 0x000fe20000100800 */
[----:B0-----:R-:W-:-:S02]  /*18d90*/  @P2 IMAD.MOV.U32 R16, RZ, RZ, R6 ;  /* 0x000000ffff102224 */ /* 0x001fc400078e0006 */
[----:B------:R-:W-:Y:S01]  /*18da0*/  @P2 IMAD.MOV.U32 R17, RZ, RZ, R84 ;  /* 0x000000ffff112224 */ /* 0x000fe200078e0054 */
[----:B------:R-:W3:Y:S01]  /*18db0*/  LDL.LU R6, [R1+0x730] ;  /* 0x0007300001067983 */ /* 0x000ee20000300800 */
[----:B------:R-:W-:-:S03]  /*18dc0*/  ISETP.GT.AND P4, PT, R50, 0x59, PT ;  /* 0x000000593200780c */ /* 0x000fc60003f84270 */
[----:B------:R0:W3:Y:S01]  /*18dd0*/  @P2 LDG.E.U8 R122, desc[UR20][R16.64] ;  /* 0x00000014107a2981 */ /* 0x0000e2000c1e1100 */
[----:B------:R-:W-:Y:S02]  /*18de0*/  PRMT R38, RZ, 0x7610, R38 ;  /* 0x00007610ff267816 */ /* 0x000fe40000000026 */
        /* <DEDUP_REMOVED lines=10> */
[----:B------:R0:W-:Y:S01]  /*18e90*/  STL [R1+0x720], R99 ;  /* 0x0007206301007387 */ /* 0x0001e20000100800 */
[----:B-1----:R-:W-:-:S03]  /*18ea0*/  @P4 IMAD.MOV.U32 R16, RZ, RZ, R99 ;  /* 0x000000ffff104224 */ /* 0x002fc600078e0063 */
[----:B------:R-:W2:Y:S04]  /*18eb0*/  LDL.LU R63, [R1+0x738] ;  /* 0x00073800013f7983 */ /* 0x000ea80000300800 */
[----:B------:R-:W-:Y:S04]  /*18ec0*/  STL [R1+0x728], R4 ;  /* 0x0007280401007387 */ /* 0x000fe80000100800 */
[----:B------:R-:W2:Y:S01]  /*18ed0*/  LDL.LU R84, [R1+0x740] ;  /* 0x0007400001547983 */ /* 0x000ea20000300800 */
[C---:B------:R-:W-:Y:S02]  /*18ee0*/  IMAD.X R104, R13.reuse, 0x1, R104, P6 ;  /* 0x000000010d687824 */ /* 0x040fe400030e0668 */
[----:B------:R-:W-:-:S02]  /*18ef0*/  IMAD.X R90, R13, 0x1, R90, P5 ;  /* 0x000000010d5a7824 */ /* 0x000fc400028e065a */
[----:B------:R-:W-:Y:S01]  /*18f00*/  @P4 IMAD.MOV.U32 R17, RZ, RZ, R104 ;  /* 0x000000ffff114224 */ /* 0x000fe200078e0068 */
[----:B------:R-:W-:Y:S04]  /*18f10*/  STL [R1+0x71c], R104 ;  /* 0x00071c6801007387 */ /* 0x000fe80000100800 */
        /* <DEDUP_REMOVED lines=10> */
[----:B------:R-:W3:Y:S04]  /*18fc0*/  LDL.LU R4, [R1+0x748] ;  /* 0x0007480001047983 */ /* 0x000ee80000300800 */
[----:B------:R0:W3:Y:S01]  /*18fd0*/  @P2 LDG.E.U8 R78, desc[UR20][R16.64] ;  /* 0x00000014104e2981 */ /* 0x0000e2000c1e1100 */
[----:B------:R-:W-:Y:S02]  /*18fe0*/  ISETP.GT.AND P4, PT, R50, 0x5c, PT ;  /* 0x0000005c3200780c */ /* 0x000fe40003f84270 */
[----:B------:R-:W-:Y:S01]  /*18ff0*/  PRMT R110, RZ, 0x7610, R110 ;  /* 0x00007610ff6e7816 */ /* 0x000fe2000000006e */
[----:B0-----:R-:W-:-:S02]  /*19000*/  @P3 IMAD.MOV.U32 R16, RZ, RZ, R6 ;  /* 0x000000ffff103224 */ /* 0x001fc400078e0006 */
[----:B----4-:R-:W-:-:S04]  /*19010*/  IMAD.X R83, R13, 0x1, R83, P5 ;  /* 0x000000010d537824 */ /* 0x010fc800028e0653 */
[----:B------:R-:W-:Y:S01]  /*19020*/  @P3 IMAD.MOV.U32 R17, RZ, RZ, R83 ;  /* 0x000000ffff113224 */ /* 0x000fe200078e0053 */
[----:B------:R0:W-:Y:S01]  /*19030*/  STL [R1+0x72c], R83 ;  /* 0x00072c5301007387 */ /* 0x0001e20000100800 */
[----:B--2---:R-:W-:-:S03]  /*19040*/  IADD3 R63, P6, PT, R11, R63, RZ ;  /* 0x0000003f0b3f7210 */ /* 0x004fc60007fde0ff */
[----:B------:R1:W2:Y:S04]  /*19050*/  @P3 LDG.E.U8 R110, desc[UR20][R16.64] ;  /* 0x00000014106e3981 */ /* 0x0002a8000c1e1100 */
[----:B0-----:R-:W4:Y:S01]  /*19060*/  LDL.LU R83, [R1+0x744] ;  /* 0x0007440001537983 */ /* 0x001f220000300800 */
[----:B------:R-:W-:-:S03]  /*19070*/  IADD3 R84, P5, PT, R11, R84, RZ ;  /* 0x000000540b547210 */ /* 0x000fc60007fbe0ff */
[----:B------:R0:W-:Y:S04]  /*19080*/  STL [R1+0x738], R63 ;  /* 0x0007383f01007387 */ /* 0x0001e80000100800 */
[----:B------:R-:W2:Y:S01]  /*19090*/  LDL.LU R6, [R1+0x750] ;  /* 0x0007500001067983 */ /* 0x000ea20000300800 */
[----:B-1----:R-:W-:-:S03]  /*190a0*/  @P4 IMAD.MOV.U32 R16, RZ, RZ, R63 ;  /* 0x000000ffff104224 */ /* 0x002fc600078e003f */
[----:B------:R-:W-:Y:S01]  /*190b0*/  STL [R1+0x740], R84 ;  /* 0x0007405401007387 */ /* 0x000fe20000100800 */
[C---:B------:R-:W-:Y:S02]  /*190c0*/  IMAD.X R99, R13.reuse, 0x1, R99, P6 ;  /* 0x000000010d637824 */ /* 0x040fe400030e0663 */
[----:B------:R-:W-:-:S03]  /*190d0*/  IMAD.X R90, R13, 0x1, R90, P5 ;  /* 0x000000010d5a7824 */ /* 0x000fc600028e065a */
[----:B------:R-:W-:Y:S04]  /*190e0*/  STL [R1+0x734], R99 ;  /* 0x0007346301007387 */ /* 0x000fe80000100800 */
[----:B------:R1:W-:Y:S04]  /*190f0*/  STL [R1+0x73c], R90 ;  /* 0x00073c5a01007387 */ /* 0x0003e80000100800 */
[----:B0-----:R-:W2:Y:S01]  /*19100*/  LDL.LU R63, [R1+0x74c] ;  /* 0x00074c00013f7983 */ /* 0x001ea20000300800 */
[----:B------:R-:W-:Y:S01]  /*19110*/  ISETP.GT.AND P2, PT, R50, 0x5d, PT ;  /* 0x0000005d3200780c */ /* 0x000fe20003f44270 */
[----:B------:R-:W-:Y:S01]  /*19120*/  @P4 IMAD.MOV.U32 R17, RZ, RZ, R99 ;  /* 0x000000ffff114224 */ /* 0x000fe200078e0063 */
[----:B------:R-:W-:-:S06]  /*19130*/  PRMT R119, RZ, 0x7610, R119 ;  /* 0x00007610ff777816 */ /* 0x000fcc0000000077 */
[----:B------:R0:W2:Y:S01]  /*19140*/  @P4 LDG.E.U8 R119, desc[UR20][R16.64] ;  /* 0x0000001410774981 */ /* 0x0000a2000c1e1100 */
[----:B------:R-:W-:-:S04]  /*19150*/  ISETP.GT.AND P3, PT, R50, 0x5e, PT ;  /* 0x0000005e3200780c */ /* 0x000fc80003f64270 */
[----:B0-----:R-:W-:Y:S02]  /*19160*/  @P2 IMAD.MOV.U32 R17, RZ, RZ, R90 ;  /* 0x000000ffff112224 */ /* 0x001fe400078e005a */
[----:B------:R-:W-:Y:S01]  /*19170*/  @P2 IMAD.MOV.U32 R16, RZ, RZ, R84 ;  /* 0x000000ffff102224 */ /* 0x000fe200078e0054 */
[----:B-1----:R-:W2:Y:S04]  /*19180*/  LDL.LU R90, [R1+0x754] ;  /* 0x00075400015a7983 */ /* 0x002ea80000300800 */
[----:B------:R-:W2:Y:S01]  /*19190*/  LDL.LU R84, [R1+0x758] ;  /* 0x0007580001547983 */ /* 0x000ea20000300800 */
[----:B---3--:R-:W-:Y:S02]  /*191a0*/  IADD3 R4, P4, PT, R11, R4, RZ ;  /* 0x000000040b047210 */ /* 0x008fe40007f9e0ff */
[----:B------:R-:W-:-:S03]  /*191b0*/  PRMT R118, RZ, 0x7610, R118 ;  /* 0x00007610ff767816 */ /* 0x000fc60000000076 */
[----:B------:R-:W-:Y:S04]  /*191c0*/  STL [R1+0x748], R4 ;  /* 0x0007480401007387 */ /* 0x000fe80000100800 */
[----:B------:R0:W3:Y:S01]  /*191d0*/  @P2 LDG.E.U8 R118, desc[UR20][R16.64] ;  /* 0x0000001410762981 */ /* 0x0000e2000c1e1100 */
[----:B------:R-:W-:Y:S01]  /*191e0*/  ISETP.GT.AND P5, PT, R50, 0x5f, PT ;  /* 0x0000005f3200780c */ /* 0x000fe20003fa4270 */
[----:B0-----:R-:W-:Y:S01]  /*191f0*/  @P3 IMAD.MOV.U32 R16, RZ, RZ, R4 ;  /* 0x000000ffff103224 */ /* 0x001fe200078e0004 */
[----:B------:R-:W-:Y:S01]  /*19200*/  PRMT R114, RZ, 0x7610, R114 ;  /* 0x00007610ff727816 */ /* 0x000fe20000000072 */
[----:B----4-:R-:W-:-:S04]  /*19210*/  IMAD.X R83, R13, 0x1, R83, P4 ;  /* 0x000000010d537824 */ /* 0x010fc800020e0653 */
[----:B------:R-:W-:Y:S01]  /*19220*/  @P3 IMAD.MOV.U32 R17, RZ, RZ, R83 ;  /* 0x000000ffff113224 */ /* 0x000fe200078e0053 */
[----:B------:R0:W-:Y:S01]  /*19230*/  STL [R1+0x744], R83 ;  /* 0x0007445301007387 */ /* 0x0001e20000100800 */
[----:B--2---:R-:W-:-:S03]  /*19240*/  IADD3 R6, P2, PT, R11, R6, RZ ;  /* 0x000000060b067210 */ /* 0x004fc60007f5e0ff */
[----:B------:R1:W2:Y:S04]  /*19250*/  @P3 LDG.E.U8 R114, desc[UR20][R16.64] ;  /* 0x0000001410723981 */ /* 0x0002a8000c1e1100 */
[----:B0-----:R-:W4:Y:S04]  /*19260*/  LDL.LU R83, [R1+0x75c] ;  /* 0x00075c0001537983 */ /* 0x001f280000300800 */
[----:B------:R-:W2:Y:S01]  /*19270*/  LDL.LU R4, [R1+0x760] ;  /* 0x0007600001047983 */ /* 0x000ea20000300800 */
[----:B-1----:R-:W-:-:S03]  /*19280*/  @P5 IMAD.MOV.U32 R16, RZ, RZ, R6 ;  /* 0x000000ffff105224 */ /* 0x002fc600078e0006 */
[----:B------:R-:W-:Y:S01]  /*19290*/  STL [R1+0x750], R6 ;  /* 0x0007500601007387 */ /* 0x000fe20000100800 */
[----:B------:R-:W-:-:S04]  /*192a0*/  IMAD.X R63, R13, 0x1, R63, P2 ;  /* 0x000000010d3f7824 */ /* 0x000fc800010e063f */
[----:B------:R-:W-:Y:S01]  /*192b0*/  @P5 IMAD.MOV.U32 R17, RZ, RZ, R63 ;  /* 0x000000ffff115224 */ /* 0x000fe200078e003f */
[----:B------:R0:W-:Y:S04]  /*192c0*/  STL [R1+0x74c], R63 ;  /* 0x00074c3f01007387 */ /* 0x0001e80000100800 */
[----:B0-----:R-:W3:Y:S04]  /*192d0*/  LDL.LU R63, [R1+0x764] ;  /* 0x00076400013f7983 */ /* 0x001ee80000300800 */
[----:B------:R-:W3:Y:S01]  /*192e0*/  LDL.LU R6, [R1+0x768] ;  /* 0x0007680001067983 */ /* 0x000ee20000300800 */
[----:B------:R-:W-:-:S02]  /*192f0*/  ISETP.GT.AND P3, PT, R50, 0x60, PT ;  /* 0x000000603200780c */ /* 0x000fc40003f64270 */
[----:B------:R-:W-:Y:S02]  /*19300*/  PRMT R108, RZ, 0x7610, R108 ;  /* 0x00007610ff6c7816 */ /* 0x000fe4000000006c */
[----:B------:R-:W-:-:S04]  /*19310*/  IADD3 R84, P2, PT, R11, R84, RZ ;  /* 0x000000540b547210 */ /* 0x000fc80007f5e0ff */
[----:B------:R0:W3:Y:S01]  /*19320*/  @P5 LDG.E.U8 R108, desc[UR20][R16.64] ;  /* 0x00000014106c5981 */ /* 0x0000e2000c1e1100 */
[----:B------:R-:W-:Y:S01]  /*19330*/  IMAD.X R90, R13, 0x1, R90, P2 ;  /* 0x000000010d5a7824 */ /* 0x000fe200010e065a */
[----:B------:R-:W-:Y:S02]  /*19340*/  PRMT R37, RZ, 0x7610, R37 ;  /* 0x00007610ff257816 */ /* 0x000fe40000000025 */
[----:B------:R-:W-:Y:S04]  /*19350*/  STL [R1+0x758], R84 ;  /* 0x0007585401007387 */ /* 0x000fe80000100800 */
[----:B------:R1:W-:Y:S01]  /*19360*/  STL [R1+0x754], R90 ;  /* 0x0007545a01007387 */ /* 0x0003e20000100800 */
[----:B0-----:R-:W-:Y:S02]  /*19370*/  @P3 IMAD.MOV.U32 R16, RZ, RZ, R84 ;  /* 0x000000ffff103224 */ /* 0x001fe400078e0054 */
[----:B------:R-:W-:-:S05]  /*19380*/  @P3 IMAD.MOV.U32 R17, RZ, RZ, R90 ;  /* 0x000000ffff113224 */ /* 0x000fca00078e005a */
[----:B------:R0:W3:Y:S04]  /*19390*/  @P3 LDG.E.U8 R37, desc[UR20][R16.64] ;  /* 0x0000001410253981 */ /* 0x0000e8000c1e1100 */
[----:B-1----:R-:W3:Y:S01]  /*193a0*/  LDL.LU R90, [R1+0x76c] ;  /* 0x00076c00015a7983 */ /* 0x002ee20000300800 */
[----:B------:R-:W-:-:S03]  /*193b0*/  ISETP.GT.AND P3, PT, R50, 0x61, PT ;  /* 0x000000613200780c */ /* 0x000fc60003f64270 */
[----:B------:R-:W3:Y:S01]  /*193c0*/  LDL.LU R84, [R1+0x770] ;  /* 0x0007700001547983 */ /* 0x000ee20000300800 */
[----:B------:R-:W-:Y:S02]  /*193d0*/  PRMT R21, RZ, 0x7610, R21 ;  /* 0x00007610ff157816 */ /* 0x000fe40000000015 */
[----:B--2---:R-:W-:-:S05]  /*193e0*/  IADD3 R4, P2, PT, R11, R4, RZ ;  /* 0x000000040b047210 */ /* 0x004fca0007f5e0ff */
[----:B----4-:R-:W-:Y:S01]  /*193f0*/  IMAD.X R83, R13, 0x1, R83, P2 ;  /* 0x000000010d537824 */ /* 0x010fe200010e0653 */
[----:B------:R-:W-:Y:S01]  /*19400*/  STL [R1+0x760], R4 ;  /* 0x0007600401007387 */ /* 0x000fe20000100800 */
[----:B0-----:R-:W-:Y:S02]  /*19410*/  @P3 IMAD.MOV.U32 R16, RZ, RZ, R4 ;  /* 0x000000ffff103224 */ /* 0x001fe400078e0004 */
[----:B------:R-:W-:Y:S01]  /*19420*/  @P3 IMAD.MOV.U32 R17, RZ, RZ, R83 ;  /* 0x000000ffff113224 */ /* 0x000fe200078e0053 */
[----:B------:R0:W-:Y:S04]  /*19430*/  STL [R1+0x75c], R83 ;  /* 0x00075c5301007387 */ /* 0x0001e80000100800 */
[----:B------:R1:W2:Y:S01]  /*19440*/  @P3 LDG.E.U8 R21, desc[UR20][R16.64] ;  /* 0x0000001410153981 */ /* 0x0002a2000c1e1100 */
[----:B------:R-:W-:-:S03]  /*19450*/  ISETP.GT.AND P3, PT, R50, 0x62, PT ;  /* 0x000000623200780c */ /* 0x000fc60003f64270 */
[----:B0-----:R-:W4:Y:S04]  /*19460*/  LDL.LU R83, [R1+0x774] ;  /* 0x0007740001537983 */ /* 0x001f280000300800 */
[----:B------:R-:W2:Y:S01]  /*19470*/  LDL.LU R4, [R1+0x778] ;  /* 0x0007780001047983 */ /* 0x000ea20000300800 */
[----:B---3--:R-:W-:-:S05]  /*19480*/  IADD3 R6, P2, PT, R11, R6, RZ ;  /* 0x000000060b067210 */ /* 0x008fca0007f5e0ff */
[----:B------:R-:W-:Y:S01]  /*19490*/  IMAD.X R63, R13, 0x1, R63, P2 ;  /* 0x000000010d3f7824 */ /* 0x000fe200010e063f */
[----:B------:R-:W-:Y:S01]  /*194a0*/  STL [R1+0x768], R6 ;  /* 0x0007680601007387 */ /* 0x000fe20000100800 */
[----:B-1----:R-:W-:Y:S02]  /*194b0*/  @P3 IMAD.MOV.U32 R16, RZ, RZ, R6 ;  /* 0x000000ffff103224 */ /* 0x002fe400078e0006 */
[----:B------:R-:W-:Y:S01]  /*194c0*/  @P3 IMAD.MOV.U32 R17, RZ, RZ, R63 ;  /* 0x000000ffff113224 */ /* 0x000fe200078e003f */
[----:B------:R0:W-:Y:S04]  /*194d0*/  STL [R1+0x764], R63 ;  /* 0x0007643f01007387 */ /* 0x0001e80000100800 */
[----:B0-----:R-:W3:Y:S04]  /*194e0*/  LDL.LU R63, [R1+0x77c] ;  /* 0x00077c00013f7983 */ /* 0x001ee80000300800 */
[----:B------:R-:W3:Y:S01]  /*194f0*/  LDL.LU R6, [R1+0x780] ;  /* 0x0007800001067983 */ /* 0x000ee20000300800 */
[----:B------:R-:W-:-:S06]  /*19500*/  PRMT R77, RZ, 0x7610, R77 ;  /* 0x00007610ff4d7816 */ /* 0x000fcc000000004d */
[----:B------:R0:W3:Y:S01]  /*19510*/  @P3 LDG.E.U8 R77, desc[UR20][R16.64] ;  /* 0x00000014104d3981 */ /* 0x0000e2000c1e1100 */
[----:B------:R-:W-:Y:S02]  /*19520*/  ISETP.GT.AND P3, PT, R50, 0x63, PT ;  /* 0x000000633200780c */ /* 0x000fe40003f64270 */
[----:B------:R-:W-:Y:S02]  /*19530*/  IADD3 R84, P2, PT, R11, R84, RZ ;  /* 0x000000540b547210 */ /* 0x000fe40007f5e0ff */
[----:B------:R-:W-:-:S03]  /*19540*/  PRMT R102, RZ, 0x7610, R102 ;  /* 0x00007610ff667816 */ /* 0x000fc60000000066 */
[----:B------:R-:W-:Y:S01]  /*19550*/  IMAD.X R90, R13, 0x1, R90, P2 ;  /* 0x000000010d5a7824 */ /* 0x000fe200010e065a */
        /* <DEDUP_REMOVED lines=33> */
[----:B------:R-:W-:Y:S05]  /*19770*/  STL [R1+0x788], R84 ;  /* 0x0007885401007387 */ /* 0x000fea0000100800 */
[----:B0-----:R-:W-:Y:S01]  /*19780*/  @P3 IMAD.MOV.U32 R16, RZ, RZ, R84 ;  /* 0x000000ffff103224 */ /* 0x001fe200078e0054 */
[----:B------:R0:W-:Y:S01]  /*19790*/  STL [R1+0x784], R90 ;  /* 0x0007845a01007387 */ /* 0x0001e20000100800 */
[----:B------:R-:W-:-:S05]  /*197a0*/  @P3 IMAD.MOV.U32 R17, RZ, RZ, R90 ;  /* 0x000000ffff113224 */ /* 0x000fca00078e005a */
[----:B------:R1:W3:Y:S04]  /*197b0*/  @P3 LDG.E.U8 R101, desc[UR20][R16.64] ;  /* 0x0000001410653981 */ /* 0x0002e8000c1e1100 */
[----:B0-----:R-:W3:Y:S01]  /*197c0*/  LDL.LU R90, [R1+0x79c] ;  /* 0x00079c00015a7983 */ /* 0x001ee20000300800 */
[----:B------:R-:W-:-:S03]  /*197d0*/  ISETP.GT.AND P3, PT, R50, 0x67, PT ;  /* 0x000000673200780c */ /* 0x000fc60003f64270 */
[----:B------:R-:W3:Y:S01]  /*197e0*/  LDL.LU R84, [R1+0x7a0] ;  /* 0x0007a00001547983 */ /* 0x000ee20000300800 */
[----:B------:R-:W-:Y:S02]  /*197f0*/  PRMT R100, RZ, 0x7610, R100 ;  /* 0x00007610ff647816 */ /* 0x000fe40000000064 */
[----:B--2---:R-:W-:-:S05]  /*19800*/  IADD3 R4, P2, PT, R11, R4, RZ ;  /* 0x000000040b047210 */ /* 0x004fca0007f5e0ff */
[----:B----4-:R-:W-:Y:S01]  /*19810*/  IMAD.X R83, R13, 0x1, R83, P2 ;  /* 0x000000010d537824 */ /* 0x010fe200010e0653 */
[----:B------:R-:W-:Y:S01]  /*19820*/  STL [R1+0x790], R4 ;  /* 0x0007900401007387 */ /* 0x000fe20000100800 */
[----:B-1----:R-:W-:Y:S02]  /*19830*/  @P3 IMAD.MOV.U32 R16, RZ, RZ, R4 ;  /* 0x000000ffff103224 */ /* 0x002fe400078e0004 */
        /* <DEDUP_REMOVED lines=54> */
[----:B0-----:R-:W-:Y:S02]  /*19ba0*/  @P3 IMAD.MOV.U32 R16, RZ, RZ, R84 ;  /* 0x000000ffff103224 */ /* 0x001fe400078e0054 */
[----:B------:R-:W-:Y:S01]  /*19bb0*/  @P3 IMAD.MOV.U32 R17, RZ, RZ, R90 ;  /* 0x000000ffff113224 */ /* 0x000fe200078e005a */
[----:B------:R0:W-:Y:S04]  /*19bc0*/  STL [R1+0x7b4], R90 ;  /* 0x0007b45a01007387 */ /* 0x0001e80000100800 */
[----:B------:R1:W3:Y:S01]  /*19bd0*/  @P3 LDG.E.U8 R97, desc[UR20][R16.64] ;  /* 0x0000001410613981 */ /* 0x0002e2000c1e1100 */
[----:B------:R-:W-:-:S03]  /*19be0*/  ISETP.GT.AND P3, PT, R50, 0x6d, PT ;  /* 0x0000006d3200780c */ /* 0x000fc60003f64270 */
[----:B0-----:R-:W3:Y:S04]  /*19bf0*/  LDL.LU R90, [R1+0x7cc] ;  /* 0x0007cc00015a7983 */ /* 0x001ee80000300800 */
        /* <DEDUP_REMOVED lines=25> */
[----:B------:R-:W-:-:S06]  /*19d90*/  IMAD.X R90, R13, 0x1, R90, P2 ;  /* 0x000000010d5a7824 */ /* 0x000fcc00010e065a */
[----:B0-----:R-:W-:Y:S02]  /*19da0*/  @P3 IMAD.MOV.U32 R16, RZ, RZ, R84 ;  /* 0x000000ffff103224 */ /* 0x001fe400078e0054 */
[----:B------:R-:W-:-:S05]  /*19db0*/  @P3 IMAD.MOV.U32 R17, RZ, RZ, R90 ;  /* 0x000000ffff113224 */ /* 0x000fca00078e005a */
[----:B------:R0:W3:Y:S01]  /*19dc0*/  @P3 LDG.E.U8 R92, desc[UR20][R16.64] ;  /* 0x00000014105c3981 */ /* 0x0000e2000c1e1100 */
[----:B------:R-:W-:-:S03]  /*19dd0*/  ISETP.GT.AND P3, PT, R50, 0x70, PT ;  /* 0x000000703200780c */ /* 0x000fc60003f64270 */
[----:B------:R-:W-:Y:S01]  /*19de0*/  STL [R1+0x7d0], R84 ;  /* 0x0007d05401007387 */ /* 0x000fe20000100800 */
[----:B------:R-:W-:-:S03]  /*19df0*/  PRMT R35, RZ, 0x7610, R35 ;  /* 0x00007610ff237816 */ /* 0x000fc60000000023 */
[----:B------:R1:W-:Y:S01]  /*19e00*/  STL [R1+0x7cc], R90 ;  /* 0x0007cc5a01007387 */ /* 0x0003e20000100800 */
[----:B--2---:R-:W-:-:S05]  /*19e10*/  IADD3 R4, P2, PT, R11, R4, RZ ;  /* 0x000000040b047210 */ /* 0x004fca0007f5e0ff */
[----:B----4-:R-:W-:Y:S01]  /*19e20*/  IMAD.X R83, R13, 0x1, R83, P2 ;  /* 0x000000010d537824 */ /* 0x010fe200010e0653 */
[----:B------:R2:W-:Y:S01]  /*19e30*/  STL [R1+0x7d8], R4 ;  /* 0x0007d80401007387 */ /* 0x0005e20000100800 */
[----:B0-----:R-:W-:Y:S02]  /*19e40*/  @P3 IMAD.MOV.U32 R16, RZ, RZ, R4 ;  /* 0x000000ffff103224 */ /* 0x001fe400078e0004 */
[----:B------:R-:W-:Y:S01]  /*19e50*/  @P3 IMAD.MOV.U32 R17, RZ, RZ, R83 ;  /* 0x000000ffff113224 */ /* 0x000fe200078e0053 */
[----:B------:R0:W-:Y:S04]  /*19e60*/  STL [R1+0x7d4], R83 ;  /* 0x0007d45301007387 */ /* 0x0001e80000100800 */
[----:B-1----:R-:W4:Y:S04]  /*19e70*/  LDL.LU R90, [R1+0x7e4] ;  /* 0x0007e400015a7983 */ /* 0x002f280000300800 */
[----:B--2---:R-:W2:Y:S04]  /*19e80*/  LDL.LU R4, [R1+0x7e8] ;  /* 0x0007e80001047983 */ /* 0x004ea80000300800 */
[----:B------:R1:W4:Y:S01]  /*19e90*/  @P3 LDG.E.U8 R35, desc[UR20][R16.64] ;  /* 0x0000001410233981 */ /* 0x000322000c1e1100 */
[----:B------:R-:W-:-:S02]  /*19ea0*/  ISETP.GT.AND P3, PT, R50, 0x71, PT ;  /* 0x000000713200780c */ /* 0x000fc40003f64270 */
[----:B---3--:R-:W-:-:S05]  /*19eb0*/  IADD3 R6, P2, PT, R11, R6, RZ ;  /* 0x000000060b067210 */ /* 0x008fca0007f5e0ff */
[----:B------:R-:W-:Y:S01]  /*19ec0*/  IMAD.X R63, R13, 0x1, R63, P2 ;  /* 0x000000010d3f7824 */ /* 0x000fe200010e063f */
[----:B------:R3:W-:Y:S05]  /*19ed0*/  STL [R1+0x7e0], R6 ;  /* 0x0007e00601007387 */ /* 0x0007ea0000100800 */
[----:B-1----:R-:W-:Y:S01]  /*19ee0*/  @P3 IMAD.MOV.U32 R16, RZ, RZ, R6 ;  /* 0x000000ffff103224 */ /* 0x002fe200078e0006 */
[----:B------:R1:W-:Y:S04]  /*19ef0*/  STL [R1+0x7dc], R63 ;  /* 0x0007dc3f01007387 */ /* 0x0003e80000100800 */
[----:B0-----:R-:W4:Y:S04]  /*19f00*/  LDL.LU R83, [R1+0x7ec] ;  /* 0x0007ec0001537983 */ /* 0x001f280000300800 */
[----:B---3--:R-:W3:Y:S01]  /*19f10*/  LDL.LU R6, [R1+0x7f0] ;  /* 0x0007f00001067983 */ /* 0x008ee20000300800 */
[----:B------:R-:W-:-:S03]  /*19f20*/  @P3 IMAD.MOV.U32 R17, RZ, RZ, R63 ;  /* 0x000000ffff113224 */ /* 0x000fc600078e003f */
[----:B------:R-:W3:Y:S04]  /*19f30*/  LDL.LU R84, [R1+0x7f4] ;  /* 0x0007f40001547983 */ /* 0x000ee80000300800 */
[----:B-1----:R-:W3:Y:S01]  /*19f40*/  LDL.LU R63, [R1+0x7f8] ;  /* 0x0007f800013f7983 */ /* 0x002ee20000300800 */
[----:B------:R-:W-:Y:S02]  /*19f50*/  PRMT R19, RZ, 0x7610, R19 ;  /* 0x00007610ff137816 */ /* 0x000fe40000000013 */
[----:B------:R-:W-:-:S04]  /*19f60*/  IADD3 R2, P2, PT, R11, R2, RZ ;  /* 0x000000020b027210 */ /* 0x000fc80007f5e0ff */
[----:B------:R0:W3:Y:S01]  /*19f70*/  @P3 LDG.E.U8 R19, desc[UR20][R16.64] ;  /* 0x0000001410133981 */ /* 0x0000e2000c1e1100 */
[----:B------:R-:W-:Y:S01]  /*19f80*/  ISETP.GT.AND P3, PT, R50, RZ, PT ;  /* 0x000000ff3200720c */ /* 0x000fe20003f64270 */
[----:B------:R-:W-:Y:S01]  /*19f90*/  IMAD.X R3, R13, 0x1, R3, P2 ;  /* 0x000000010d037824 */ /* 0x000fe200010e0603 */
[----:B------:R-:W-:-:S11]  /*19fa0*/  PRMT R49, RZ, 0x7610, R49 ;  /* 0x00007610ff317816 */ /* 0x000fd60000000031 */
[----:B------:R-:W3:Y:S01]  /*19fb0*/  @P3 LDG.E.U8 R49, desc[UR20][R2.64] ;  /* 0x0000001402313981 */ /* 0x000ee2000c1e1100 */
[----:B------:R-:W-:Y:S02]  /*19fc0*/  ISETP.GT.AND P3, PT, R50, 0x72, PT ;  /* 0x000000723200780c */ /* 0x000fe40003f64270 */
[----:B------:R-:W-:Y:S02]  /*19fd0*/  PRMT R75, RZ, 0x7610, R75 ;  /* 0x00007610ff4b7816 */ /* 0x000fe4000000004b */
        /* <DEDUP_REMOVED lines=17> */
[----:B------:R1:W3:Y:S01]  /*1a0f0*/  @P3 LDG.E.U8 R89, desc[UR20][R16.64] ;  /* 0x0000001410593981 */ /* 0x0002e2000c1e1100 */
[----:B------:R-:W-:-:S03]  /*1a100*/  ISETP.GT.AND P3, PT, R50, 0x74, PT ;  /* 0x000000743200780c */ /* 0x000fc60003f64270 */
[----:B0-----:R-:W3:Y:S04]  /*1a110*/  LDL.LU R83, [R1+0x804] ;  /* 0x0008040001537983 */ /* 0x001ee80000300800 */
[----:B------:R-:W3:Y:S01]  /*1a120*/  LDL.LU R6, [R1+0x808] ;  /* 0x0008080001067983 */ /* 0x000ee20000300800 */
[----:B------:R-:W-:-:S05]  /*1a130*/  IADD3 R63, P2, PT, R11, R63, RZ ;  /* 0x0000003f0b3f7210 */ /* 0x000fca0007f5e0ff */
        /* <DEDUP_REMOVED lines=79> */
[----:B----4-:R-:W-:Y:S02]  /*1a630*/  IMAD.X R90, R13, 0x1, R90, P2 ;  /* 0x000000010d5a7824 */ /* 0x010fe400010e065a */
[----:B0-----:R-:W-:Y:S02]  /*1a640*/  @P3 IMAD.MOV.U32 R16, RZ, RZ, R4 ;  /* 0x000000ffff103224 */ /* 0x001fe400078e0004 */
[----:B------:R-:W-:Y:S01]  /*1a650*/  @P3 IMAD.MOV.U32 R17, RZ, RZ, R90 ;  /* 0x000000ffff113224 */ /* 0x000fe200078e005a */
[----:B------:R0:W-:Y:S04]  /*1a660*/  STL [R1+0x830], R4 ;  /* 0x0008300401007387 */ /* 0x0001e80000100800 */
[----:B------:R1:W2:Y:S01]  /*1a670*/  @P3 LDG.E.U8 R15, desc[UR20][R16.64] ;  /* 0x00000014100f3981 */ /* 0x0002a2000c1e1100 */
[----:B------:R-:W-:-:S03]  /*1a680*/  ISETP.GT.AND P3, PT, R50, 0x7c, PT ;  /* 0x0000007c3200780c */ /* 0x000fc60003f64270 */
[----:B------:R-:W-:Y:S04]  /*1a690*/  STL [R1+0x82c], R90 ;  /* 0x00082c5a01007387 */ /* 0x000fe80000100800 */
[----:B------:R-:W4:Y:S04]  /*1a6a0*/  LDL.LU R99, [R1+0x844] ;  /* 0x0008440001637983 */ /* 0x000f280000300800 */
[----:B0-----:R-:W2:Y:S01]  /*1a6b0*/  LDL.LU R4, [R1+0x848] ;  /* 0x0008480001047983 */ /* 0x001ea20000300800 */
[----:B---3--:R-:W-:-:S05]  /*1a6c0*/  IADD3 R6, P2, PT, R11, R6, RZ ;  /* 0x000000060b067210 */ /* 0x008fca0007f5e0ff */
[----:B------:R-:W-:Y:S02]  /*1a6d0*/  IMAD.X R83, R13, 0x1, R83, P2 ;  /* 0x000000010d537824 */ /* 0x000fe400010e0653 */
[----:B-1----:R-:W-:Y:S02]  /*1a6e0*/  @P3 IMAD.MOV.U32 R16, RZ, RZ, R6 ;  /* 0x000000ffff103224 */ /* 0x002fe400078e0006 */
[----:B------:R-:W-:Y:S01]  /*1a6f0*/  @P3 IMAD.MOV.U32 R17, RZ, RZ, R83 ;  /* 0x000000ffff113224 */ /* 0x000fe200078e0053 */
[----:B------:R-:W-:Y:S04]  /*1a700*/  STL [R1+0x838], R6 ;  /* 0x0008380601007387 */ /* 0x000fe80000100800 */
[----:B------:R0:W3:Y:S01]  /*1a710*/  @P3 LDG.E.U8 R61, desc[UR20][R16.64] ;  /* 0x00000014103d3981 */ /* 0x0000e2000c1e1100 */
[----:B------:R-:W-:-:S03]  /*1a720*/  ISETP.GT.AND P3, PT, R50, 0x7d, PT ;  /* 0x0000007d3200780c */ /* 0x000fc60003f64270 */
[----:B------:R1:W-:Y:S01]  /*1a730*/  STL [R1+0x834], R83 ;  /* 0x0008345301007387 */ /* 0x0003e20000100800 */
[----:B------:R-:W-:-:S03]  /*1a740*/  IADD3 R63, P2, PT, R11, R63, RZ ;  /* 0x0000003f0b3f7210 */ /* 0x000fc60007f5e0ff */
[----:B-1----:R-:W3:Y:S04]  /*1a750*/  LDL.LU R83, [R1+0x84c] ;  /* 0x00084c0001537983 */ /* 0x002ee80000300800 */
[----:B------:R-:W3:Y:S01]  /*1a760*/  LDL.LU R6, [R1+0x850] ;  /* 0x0008500001067983 */ /* 0x000ee20000300800 */
[----:B------:R-:W-:-:S03]  /*1a770*/  IMAD.X R84, R13, 0x1, R84, P2 ;  /* 0x000000010d547824 */ /* 0x000fc600010e0654 */
[----:B------:R-:W-:Y:S01]  /*1a780*/  STL [R1+0x840], R63 ;  /* 0x0008403f01007387 */ /* 0x000fe20000100800 */
[----:B0-----:R-:W-:-:S03]  /*1a790*/  @P3 IMAD.MOV.U32 R17, RZ, RZ, R84 ;  /* 0x000000ffff113224 */ /* 0x001fc600078e0054 */
[----:B------:R0:W-:Y:S04]  /*1a7a0*/  STL [R1+0x83c], R84 ;  /* 0x00083c5401007387 */ /* 0x0001e80000100800 */
[----:B------:R-:W3:Y:S04]  /*1a7b0*/  LDL.LU R90, [R1+0x12c] ;  /* 0x00012c00015a7983 */ /* 0x000ee80000300800 */
[----:B0-----:R-:W3:Y:S01]  /*1a7c0*/  LDL.LU R84, [R1+0x130] ;  /* 0x0001300001547983 */ /* 0x001ee20000300800 */
[----:B------:R-:W-:Y:S02]  /*1a7d0*/  @P3 IMAD.MOV.U32 R16, RZ, RZ, R63 ;  /* 0x000000ffff103224 */ /* 0x000fe400078e003f */
[----:B------:R-:W0:Y:S01]  /*1a7e0*/  S2R R63, SR_TID.X ;  /* 0x00000000003f7919 */ /* 0x000e220000002100 */
[----:B------:R-:W-:-:S06]  /*1a7f0*/  PRMT R60, RZ, 0x7610, R60 ;  /* 0x00007610ff3c7816 */ /* 0x000fcc000000003c */
[----:B------:R1:W3:Y:S01]  /*1a800*/  @P3 LDG.E.U8 R60, desc[UR20][R16.64] ;  /* 0x00000014103c3981 */ /* 0x0002e2000c1e1100 */
[C---:B------:R-:W-:Y:S02]  /*1a810*/  ISETP.GT.AND P3, PT, R50.reuse, 0x7e, PT ;  /* 0x0000007e3200780c */ /* 0x040fe40003f64270 */
[----:B------:R-:W-:Y:S02]  /*1a820*/  PRMT R59, RZ, 0x7610, R59 ;  /* 0x00007610ff3b7816 */ /* 0x000fe4000000003b */
[----:B------:R-:W-:Y:S02]  /*1a830*/  ISETP.GT.AND P4, PT, R50, 0x7f, PT ;  /* 0x0000007f3200780c */ /* 0x000fe40003f84270 */
[----:B------:R-:W-:Y:S02]  /*1a840*/  PRMT R58, RZ, 0x7610, R58 ;  /* 0x00007610ff3a7816 */ /* 0x000fe4000000003a */
[----:B0-----:R-:W-:Y:S02]  /*1a850*/  LOP3.LUT R63, R63, 0x7f, RZ, 0xc0, !PT ;  /* 0x0000007f3f3f7812 */ /* 0x001fe400078ec0ff */
[----:B--2---:R-:W-:-:S05]  /*1a860*/  IADD3 R4, P2, PT, R11, R4, RZ ;  /* 0x000000040b047210 */ /* 0x004fca0007f5e0ff */
[----:B----4-:R-:W-:Y:S02]  /*1a870*/  IMAD.X R99, R13, 0x1, R99, P2 ;  /* 0x000000010d637824 */ /* 0x010fe400010e0663 */
[----:B-1----:R-:W-:Y:S02]  /*1a880*/  @P3 IMAD.MOV.U32 R16, RZ, RZ, R4 ;  /* 0x000000ffff103224 */ /* 0x002fe400078e0004 */
[----:B------:R-:W-:-:S05]  /*1a890*/  @P3 IMAD.MOV.U32 R17, RZ, RZ, R99 ;  /* 0x000000ffff113224 */ /* 0x000fca00078e0063 */
[----:B------:R0:W2:Y:S01]  /*1a8a0*/  @P3 LDG.E.U8 R59, desc[UR20][R16.64] ;  /* 0x00000014103b3981 */ /* 0x0000a2000c1e1100 */
[----:B------:R-:W-:-:S03]  /*1a8b0*/  ISETP.GE.AND P2, PT, R63, R50, PT ;  /* 0x000000323f00720c */ /* 0x000fc60003f46270 */
[----:B------:R1:W-:Y:S04]  /*1a8c0*/  STL [R1+0x848], R4 ;  /* 0x0008480401007387 */ /* 0x0003e80000100800 */
[----:B------:R-:W-:Y:S04]  /*1a8d0*/  STL [R1+0x844], R99 ;  /* 0x0008446301007387 */ /* 0x000fe80000100800 */
[----:B-1----:R-:W4:Y:S04]  /*1a8e0*/  LDL.LU R4, [R1+0x150] ;  /* 0x0001500001047983 */ /* 0x002f280000300800 */
[----:B------:R-:W2:Y:S01]  /*1a8f0*/  LDL.LU R63, [R1+0x14c] ;  /* 0x00014c00013f7983 */ /* 0x000ea20000300800 */
[----:B---3--:R-:W-:-:S05]  /*1a900*/  IADD3 R6, P3, PT, R11, R6, RZ ;  /* 0x000000060b067210 */ /* 0x008fca0007f7e0ff */
[----:B------:R-:W-:Y:S01]  /*1a910*/  IMAD.X R83, R13, 0x1, R83, P3 ;  /* 0x000000010d537824 */ /* 0x000fe200018e0653 */
[----:B------:R-:W-:Y:S01]  /*1a920*/  STL [R1+0x850], R6 ;  /* 0x0008500601007387 */ /* 0x000fe20000100800 */
[----:B0-----:R-:W-:Y:S02]  /*1a930*/  @P4 IMAD.MOV.U32 R16, RZ, RZ, R6 ;  /* 0x000000ffff104224 */ /* 0x001fe400078e0006 */
[----:B------:R-:W-:Y:S01]  /*1a940*/  @P4 IMAD.MOV.U32 R17, RZ, RZ, R83 ;  /* 0x000000ffff114224 */ /* 0x000fe200078e0053 */
[----:B------:R0:W-:Y:S04]  /*1a950*/  STL [R1+0x84c], R83 ;  /* 0x00084c5301007387 */ /* 0x0001e80000100800 */
[----:B------:R1:W3:Y:S01]  /*1a960*/  @P4 LDG.E.U8 R58, desc[UR20][R16.64] ;  /* 0x00000014103a4981 */ /* 0x0002e2000c1e1100 */
[----:B------:R-:W-:Y:S01]  /*1a970*/  IADD3 R84, P3, PT, R12, R84, RZ ;  /* 0x000000540c547210 */ /* 0x000fe20007f7e0ff */
[----:B------:R-:W-:Y:S06]  /*1a980*/  BAR.SYNC.DEFER_BLOCKING 0x0 ;  /* 0x0000000000007b1d */ /* 0x000fec0000010000 */
[----:B0-----:R-:W3:Y:S04]  /*1a990*/  LDL.LU R83, [R1+0x16c] ;  /* 0x00016c0001537983 */ /* 0x001ee80000300800 */
[----:B------:R-:W3:Y:S01]  /*1a9a0*/  LDL.LU R6, [R1+0x170] ;  /* 0x0001700001067983 */ /* 0x000ee20000300800 */
[----:B------:R-:W-:-:S03]  /*1a9b0*/  IMAD.X R90, R14, 0x1, R90, P3 ;  /* 0x000000010e5a7824 */ /* 0x000fc600018e065a */
[----:B------:R-:W-:Y:S01]  /*1a9c0*/  STL [R1+0x130], R84 ;  /* 0x0001305401007387 */ /* 0x000fe20000100800 */
[----:B-1----:R-:W-:Y:S02]  /*1a9d0*/  @!P2 IMAD.MOV.U32 R17, RZ, RZ, R90 ;  /* 0x000000ffff11a224 */ /* 0x002fe400078e005a */
[----:B------:R-:W-:Y:S01]  /*1a9e0*/  @!P2 IMAD.MOV.U32 R16, RZ, RZ, R84 ;  /* 0x000000ffff10a224 */ /* 0x000fe200078e0054 */
[----:B------:R0:W-:Y:S04]  /*1a9f0*/  STL [R1+0x12c], R90 ;  /* 0x00012c5a01007387 */ /* 0x0001e80000100800 */
[----:B0-----:R-:W3:Y:S04]  /*1aa00*/  LDL.LU R90, [R1+0x18c] ;  /* 0x00018c00015a7983 */ /* 0x001ee80000300800 */
[----:B------:R-:W3:Y:S01]  /*1aa10*/  LDL.LU R84, [R1+0x190] ;  /* 0x0001900001547983 */ /* 0x000ee20000300800 */
[----:B------:R-:W-:-:S02]  /*1aa20*/  PRMT R57, RZ, 0x7610, R57 ;  /* 0x00007610ff397816 */ /* 0x000fc40000000039 */
[----:B------:R-:W-:-:S04]  /*1aa30*/  PRMT R56, RZ, 0x7610, R56 ;  /* 0x00007610ff387816 */ /* 0x000fc80000000038 */
[----:B------:R0:W3:Y:S01]  /*1aa40*/  @!P2 LDG.E.U8 R57, desc[UR20][R16.64] ;  /* 0x000000141039a981 */ /* 0x0000e2000c1e1100 */
[----:B------:R-:W-:Y:S02]  /*1aa50*/  PRMT R55, RZ, 0x7610, R55 ;  /* 0x00007610ff377816 */ /* 0x000fe40000000037 */
[----:B----4-:R-:W-:-:S05]  /*1aa60*/  IADD3 R4, P3, PT, R12, R4, RZ ;  /* 0x000000040c047210 */ /* 0x010fca0007f7e0ff */
[----:B--2---:R-:W-:Y:S01]  /*1aa70*/  IMAD.X R63, R14, 0x1, R63, P3 ;  /* 0x000000010e3f7824 */ /* 0x004fe200018e063f */
[----:B------:R-:W-:Y:S01]  /*1aa80*/  STL [R1+0x150], R4 ;  /* 0x0001500401007387 */ /* 0x000fe20000100800 */
[----:B0-----:R-:W-:Y:S02]  /*1aa90*/  @!P2 IMAD.MOV.U32 R16, RZ, RZ, R4 ;  /* 0x000000ffff10a224 */ /* 0x001fe400078e0004 */
[----:B------:R-:W-:Y:S01]  /*1aaa0*/  @!P2 IMAD.MOV.U32 R17, RZ, RZ, R63 ;  /* 0x000000ffff11a224 */ /* 0x000fe200078e003f */
[----:B------:R0:W-:Y:S04]  /*1aab0*/  STL [R1+0x14c], R63 ;  /* 0x00014c3f01007387 */ /* 0x0001e80000100800 */
[----:B------:R1:W2:Y:S04]  /*1aac0*/  @!P2 LDG.E.U8 R56, desc[UR20][R16.64] ;  /* 0x000000141038a981 */ /* 0x0002a8000c1e1100 */
[----:B0-----:R-:W4:Y:S04]  /*1aad0*/  LDL.LU R63, [R1+0x1ac] ;  /* 0x0001ac00013f7983 */ /* 0x001f280000300800 */
[----:B------:R-:W2:Y:S01]  /*1aae0*/  LDL.LU R4, [R1+0x1b0] ;  /* 0x0001b00001047983 */ /* 0x000ea20000300800 */
[----:B---3--:R-:W-:-:S05]  /*1aaf0*/  IADD3 R6, P3, PT, R12, R6, RZ ;  /* 0x000000060c067210 */ /* 0x008fca0007f7e0ff */
[----:B------:R-:W-:Y:S01]  /*1ab00*/  IMAD.X R83, R14, 0x1, R83, P3 ;  /* 0x000000010e537824 */ /* 0x000fe200018e0653 */
[----:B------:R-:W-:Y:S01]  /*1ab10*/  STL [R1+0x170], R6 ;  /* 0x0001700601007387 */ /* 0x000fe20000100800 */
[----:B-1----:R-:W-:Y:S02]  /*1ab20*/  @!P2 IMAD.MOV.U32 R16, RZ, RZ, R6 ;  /* 0x000000ffff10a224 */ /* 0x002fe400078e0006 */
[----:B------:R-:W-:Y:S01]  /*1ab30*/  @!P2 IMAD.MOV.U32 R17, RZ, RZ, R83 ;  /* 0x000000ffff11a224 */ /* 0x000fe200078e0053 */
[----:B------:R0:W-:Y:S04]  /*1ab40*/  STL [R1+0x16c], R83 ;  /* 0x00016c5301007387 */ /* 0x0001e80000100800 */
[----:B------:R1:W3:Y:S04]  /*1ab50*/  @!P2 LDG.E.U8 R55, desc[UR20][R16.64] ;  /* 0x000000141037a981 */ /* 0x0002e8000c1e1100 */
[----:B0-----:R-:W3:Y:S01]  /*1ab60*/  LDL.LU R83, [R1+0x1cc] ;  /* 0x0001cc0001537983 */ /* 0x001ee20000300800 */
[----:B------:R-:W-:-:S03]  /*1ab70*/  IADD3 R84, P3, PT, R12, R84, RZ ;  /* 0x000000540c547210 */ /* 0x000fc60007f7e0ff */
[----:B------:R-:W3:Y:S02]  /*1ab80*/  LDL.LU R6, [R1+0x1d0] ;  /* 0x0001d00001067983 */ /* 0x000ee40000300800 */
[----:B------:R-:W-:Y:S02]  /*1ab90*/  IMAD.X R90, R14, 0x1, R90, P3 ;  /* 0x000000010e5a7824 */ /* 0x000fe400018e065a */
        /* <DEDUP_REMOVED lines=10> */
[----:B--2---:R-:W-:-:S05]  /*1ac40*/  IADD3 R4, P3, PT, R12, R4, RZ ;  /* 0x000000040c047210 */ /* 0x004fca0007f7e0ff */
[----:B----4-:R-:W-:Y:S01]  /*1ac50*/  IMAD.X R63, R14, 0x1, R63, P3 ;  /* 0x000000010e3f7824 */ /* 0x010fe200018e063f */
        /* <DEDUP_REMOVED lines=26> */
[----:B------:R0:W3:Y:S04]  /*1ae00*/  @!P2 LDG.E.U8 R51, desc[UR20][R16.64] ;  /* 0x000000141033a981 */ /* 0x0000e8000c1e1100 */
[----:B------:R1:W-:Y:S02]  /*1ae10*/  STS.U8 [R9+UR9+0x10000], R49 ;  /* 0x0100003109007988 */ /* 0x0003e40008000009 */
[----:B-1----:R-:W-:Y:S02]  /*1ae20*/  PRMT R49, RZ, 0x7610, R49 ;  /* 0x00007610ff317816 */ /* 0x002fe40000000031 */
        /* <DEDUP_REMOVED lines=25> */
[----:B------:R-:W3:Y:S04]  /*1afc0*/  LDL.LU R84, [R1+0x2d0] ;  /* 0x0002d00001547983 */ /* 0x000ee80000300800 */
[----:B------:R0:W-:Y:S04]  /*1afd0*/  STS.U8 [R9+UR9+0x10400], R48 ;  /* 0x0104003009007988 */ /* 0x0001e80008000009 */
[----:B------:R1:W-:Y:S01]  /*1afe0*/  STS.U8 [R9+UR9+0x10800], R47 ;  /* 0x0108002f09007988 */ /* 0x0003e20008000009 */
[----:B0-----:R-:W-:-:S02]  /*1aff0*/  PRMT R48, RZ, 0x7610, R48 ;  /* 0x00007610ff307816 */ /* 0x001fc40000000030 */
[----:B-1----:R-:W-:-:S04]  /*1b000*/  PRMT R47, RZ, 0x7610, R47 ;  /* 0x00007610ff2f7816 */ /* 0x002fc8000000002f */
        /* <DEDUP_REMOVED lines=122> */
[----:B------:R0:W-:Y:S01]  /*1b7b0*/  STL [R1+0x3f0], R84 ;  /* 0x0003f05401007387 */ /* 0x0001e20000100800 */
[----:B-1----:R-:W-:-:S03]  /*1b7c0*/  @!P2 IMAD.MOV.U32 R16, RZ, RZ, R84 ;  /* 0x000000ffff10a224 */ /* 0x002fc600078e0054 */
[----:B------:R-:W-:Y:S04]  /*1b7d0*/  STL [R1+0x3ec], R90 ;  /* 0x0003ec5a01007387 */ /* 0x000fe80000100800 */
[----:B------:R-:W3:Y:S04]  /*1b7e0*/  LDL.LU R99, [R1+0x44c] ;  /* 0x00044c0001637983 */ /* 0x000ee80000300800 */
[----:B0-----:R-:W3:Y:S01]  /*1b7f0*/  LDL.LU R84, [R1+0x450] ;  /* 0x0004500001547983 */ /* 0x001ee20000300800 */
[----:B------:R-:W-:-:S03]  /*1b800*/  @!P2 IMAD.MOV.U32 R17, RZ, RZ, R90 ;  /* 0x000000ffff11a224 */ /* 0x000fc600078e005a */
[----:B------:R0:W-:Y:S04]  /*1b810*/  STS.U8 [R9+UR9+0x13400], R36 ;  /* 0x0134002409007988 */ /* 0x0001e80008000009 */
[----:B------:R1:W-:Y:S01]  /*1b820*/  STS.U8 [R9+UR9+0x13800], R35 ;  /* 0x0138002309007988 */ /* 0x0003e20008000009 */
[----:B0-----:R-:W-:Y:S02]  /*1b830*/  PRMT R36, RZ, 0x7610, R36 ;  /* 0x00007610ff247816 */ /* 0x001fe40000000024 */
        /* <DEDUP_REMOVED lines=10> */
[----:B------:R-:W2:Y:S04]  /*1b8e0*/  LDL.LU R90, [R1+0x46c] ;  /* 0x00046c00015a7983 */ /* 0x000ea80000300800 */
[----:B------:R1:W4:Y:S04]  /*1b8f0*/  @!P2 LDG.E.U8 R35, desc[UR20][R16.64] ;  /* 0x000000141023a981 */ /* 0x000328000c1e1100 */
[----:B0-----:R-:W2:Y:S01]  /*1b900*/  LDL.LU R63, [R1+0x470] ;  /* 0x00047000013f7983 */ /* 0x001ea20000300800 */
[----:B---3--:R-:W-:-:S05]  /*1b910*/  IADD3 R6, P3, PT, R12, R6, RZ ;  /* 0x000000060c067210 */ /* 0x008fca0007f7e0ff */
[----:B------:R-:W-:Y:S01]  /*1b920*/  IMAD.X R83, R14, 0x1, R83, P3 ;  /* 0x000000010e537824 */ /* 0x000fe200018e0653 */
[----:B------:R-:W-:Y:S01]  /*1b930*/  STL [R1+0x430], R6 ;  /* 0x0004300601007387 */ /* 0x000fe20000100800 */
[----:B-1----:R-:W-:Y:S02]  /*1b940*/  @!P2 IMAD.MOV.U32 R16, RZ, RZ, R6 ;  /* 0x000000ffff10a224 */ /* 0x002fe400078e0006 */
[----:B------:R-:W-:Y:S01]  /*1b950*/  @!P2 IMAD.MOV.U32 R17, RZ, RZ, R83 ;  /* 0x000000ffff11a224 */ /* 0x000fe200078e0053 */
[----:B------:R0:W-:Y:S04]  /*1b960*/  STL [R1+0x42c], R83 ;  /* 0x00042c5301007387 */ /* 0x0001e80000100800 */
[----:B------:R1:W3:Y:S01]  /*1b970*/  @!P2 LDG.E.U8 R34, desc[UR20][R16.64] ;  /* 0x000000141022a981 */ /* 0x0002e2000c1e1100 */
[----:B------:R-:W-:-:S03]  /*1b980*/  IADD3 R84, P3, PT, R12, R84, RZ ;  /* 0x000000540c547210 */ /* 0x000fc60007f7e0ff */
[----:B0-----:R-:W3:Y:S04]  /*1b990*/  LDL.LU R83, [R1+0x48c] ;  /* 0x00048c0001537983 */ /* 0x001ee80000300800 */
[----:B------:R-:W3:Y:S01]  /*1b9a0*/  LDL.LU R6, [R1+0x490] ;  /* 0x0004900001067983 */ /* 0x000ee20000300800 */
[----:B------:R-:W-:-:S03]  /*1b9b0*/  IMAD.X R99, R14, 0x1, R99, P3 ;  /* 0x000000010e637824 */ /* 0x000fc600018e0663 */
[----:B------:R-:W-:Y:S01]  /*1b9c0*/  STL [R1+0x450], R84 ;  /* 0x0004505401007387 */ /* 0x000fe20000100800 */
[----:B-1----:R-:W-:Y:S02]  /*1b9d0*/  @!P2 IMAD.MOV.U32 R17, RZ, RZ, R99 ;  /* 0x000000ffff11a224 */ /* 0x002fe400078e0063 */
[----:B------:R-:W-:Y:S01]  /*1b9e0*/  @!P2 IMAD.MOV.U32 R16, RZ, RZ, R84 ;  /* 0x000000ffff10a224 */ /* 0x000fe200078e0054 */
[----:B------:R0:W-:Y:S04]  /*1b9f0*/  STL [R1+0x44c], R99 ;  /* 0x00044c6301007387 */ /* 0x0001e80000100800 */
[----:B0-----:R-:W4:Y:S04]  /*1ba00*/  LDL.LU R99, [R1+0x4ac] ;  /* 0x0004ac0001637983 */ /* 0x001f280000300800 */
[----:B------:R-:W4:Y:S01]  /*1ba10*/  LDL.LU R84, [R1+0x4b0] ;  /* 0x0004b00001547983 */ /* 0x000f220000300800 */
[----:B------:R-:W-:-:S05]  /*1ba20*/  LOP3.LUT R4, R9, 0x10, RZ, 0x3c, !PT ;  /* 0x0000001009047812 */ /* 0x000fca00078e3cff */
[----:B------:R0:W-:Y:S04]  /*1ba30*/  STS.U8 [R4+UR9+0x10080], R33 ;  /* 0x0100802104007988 */ /* 0x0001e80008000009 */
[----:B------:R1:W-:Y:S01]  /*1ba40*/  STS.U8 [R4+UR9+0x10480], R32 ;  /* 0x0104802004007988 */ /* 0x0003e20008000009 */
[----:B0-----:R-:W-:Y:S02]  /*1ba50*/  PRMT R33, RZ, 0x7610, R33 ;  /* 0x00007610ff217816 */ /* 0x001fe40000000021 */
[----:B-1----:R-:W-:-:S04]  /*1ba60*/  PRMT R32, RZ, 0x7610, R32 ;  /* 0x00007610ff207816 */ /* 0x002fc80000000020 */
[----:B------:R0:W4:Y:S04]  /*1ba70*/  @!P2 LDG.E.U8 R33, desc[UR20][R16.64] ;  /* 0x000000141021a981 */ /* 0x000128000c1e1100 */
[----:B------:R1:W-:Y:S02]  /*1ba80*/  STS.U8 [R4+UR9+0x10880], R31 ;  /* 0x0108801f04007988 */ /* 0x0003e40008000009 */
[----:B-1----:R-:W-:Y:S02]  /*1ba90*/  PRMT R31, RZ, 0x7610, R31 ;  /* 0x00007610ff1f7816 */ /* 0x002fe4000000001f */
[----:B--2---:R-:W-:-:S05]  /*1baa0*/  IADD3 R63, P3, PT, R12, R63, RZ ;  /* 0x0000003f0c3f7210 */ /* 0x004fca0007f7e0ff */
[----:B------:R-:W-:Y:S01]  /*1bab0*/  IMAD.X R90, R14, 0x1, R90, P3 ;  /* 0x000000010e5a7824 */ /* 0x000fe200018e065a */
[----:B------:R-:W-:Y:S01]  /*1bac0*/  STL [R1+0x470], R63 ;  /* 0x0004703f01007387 */ /* 0x000fe20000100800 */
[----:B0-----:R-:W-:Y:S02]  /*1bad0*/  @!P2 IMAD.MOV.U32 R16, RZ, RZ, R63 ;  /* 0x000000ffff10a224 */ /* 0x001fe400078e003f */
[----:B------:R-:W-:Y:S01]  /*1bae0*/  @!P2 IMAD.MOV.U32 R17, RZ, RZ, R90 ;  /* 0x000000ffff11a224 */ /* 0x000fe200078e005a */
[----:B------:R0:W-:Y:S04]  /*1baf0*/  STL [R1+0x46c], R90 ;  /* 0x00046c5a01007387 */ /* 0x0001e80000100800 */
[----:B------:R1:W2:Y:S04]  /*1bb00*/  @!P2 LDG.E.U8 R32, desc[UR20][R16.64] ;  /* 0x000000141020a981 */ /* 0x0002a8000c1e1100 */
[----:B0-----:R-:W2:Y:S04]  /*1bb10*/  LDL.LU R90, [R1+0x4cc] ;  /* 0x0004cc00015a7983 */ /* 0x001ea80000300800 */
        /* <DEDUP_REMOVED lines=9> */
[----:B----4-:R-:W-:-:S03]  /*1bbb0*/  IADD3 R84, P3, PT, R12, R84, RZ ;  /* 0x000000540c547210 */ /* 0x010fc60007f7e0ff */
[----:B------:R-:W4:Y:S02]  /*1bbc0*/  LDL.LU R6, [R1+0x4f0] ;  /* 0x0004f00001067983 */ /* 0x000f240000300800 */
        /* <DEDUP_REMOVED lines=23> */
[----:B----4-:R-:W-:-:S05]  /*1bd40*/  IADD3 R6, P3, PT, R12, R6, RZ ;  /* 0x000000060c067210 */ /* 0x010fca0007f7e0ff */
[----:B---3--:R-:W-:Y:S01]  /*1bd50*/  IMAD.X R83, R14, 0x1, R83, P3 ;  /* 0x000000010e537824 */ /* 0x008fe200018e0653 */
[----:B------:R-:W-:Y:S01]  /*1bd60*/  STL [R1+0x4f0], R6 ;  /* 0x0004f00601007387 */ /* 0x000fe20000100800 */
[----:B-1----:R-:W-:Y:S02]  /*1bd70*/  @!P2 IMAD.MOV.U32 R16, RZ, RZ, R6 ;  /* 0x000000ffff10a224 */ /* 0x002fe400078e0006 */
[----:B------:R-:W-:Y:S01]  /*1bd80*/  @!P2 IMAD.MOV.U32 R17, RZ, RZ, R83 ;  /* 0x000000ffff11a224 */ /* 0x000fe200078e0053 */
[----:B------:R0:W-:Y:S04]  /*1bd90*/  STL [R1+0x4ec], R83 ;  /* 0x0004ec5301007387 */ /* 0x0001e80000100800 */
[----:B------:R1:W3:Y:S04]  /*1bda0*/  @!P2 LDG.E.U8 R28, desc[UR20][R16.64] ;  /* 0x00000014101ca981 */ /* 0x0002e8000c1e1100 */
[----:B0-----:R-:W4:Y:S01]  /*1bdb0*/  LDL.LU R83, [R1+0x134] ;  /* 0x0001340001537983 */ /* 0x001f220000300800 */
[----:B------:R-:W-:-:S03]  /*1bdc0*/  IADD3 R84, P3, PT, R12, R84, RZ ;  /* 0x000000540c547210 */ /* 0x000fc60007f7e0ff */
[----:B------:R-:W3:Y:S02]  /*1bdd0*/  LDL.LU R6, [R1+0x138] ;  /* 0x0001380001067983 */ /* 0x000ee40000300800 */
[----:B------:R-:W-:Y:S02]  /*1bde0*/  IMAD.X R99, R14, 0x1, R99, P3 ;  /* 0x000000010e637824 */ /* 0x000fe400018e0663 */
[----:B------:R-:W-:Y:S01]  /*1bdf0*/  STL [R1+0x508], R84 ;  /* 0x0005085401007387 */ /* 0x000fe20000100800 */
[----:B-1----:R-:W-:Y:S02]  /*1be00*/  @!P2 IMAD.MOV.U32 R16, RZ, RZ, R84 ;  /* 0x000000ffff10a224 */ /* 0x002fe400078e0054 */
[----:B------:R-:W-:Y:S01]  /*1be10*/  @!P2 IMAD.MOV.U32 R17, RZ, RZ, R99 ;  /* 0x000000ffff11a224 */ /* 0x000fe200078e0063 */
[----:B------:R0:W-:Y:S04]  /*1be20*/  STL [R1+0x504], R99 ;  /* 0x0005046301007387 */ /* 0x0001e80000100800 */
[----:B0-----:R-:W4:Y:S04]  /*1be30*/  LDL.LU R99, [R1+0x154] ;  /* 0x0001540001637983 */ /* 0x001f280000300800 */
[----:B------:R-:W4:Y:S04]  /*1be40*/  LDL.LU R84, [R1+0x158] ;  /* 0x0001580001547983 */ /* 0x000f280000300800 */
[----:B------:R0:W-:Y:S04]  /*1be50*/  STS.U8 [R4+UR9+0x11880], R27 ;  /* 0x0118801b04007988 */ /* 0x0001e80008000009 */
[----:B------:R1:W-:Y:S01]  /*1be60*/  STS.U8 [R4+UR9+0x11c80], R26 ;  /* 0x011c801a04007988 */ /* 0x0003e20008000009 */
[----:B0-----:R-:W-:-:S02]  /*1be70*/  PRMT R27, RZ, 0x7610, R27 ;  /* 0x00007610ff1b7816 */ /* 0x001fc4000000001b */
        /* <DEDUP_REMOVED lines=14> */
[----:B----4-:R-:W-:Y:S01]  /*1bf60*/  IMAD.X R83, R14, 0x1, R83, P3 ;  /* 0x000000010e537824 */ /* 0x010fe200018e0653 */
        /* <DEDUP_REMOVED lines=53> */
[----:B------:R1:W-:Y:S04]  /*1c2c0*/  STS.U8 [R4+UR9+0x13880], R19 ;  /* 0x0138801304007988 */ /* 0x0003e80008000009 */
[----:B------:R-:W-:Y:S01]  /*1c2d0*/  STS.U8 [R4+UR9+0x13c80], R18 ;  /* 0x013c801204007988 */ /* 0x000fe20008000009 */
        /* <DEDUP_REMOVED lines=12> */
[----:B------:R-:W-:Y:S03]  /*1c3a0*/  STL [R1+0x1f8], R6 ;  /* 0x0001f80601007387 */ /* 0x000fe60000100800 */
[----:B-1----:R-:W-:Y:S01]  /*1c3b0*/  @!P2 IMAD.MOV.U32 R17, RZ, RZ, R83 ;  /* 0x000000ffff11a224 */ /* 0x002fe200078e0053 */
[----:B------:R0:W-:Y:S01]  /*1c3c0*/  STL [R1+0x1f4], R83 ;  /* 0x0001f45301007387 */ /* 0x0001e20000100800 */
[----:B------:R-:W-:-:S05]  /*1c3d0*/  @!P2 IMAD.MOV.U32 R16, RZ, RZ, R6 ;  /* 0x000000ffff10a224 */ /* 0x000fca00078e0006 */
[----:B------:R1:W3:Y:S04]  /*1c3e0*/  @!P2 LDG.E.U8 R19, desc[UR20][R16.64] ;  /* 0x000000141013a981 */ /* 0x0002e8000c1e1100 */
[----:B0-----:R-:W4:Y:S01]  /*1c3f0*/  LDL.LU R83, [R1+0x274] ;  /* 0x0002740001537983 */ /* 0x001f220000300800 */
[----:B------:R-:W-:-:S03]  /*1c400*/  IADD3 R84, P3, PT, R12, R84, RZ ;  /* 0x000000540c547210 */ /* 0x000fc60007f7e0ff */
[----:B------:R-:W3:Y:S02]  /*1c410*/  LDL.LU R4, [R1+0x278] ;  /* 0x0002780001047983 */ /* 0x000ee40000300800 */
[----:B------:R-:W-:Y:S02]  /*1c420*/  IMAD.X R99, R14, 0x1, R99, P3 ;  /* 0x000000010e637824 */ /* 0x000fe400018e0663 */
[----:B------:R0:W-:Y:S01]  /*1c430*/  STL [R1+0x218], R84 ;  /* 0x0002185401007387 */ /* 0x0001e20000100800 */
[----:B-1----:R-:W-:-:S03]  /*1c440*/  @!P2 IMAD.MOV.U32 R16, RZ, RZ, R84 ;  /* 0x000000ffff10a224 */ /* 0x002fc600078e0054 */
[----:B------:R-:W-:Y:S04]  /*1c450*/  STL [R1+0x214], R99 ;  /* 0x0002146301007387 */ /* 0x000fe80000100800 */
[----:B------:R-:W4:Y:S04]  /*1c460*/  LDL.LU R104, [R1+0x294] ;  /* 0x0002940001687983 */ /* 0x000f280000300800 */
[----:B0-----:R-:W4:Y:S01]  /*1c470*/  LDL.LU R84, [R1+0x298] ;  /* 0x0002980001547983 */ /* 0x001f220000300800 */
[----:B------:R-:W-:Y:S01]  /*1c480*/  PRMT R18, RZ, 0x7610, R18 ;  /* 0x00007610ff127816 */ /* 0x000fe20000000012 */
[----:B------:R-:W-:Y:S01]  /*1c490*/  @!P2 IMAD.MOV.U32 R17, RZ, RZ, R99 ;  /* 0x000000ffff11a224 */ /* 0x000fe200078e0063 */
[----:B------:R-:W-:-:S04]  /*1c4a0*/  LOP3.LUT R6, R9, 0x20, RZ, 0x3c, !PT ;  /* 0x0000002009067812 */ /* 0x000fc800078e3cff */
[----:B------:R0:W4:Y:S04]  /*1c4b0*/  @!P2 LDG.E.U8 R18, desc[UR20][R16.64] ;  /* 0x000000141012a981 */ /* 0x000128000c1e1100 */
[----:B------:R1:W-:Y:S01]  /*1c4c0*/  STS.U8 [R6+UR9+0x10100], R62 ;  /* 0x0101003e06007988 */ /* 0x0003e20008000009 */
[----:B0-----:R-:W-:Y:S02]  /*1c4d0*/  PRMT R17, RZ, 0x7610, R17 ;  /* 0x00007610ff117816 */ /* 0x001fe40000000011 */
[----:B------:R-:W-:Y:S02]  /*1c4e0*/  PRMT R16, RZ, 0x7610, R16 ;  /* 0x00007610ff107816 */ /* 0x000fe40000000010 */
[----:B--2---:R-:W-:-:S05]  /*1c4f0*/  IADD3 R63, P3, PT, R12, R63, RZ ;  /* 0x0000003f0c3f7210 */ /* 0x004fca0007f7e0ff */
[----:B------:R-:W-:Y:S01]  /*1c500*/  IMAD.X R90, R14, 0x1, R90, P3 ;  /* 0x000000010e5a7824 */ /* 0x000fe200018e065a */
[----:B------:R0:W-:Y:S01]  /*1c510*/  STL [R1+0x258], R63 ;  /* 0x0002583f01007387 */ /* 0x0001e20000100800 */
[----:B-1----:R-:W-:-:S03]  /*1c520*/  @!P2 IMAD.MOV.U32 R62, RZ, RZ, R63 ;  /* 0x000000ffff3ea224 */ /* 0x002fc600078e003f */
[----:B------:R1:W-:Y:S04]  /*1c530*/  STL [R1+0x254], R90 ;  /* 0x0002545a01007387 */ /* 0x0003e80000100800 */
[----:B------:R-:W2:Y:S01]  /*1c540*/  LDL.LU R99, [R1+0x2b4] ;  /* 0x0002b40001637983 */ /* 0x000ea20000300800 */
[----:B0-----:R-:W-:-:S03]  /*1c550*/  @!P2 IMAD.MOV.U32 R63, RZ, RZ, R90 ;  /* 0x000000ffff3fa224 */ /* 0x001fc600078e005a */
[----:B-1----:R-:W2:Y:S04]  /*1c560*/  LDL.LU R90, [R1+0x2b8] ;  /* 0x0002b800015a7983 */ /* 0x002ea80000300800 */
[----:B------:R0:W2:Y:S01]  /*1c570*/  @!P2 LDG.E.U8 R17, desc[UR20][R62.64] ;  /* 0x000000143e11a981 */ /* 0x0000a2000c1e1100 */
[----:B---3--:R-:W-:-:S05]  /*1c580*/  IADD3 R4, P3, PT, R12, R4, RZ ;  /* 0x000000040c047210 */ /* 0x008fca0007f7e0ff */
[----:B----4-:R-:W-:Y:S01]  /*1c590*/  IMAD.X R83, R14, 0x1, R83, P3 ;  /* 0x000000010e537824 */ /* 0x010fe200018e0653 */
[----:B------:R-:W-:Y:S01]  /*1c5a0*/  STL [R1+0x278], R4 ;  /* 0x0002780401007387 */ /* 0x000fe20000100800 */
[----:B0-----:R-:W-:Y:S02]  /*1c5b0*/  @!P2 IMAD.MOV.U32 R62, RZ, RZ, R4 ;  /* 0x000000ffff3ea224 */ /* 0x001fe400078e0004 */
[----:B------:R-:W-:Y:S01]  /*1c5c0*/  @!P2 IMAD.MOV.U32 R63, RZ, RZ, R83 ;  /* 0x000000ffff3fa224 */ /* 0x000fe200078e0053 */
[----:B------:R0:W-:Y:S04]  /*1c5d0*/  STL [R1+0x274], R83 ;  /* 0x0002745301007387 */ /* 0x0001e80000100800 */
[----:B------:R1:W3:Y:S01]  /*1c5e0*/  @!P2 LDG.E.U8 R16, desc[UR20][R62.64] ;  /* 0x000000143e10a981 */ /* 0x0002e2000c1e1100 */
[----:B------:R-:W-:-:S03]  /*1c5f0*/  IADD3 R84, P3, PT, R12, R84, RZ ;  /* 0x000000540c547210 */ /* 0x000fc60007f7e0ff */
[----:B0-----:R-:W4:Y:S04]  /*1c600*/  LDL.LU R83, [R1+0x2d4] ;  /* 0x0002d40001537983 */ /* 0x001f280000300800 */
[----:B------:R-:W3:Y:S01]  /*1c610*/  LDL.LU R4, [R1+0x2d8] ;  /* 0x0002d80001047983 */ /* 0x000ee20000300800 */
[----:B------:R-:W-:-:S03]  /*1c620*/  IMAD.X R104, R14, 0x1, R104, P3 ;  /* 0x000000010e687824 */ /* 0x000fc600018e0668 */
[----:B------:R-:W-:Y:S01]  /*1c630*/  STL [R1+0x298], R84 ;  /* 0x0002985401007387 */ /* 0x000fe20000100800 */
[----:B-1----:R-:W-:Y:S02]  /*1c640*/  @!P2 IMAD.MOV.U32 R63, RZ, RZ, R104 ;  /* 0x000000ffff3fa224 */ /* 0x002fe400078e0068 */
[----:B------:R-:W-:Y:S01]  /*1c650*/  @!P2 IMAD.MOV.U32 R62, RZ, RZ, R84 ;  /* 0x000000ffff3ea224 */ /* 0x000fe200078e0054 */
[----:B------:R0:W-:Y:S04]  /*1c660*/  STL [R1+0x294], R104 ;  /* 0x0002946801007387 */ /* 0x0001e80000100800 */
[----:B0-----:R-:W4:Y:S04]  /*1c670*/  LDL.LU R104, [R1+0x2f4] ;  /* 0x0002f40001687983 */ /* 0x001f280000300800 */
[----:B------:R-:W4:Y:S04]  /*1c680*/  LDL.LU R84, [R1+0x2f8] ;  /* 0x0002f80001547983 */ /* 0x000f280000300800 */
[----:B------:R-:W-:Y:S04]  /*1c690*/  STS.U8 [R6+UR9+0x10500], R82 ;  /* 0x0105005206007988 */ /* 0x000fe80008000009 */
        /* <DEDUP_REMOVED lines=136> */
[----:B------:R0:W4:Y:S01]  /*1cf20*/  @!P2 LDG.E.U8 R75, desc[UR20][R62.64] ;  /* 0x000000143e4ba981 */ /* 0x000122000c1e1100 */
[----:B------:R-:W-:-:S05]  /*1cf30*/  LOP3.LUT R6, R9, 0x30, RZ, 0x3c, !PT ;  /* 0x0000003009067812 */ /* 0x000fca00078e3cff */
        /* <DEDUP_REMOVED lines=22> */
[----:B------:R0:W-:Y:S01]  /*1d0a0*/  STL [R1+0x478], R84 ;  /* 0x0004785401007387 */ /* 0x0001e20000100800 */
[----:B-1----:R-:W-:Y:S02]  /*1d0b0*/  @!P2 IMAD.MOV.U32 R62, RZ, RZ, R84 ;  /* 0x000000ffff3ea224 */ /* 0x002fe400078e0054 */
[----:B------:R-:W-:Y:S01]  /*1d0c0*/  @!P2 IMAD.MOV.U32 R63, RZ, RZ, R104 ;  /* 0x000000ffff3fa224 */ /* 0x000fe200078e0068 */
[----:B------:R1:W-:Y:S01]  /*1d0d0*/  STL [R1+0x474], R104 ;  /* 0x0004746801007387 */ /* 0x0003e20000100800 */
[----:B0-----:R-:W-:-:S03]  /*1d0e0*/  IMAD.MOV.U32 R84, RZ, RZ, R7 ;  /* 0x000000ffff547224 */ /* 0x001fc600078e0007 */
[----:B-1----:R-:W4:Y:S04]  /*1d0f0*/  LDL.LU R104, [R1+0x4d4] ;  /* 0x0004d40001687983 */ /* 0x002f280000300800 */
        /* <DEDUP_REMOVED lines=33> */
[----:B------:R-:W4:Y:S01]  /*1d310*/  LDL.LU R7, [R1+0x528] ;  /* 0x0005280001077983 */ /* 0x000f220000300800 */
[----:B------:R-:W-:-:S03]  /*1d320*/  PRMT R82, RZ, 0x7610, R82 ;  /* 0x00007610ff527816 */ /* 0x000fc60000000052 */
[----:B------:R0:W-:Y:S04]  /*1d330*/  STS.U8 [R6+UR9+0x11180], R107 ;  /* 0x0111806b06007988 */ /* 0x0001e80008000009 */
[----:B------:R1:W4:Y:S01]  /*1d340*/  @!P2 LDG.E.U8 R82, desc[UR20][R62.64] ;  /* 0x000000143e52a981 */ /* 0x000322000c1e1100 */
[----:B0-----:R-:W-:-:S03]  /*1d350*/  PRMT R107, RZ, 0x7610, R107 ;  /* 0x00007610ff6b7816 */ /* 0x001fc6000000006b */
[----:B------:R0:W-:Y:S04]  /*1d360*/  STS.U8 [R6+UR9+0x11580], R109 ;  /* 0x0115806d06007988 */ /* 0x0001e80008000009 */
[----:B------:R-:W-:Y:S01]  /*1d370*/  STS.U8 [R6+UR9+0x11980], R84 ;  /* 0x0119805406007988 */ /* 0x000fe20008000009 */
[----:B0-----:R-:W-:Y:S02]  /*1d380*/  PRMT R109, RZ, 0x7610, R109 ;  /* 0x00007610ff6d7816 */ /* 0x001fe4000000006d */
[----:B--2---:R-:W-:-:S05]  /*1d390*/  IADD3 R90, P3, PT, R12, R90, RZ ;  /* 0x0000005a0c5a7210 */ /* 0x004fca0007f7e0ff */
[----:B------:R-:W-:Y:S01]  /*1d3a0*/  IMAD.X R99, R14, 0x1, R99, P3 ;  /* 0x000000010e637824 */ /* 0x000fe200018e0663 */
[----:B------:R0:W-:Y:S01]  /*1d3b0*/  STL [R1+0x4f8], R90 ;  /* 0x0004f85a01007387 */ /* 0x0001e20000100800 */
[----:B-1----:R-:W-:Y:S02]  /*1d3c0*/  @!P2 IMAD.MOV.U32 R62, RZ, RZ, R90 ;  /* 0x000000ffff3ea224 */ /* 0x002fe400078e005a */
[----:B------:R-:W-:Y:S01]  /*1d3d0*/  @!P2 IMAD.MOV.U32 R63, RZ, RZ, R99 ;  /* 0x000000ffff3fa224 */ /* 0x000fe200078e0063 */
[----:B------:R1:W-:Y:S04]  /*1d3e0*/  STL [R1+0x4f4], R99 ;  /* 0x0004f46301007387 */ /* 0x0003e80000100800 */
[----:B------:R2:W4:Y:S04]  /*1d3f0*/  @!P2 LDG.E.U8 R107, desc[UR20][R62.64] ;  /* 0x000000143e6ba981 */ /* 0x000528000c1e1100 */
[----:B0-----:R-:W4:Y:S04]  /*1d400*/  LDL.LU R90, [R1+0x140] ;  /* 0x00014000015a7983 */ /* 0x001f280000300800 */
[----:B-1----:R-:W4:Y:S01]  /*1d410*/  LDL.LU R99, [R1+0x13c] ;  /* 0x00013c0001637983 */ /* 0x002f220000300800 */
[----:B---3--:R-:W-:-:S05]  /*1d420*/  IADD3 R4, P3, PT, R12, R4, RZ ;  /* 0x000000040c047210 */ /* 0x008fca0007f7e0ff */
[----:B----4-:R-:W-:Y:S01]  /*1d430*/  IMAD.X R83, R14, 0x1, R83, P3 ;  /* 0x000000010e537824 */ /* 0x010fe200018e0653 */
[----:B------:R-:W-:Y:S03]  /*1d440*/  STL [R1+0x510], R4 ;  /* 0x0005100401007387 */ /* 0x000fe60000100800 */
[----:B--2---:R-:W-:Y:S01]  /*1d450*/  @!P2 IMAD.MOV.U32 R63, RZ, RZ, R83 ;  /* 0x000000ffff3fa224 */ /* 0x004fe200078e0053 */
[----:B------:R0:W-:Y:S04]  /*1d460*/  STL [R1+0x50c], R83 ;  /* 0x00050c5301007387 */ /* 0x0001e80000100800 */
[----:B------:R-:W2:Y:S01]  /*1d470*/  LDL.LU R84, [R1+0x15c] ;  /* 0x00015c0001547983 */ /* 0x000ea20000300800 */
[----:B------:R-:W-:-:S03]  /*1d480*/  @!P2 IMAD.MOV.U32 R62, RZ, RZ, R4 ;  /* 0x000000ffff3ea224 */ /* 0x000fc600078e0004 */
[----:B0-----:R-:W3:Y:S01]  /*1d490*/  LDL.LU R83, [R1+0x160] ;  /* 0x0001600001537983 */ /* 0x001ee20000300800 */
[----:B------:R-:W-:-:S03]  /*1d4a0*/  IADD3 R7, P3, PT, R12, R7, RZ ;  /* 0x000000070c077210 */ /* 0x000fc60007f7e0ff */
[----:B------:R-:W4:Y:S02]  /*1d4b0*/  LDL.LU R4, [R1+0x180] ;  /* 0x0001800001047983 */ /* 0x000f240000300800 */
[----:B------:R-:W-:Y:S02]  /*1d4c0*/  IMAD.X R104, R14, 0x1, R104, P3 ;  /* 0x000000010e687824 */ /* 0x000fe400018e0668 */
[----:B------:R0:W4:Y:S04]  /*1d4d0*/  @!P2 LDG.E.U8 R109, desc[UR20][R62.64] ;  /* 0x000000143e6da981 */ /* 0x000128000c1e1100 */
[----:B------:R1:W-:Y:S04]  /*1d4e0*/  STL [R1+0x528], R7 ;  /* 0x0005280701007387 */ /* 0x0003e80000100800 */
[----:B------:R-:W-:Y:S01]  /*1d4f0*/  STL [R1+0x524], R104 ;  /* 0x0005246801007387 */ /* 0x000fe20000100800 */
[----:B0-----:R-:W-:-:S03]  /*1d500*/  @!P2 IMAD.MOV.U32 R62, RZ, RZ, R7 ;  /* 0x000000ffff3ea224 */ /* 0x001fc600078e0007 */
[----:B-1----:R-:W4:Y:S01]  /*1d510*/  LDL.LU R7, [R1+0x17c] ;  /* 0x00017c0001077983 */ /* 0x002f220000300800 */
[----:B------:R-:W-:-:S03]  /*1d520*/  @!P2 IMAD.MOV.U32 R63, RZ, RZ, R104 ;  /* 0x000000ffff3fa224 */ /* 0x000fc600078e0068 */
[----:B------:R0:W-:Y:S04]  /*1d530*/  STS.U8 [R6+UR9+0x11d80], R111 ;  /* 0x011d806f06007988 */ /* 0x0001e80008000009 */
[----:B------:R1:W-:Y:S01]  /*1d540*/  STS.U8 [R6+UR9+0x12180], R113 ;  /* 0x0121807106007988 */ /* 0x0003e20008000009 */
[----:B0-----:R-:W-:Y:S02]  /*1d550*/  PRMT R111, RZ, 0x7610, R111 ;  /* 0x00007610ff6f7816 */ /* 0x001fe4000000006f */
[----:B-1----:R-:W-:-:S04]  /*1d560*/  PRMT R113, RZ, 0x7610, R113 ;  /* 0x00007610ff717816 */ /* 0x002fc80000000071 */
[----:B------:R0:W4:Y:S04]  /*1d570*/  @!P2 LDG.E.U8 R111, desc[UR20][R62.64] ;  /* 0x000000143e6fa981 */ /* 0x000128000c1e1100 */
[----:B------:R1:W-:Y:S04]  /*1d580*/  STS.U8 [R6+UR9+0x12580], R115 ;  /* 0x0125807306007988 */ /* 0x0003e80008000009 */
[----:B------:R0:W-:Y:S01]  /*1d590*/  STS.U8 [R6+UR9+0x12980], R117 ;  /* 0x0129807506007988 */ /* 0x0001e20008000009 */
[----:B-1----:R-:W-:Y:S02]  /*1d5a0*/  PRMT R115, RZ, 0x7610, R115 ;  /* 0x00007610ff737816 */ /* 0x002fe40000000073 */
[----:B0-----:R-:W-:-:S02]  /*1d5b0*/  PRMT R117, RZ, 0x7610, R117 ;  /* 0x00007610ff757816 */ /* 0x001fc40000000075 */
[----:B------:R-:W-:-:S05]  /*1d5c0*/  IADD3 R90, P3, PT, R12, R90, RZ ;  /* 0x0000005a0c5a7210 */ /* 0x000fca0007f7e0ff */
[----:B------:R-:W-:Y:S02]  /*1d5d0*/  IMAD.X R99, R14, 0x1, R99, P3 ;  /* 0x000000010e637824 */ /* 0x000fe400018e0663 */
[----:B------:R-:W-:Y:S02]  /*1d5e0*/  @!P2 IMAD.MOV.U32 R62, RZ, RZ, R90 ;  /* 0x000000ffff3ea224 */ /* 0x000fe400078e005a */
[----:B------:R-:W-:Y:S01]  /*1d5f0*/  @!P2 IMAD.MOV.U32 R63, RZ, RZ, R99 ;  /* 0x000000ffff3fa224 */ /* 0x000fe200078e0063 */
[----:B------:R-:W-:Y:S04]  /*1d600*/  STL [R1+0x140], R90 ;  /* 0x0001405a01007387 */ /* 0x000fe80000100800 */
[----:B------:R0:W4:Y:S04]  /*1d610*/  @!P2 LDG.E.U8 R113, desc[UR20][R62.64] ;  /* 0x000000143e71a981 */ /* 0x000128000c1e1100 */
[----:B------:R-:W-:Y:S01]  /*1d620*/  STL [R1+0x13c], R99 ;  /* 0x00013c6301007387 */ /* 0x000fe20000100800 */
[----:B---3--:R-:W-:-:S05]  /*1d630*/  IADD3 R83, P3, PT, R12, R83, RZ ;  /* 0x000000530c537210 */ /* 0x008fca0007f7e0ff */
[----:B--2---:R-:W-:Y:S01]  /*1d640*/  IMAD.X R84, R14, 0x1, R84, P3 ;  /* 0x000000010e547824 */ /* 0x004fe200018e0654 */
[----:B----4-:R-:W-:Y:S01]  /*1d650*/  IADD3 R4, P3, PT, R12, R4, RZ ;  /* 0x000000040c047210 */ /* 0x010fe20007f7e0ff */
[----:B0-----:R-:W-:Y:S01]  /*1d660*/  @!P2 IMAD.MOV.U32 R62, RZ, RZ, R83 ;  /* 0x000000ffff3ea224 */ /* 0x001fe200078e0053 */
[----:B------:R0:W-:Y:S01]  /*1d670*/  STL [R1+0x160], R83 ;  /* 0x0001605301007387 */ /* 0x0001e20000100800 */
[----:B------:R-:W-:-:S03]  /*1d680*/  @!P2 IMAD.MOV.U32 R63, RZ, RZ, R84 ;  /* 0x000000ffff3fa224 */ /* 0x000fc600078e0054 */
[----:B------:R-:W-:Y:S04]  /*1d690*/  STL [R1+0x15c], R84 ;  /* 0x00015c5401007387 */ /* 0x000fe80000100800 */
[----:B------:R1:W2:Y:S04]  /*1d6a0*/  @!P2 LDG.E.U8 R115, desc[UR20][R62.64] ;  /* 0x000000143e73a981 */ /* 0x0002a8000c1e1100 */
[----:B0-----:R-:W3:Y:S01]  /*1d6b0*/  LDL.LU R83, [R1+0x1c0] ;  /* 0x0001c00001537983 */ /* 0x001ee20000300800 */
[----:B------:R-:W-:-:S03]  /*1d6c0*/  IMAD.X R7, R14, 0x1, R7, P3 ;  /* 0x000000010e077824 */ /* 0x000fc600018e0607 */
[----:B------:R0:W-:Y:S01]  /*1d6d0*/  STL [R1+0x180], R4 ;  /* 0x0001800401007387 */ /* 0x0001e20000100800 */
[----:B-1----:R-:W-:-:S03]  /*1d6e0*/  @!P2 IMAD.MOV.U32 R62, RZ, RZ, R4 ;  /* 0x000000ffff3ea224 */ /* 0x002fc600078e0004 */
[----:B------:R1:W-:Y:S01]  /*1d6f0*/  STL [R1+0x17c], R7 ;  /* 0x00017c0701007387 */ /* 0x0003e20000100800 */
[----:B------:R-:W-:-:S03]  /*1d700*/  @!P2 IMAD.MOV.U32 R63, RZ, RZ, R7 ;  /* 0x000000ffff3fa224 */ /* 0x000fc600078e0007 */
[----:B------:R-:W4:Y:S04]  /*1d710*/  LDL.LU R90, [R1+0x1e0] ;  /* 0x0001e000015a7983 */ /* 0x000f280000300800 */
[----:B0-----:R-:W2:Y:S04]  /*1d720*/  LDL.LU R4, [R1+0xbc] ;  /* 0x0000bc0001047983 */ /* 0x001ea80000300800 */
[----:B------:R-:W2:Y:S04]  /*1d730*/  LDL.LU R99, [R1+0xac] ;  /* 0x0000ac0001637983 */ /* 0x000ea80000300800 */
[----:B------:R-:W2:Y:S04]  /*1d740*/  LDL.LU R116, [R1+0x9c] ;  /* 0x00009c0001747983 */ /* 0x000ea80000300800 */
[----:B------:R-:W2:Y:S04]  /*1d750*/  LDL.LU R84, [R1+0x8c] ;  /* 0x00008c0001547983 */ /* 0x000ea80000300800 */
[----:B-1----:R-:W2:Y:S04]  /*1d760*/  LDL.LU R7, [R1+0x7c] ;  /* 0x00007c0001077983 */ /* 0x002ea80000300800 */
[----:B------:R-:W2:Y:S04]  /*1d770*/  LDL.LU R104, [R1+0x6c] ;  /* 0x00006c0001687983 */ /* 0x000ea80000300800 */
[----:B------:R0:W2:Y:S04]  /*1d780*/  @!P2 LDG.E.U8 R117, desc[UR20][R62.64] ;  /* 0x000000143e75a981 */ /* 0x0000a8000c1e1100 */
[----:B------:R-:W2:Y:S04]  /*1d790*/  LDL.LU R62, [R1+0x19c] ;  /* 0x00019c00013e7983 */ /* 0x000ea80000300800 */
[----:B------:R-:W0:Y:S04]  /*1d7a0*/  LDL.LU R63, [R1+0x1a0] ;  /* 0x0001a000013f7983 */ /* 0x000e280000300800 */
[----:B------:R1:W-:Y:S02]  /*1d7b0*/  STS.U8 [R6+UR9+0x12d80], R110 ;  /* 0x012d806e06007988 */ /* 0x0003e40008000009 */
[----:B-1----:R-:W-:-:S02]  /*1d7c0*/  PRMT R110, RZ, 0x7610, R110 ;  /* 0x00007610ff6e7816 */ /* 0x002fc4000000006e */
[----:B0-----:R-:W-:-:S05]  /*1d7d0*/  IADD3 R63, P3, PT, R12, R63, RZ ;  /* 0x0000003f0c3f7210 */ /* 0x001fca0007f7e0ff */
[----:B--2---:R-:W-:Y:S01]  /*1d7e0*/  IMAD.X R62, R14, 0x1, R62, P3 ;  /* 0x000000010e3e7824 */ /* 0x004fe200018e063e */
[----:B------:R0:W-:Y:S04]  /*1d7f0*/  STL [R1+0x1a0], R63 ;  /* 0x0001a03f01007387 */ /* 0x0001e80000100800 */
[----:B------:R1:W-:Y:S01]  /*1d800*/  STL [R1+0x19c], R62 ;  /* 0x00019c3e01007387 */ /* 0x0003e20000100800 */
[----:B0-----:R-:W-:-:S04]  /*1d810*/  @!P2 LOP3.LUT R63, R63, R62, RZ, 0x3c, !PT ;  /* 0x0000003e3f3fa212 */ /* 0x001fc800078e3cff */
[----:B-1----:R-:W-:-:S04]  /*1d820*/  @!P2 LOP3.LUT R62, R63, R62, RZ, 0x3c, !PT ;  /* 0x0000003e3f3ea212 */ /* 0x002fc800078e3cff */
[----:B------:R-:W-:-:S05]  /*1d830*/  @!P2 LOP3.LUT R63, R63, R62, RZ, 0x3c, !PT ;  /* 0x0000003e3f3fa212 */ /* 0x000fca00078e3cff */
[----:B------:R0:W2:Y:S04]  /*1d840*/  @!P2 LDG.E.U8 R110, desc[UR20][R62.64] ;  /* 0x000000143e6ea981 */ /* 0x0000a8000c1e1100 */
[----:B------:R-:W2:Y:S01]  /*1d850*/  LDL.LU R63, [R1+0x1bc] ;  /* 0x0001bc00013f7983 */ /* 0x000ea20000300800 */
[----:B---3--:R-:W-:-:S03]  /*1d860*/  IADD3 R83, P3, PT, R12, R83, RZ ;  /* 0x000000530c537210 */ /* 0x008fc60007f7e0ff */
[----:B------:R1:W-:Y:S02]  /*1d870*/  STS.U8 [R6+UR9+0x13180], R102 ;  /* 0x0131806606007988 */ /* 0x0003e40008000009 */
[----:B0-----:R-:W-:Y:S02]  /*1d880*/  @!P2 IMAD.MOV.U32 R62, RZ, RZ, R83 ;  /* 0x000000ffff3ea224 */ /* 0x001fe400078e0053 */
[----:B------:R0:W-:Y:S01]  /*1d890*/  STL [R1+0x1c0], R83 ;  /* 0x0001c05301007387 */ /* 0x0001e20000100800 */
[----:B-1----:R-:W-:Y:S01]  /*1d8a0*/  PRMT R102, RZ, 0x7610, R102 ;  /* 0x00007610ff667816 */ /* 0x002fe20000000066 */
[----:B--2---:R-:W-:-:S05]  /*1d8b0*/  IMAD.X R63, R14, 0x1, R63, P3 ;  /* 0x000000010e3f7824 */ /* 0x004fca00018e063f */
[----:B------:R1:W-:Y:S04]  /*1d8c0*/  STL [R1+0x1bc], R63 ;  /* 0x0001bc3f01007387 */ /* 0x0003e80000100800 */
[----:B0-----:R-:W2:Y:S04]  /*1d8d0*/  LDL.LU R83, [R1+0xb8] ;  /* 0x0000b80001537983 */ /* 0x001ea80000300800 */
[----:B------:R0:W3:Y:S04]  /*1d8e0*/  @!P2 LDG.E.U8 R102, desc[UR20][R62.64] ;  /* 0x000000143e66a981 */ /* 0x0000e8000c1e1100 */
[----:B-1----:R-:W2:Y:S01]  /*1d8f0*/  LDL.LU R63, [R1+0x1dc] ;  /* 0x0001dc00013f7983 */ /* 0x002ea20000300800 */
[----:B----4-:R-:W-:-:S03]  /*1d900*/  IADD3 R90, P3, PT, R12, R90, RZ ;  /* 0x0000005a0c5a7210 */ /* 0x010fc60007f7e0ff */
[----:B------:R1:W-:Y:S02]  /*1d910*/  STS.U8 [R6+UR9+0x13580], R95 ;  /* 0x0135805f06007988 */ /* 0x0003e40008000009 */
[----:B0-----:R-:W-:Y:S02]  /*1d920*/  @!P2 IMAD.MOV.U32 R62, RZ, RZ, R90 ;  /* 0x000000ffff3ea224 */ /* 0x001fe400078e005a */
[----:B------:R-:W-:Y:S01]  /*1d930*/  STL [R1+0x1e0], R90 ;  /* 0x0001e05a01007387 */ /* 0x000fe20000100800 */
[----:B-1----:R-:W-:Y:S01]  /*1d940*/  PRMT R95, RZ, 0x7610, R95 ;  /* 0x00007610ff5f7816 */ /* 0x002fe2000000005f */
[----:B--2---:R-:W-:-:S05]  /*1d950*/  IMAD.X R63, R14, 0x1, R63, P3 ;  /* 0x000000010e3f7824 */ /* 0x004fca00018e063f */
[----:B------:R0:W-:Y:S04]  /*1d960*/  STL [R1+0x1dc], R63 ;  /* 0x0001dc3f01007387 */ /* 0x0001e80000100800 */
[----:B------:R1:W2:Y:S04]  /*1d970*/  @!P2 LDG.E.U8 R95, desc[UR20][R62.64] ;  /* 0x000000143e5fa981 */ /* 0x0002a8000c1e1100 */
[----:B------:R-:W4:Y:S04]  /*1d980*/  LDL.LU R62, [R1+0x1fc] ;  /* 0x0001fc00013e7983 */ /* 0x000f280000300800 */
[----:B0-----:R-:W1:Y:S01]  /*1d990*/  LDL.LU R63, [R1+0x200] ;  /* 0x00020000013f7983 */ /* 0x001e620000300800 */
[----:B------:R-:W-:-:S03]  /*1d9a0*/  LOP3.LUT R90, R9, 0x40, RZ, 0x3c, !PT ;  /* 0x00000040095a7812 */ /* 0x000fc600078e3cff */
[----:B------:R-:W-:Y:S04]  /*1d9b0*/  STS.U8 [R6+UR9+0x13980], R89 ;  /* 0x0139805906007988 */ /* 0x000fe80008000009 */
[----:B------:R0:W-:Y:S04]  /*1d9c0*/  STS.U8 [R6+UR9+0x13d80], R15 ;  /* 0x013d800f06007988 */ /* 0x0001e80008000009 */
[----:B------:R0:W-:Y:S04]  /*1d9d0*/  STS.U8 [R90+UR9+0x10200], R4 ;  /* 0x010200045a007988 */ /* 0x0001e80008000009 */
[----:B------:R0:W-:Y:S04]  /*1d9e0*/  STS.U8 [R90+UR9+0x10600], R99 ;  /* 0x010600635a007988 */ /* 0x0001e80008000009 */
[----:B------:R0:W-:Y:S04]  /*1d9f0*/  STS.U8 [R90+UR9+0x10a00], R116 ;  /* 0x010a00745a007988 */ /* 0x0001e80008000009 */
[----:B------:R0:W-:Y:S01]  /*1da00*/  STS.U8 [R90+UR9+0x10e00], R84 ;  /* 0x010e00545a007988 */ /* 0x0001e20008000009 */
[----:B-1----:R-:W-:-:S05]  /*1da10*/  IADD3 R63, P3, PT, R12, R63, RZ ;  /* 0x0000003f0c3f7210 */ /* 0x002fca0007f7e0ff */
[----:B----4-:R-:W-:Y:S01]  /*1da20*/  IMAD.X R62, R14, 0x1, R62, P3 ;  /* 0x000000010e3e7824 */ /* 0x010fe200018e063e */
[----:B------:R-:W-:Y:S04]  /*1da30*/  STL [R1+0x200], R63 ;  /* 0x0002003f01007387 */ /* 0x000fe80000100800 */
[----:B------:R-:W-:Y:S04]  /*1da40*/  STL [R1+0x1fc], R62 ;  /* 0x0001fc3e01007387 */ /* 0x000fe80000100800 */
[----:B0-----:R-:W4:Y:S04]  /*1da50*/  LDL.LU R6, [R1+0x92c] ;  /* 0x00092c0001067983 */ /* 0x001f280000300800 */
[----:B------:R-:W2:Y:S04]  /*1da60*/  LDL.LU R4, [R1+0x928] ;  /* 0x0009280001047983 */ /* 0x000ea80000300800 */
[----:B------:R-:W2:Y:S04]  /*1da70*/  LDL.LU R99, [R1+0x924] ;  /* 0x0009240001637983 */ /* 0x000ea80000300800 */
[----:B------:R-:W2:Y:S04]  /*1da80*/  LDL.LU R116, [R1+0x920] ;  /* 0x0009200001747983 */ /* 0x000ea80000300800 */
[----:B------:R-:W2:Y:S04]  /*1da90*/  LDL.LU R84, [R1+0x91c] ;  /* 0x00091c0001547983 */ /* 0x000ea80000300800 */
[----:B------:R0:W-:Y:S04]  /*1daa0*/  STS.U8 [R90+UR9+0x11200], R7 ;  /* 0x011200075a007988 */ /* 0x0001e80008000009 */
[----:B------:R1:W-:Y:S04]  /*1dab0*/  STS.U8 [R90+UR9+0x11600], R104 ;  /* 0x011600685a007988 */ /* 0x0003e80008000009 */
[----:B0-----:R-:W3:Y:S04]  /*1dac0*/  LDL.LU R7, [R1+0x918] ;  /* 0x0009180001077983 */ /* 0x001ee80000300800 */
[----:B-1----:R-:W3:Y:S04]  /*1dad0*/  LDL.LU R104, [R1+0x914] ;  /* 0x0009140001687983 */ /* 0x002ee80000300800 */
[----:B--2---:R0:W-:Y:S04]  /*1dae0*/  STS.U8 [R90+UR9+0x11a00], R84 ;  /* 0x011a00545a007988 */ /* 0x0041e80008000009 */
[----:B----4-:R1:W-:Y:S04]  /*1daf0*/  STS.U8 [R90+UR9+0x11e00], R6 ;  /* 0x011e00065a007988 */ /* 0x0103e80008000009 */
[----:B------:R2:W-:Y:S04]  /*1db00*/  STS.U8 [R90+UR9+0x12200], R105 ;  /* 0x012200695a007988 */ /* 0x0005e80008000009 */
[----:B------:R4:W-:Y:S04]  /*1db10*/  STS.U8 [R90+UR9+0x12600], R112 ;  /* 0x012600705a007988 */ /* 0x0009e80008000009 */
[----:B0-----:R-:W3:Y:S04]  /*1db20*/  LDL.LU R84, [R1+0x910] ;  /* 0x0009100001547983 */ /* 0x001ee80000300800 */
[----:B------:R0:W-:Y:S04]  /*1db30*/  STS.U8 [R90+UR9+0x12a00], R8 ;  /* 0x012a00085a007988 */ /* 0x0001e80008000009 */
[----:B-1----:R-:W3:Y:S04]  /*1db40*/  LDL.LU R6, [R1+0x90c] ;  /* 0x00090c0001067983 */ /* 0x002ee80000300800 */
[----:B------:R-:W-:Y:S04]  /*1db50*/  STS.U8 [R90+UR9+0x12e00], R119 ;  /* 0x012e00775a007988 */ /* 0x000fe80008000009 */
[----:B--2---:R-:W2:Y:S04]  /*1db60*/  LDL.LU R105, [R1+0x908] ;  /* 0x0009080001697983 */ /* 0x004ea80000300800 */
[----:B------:R1:W-:Y:S04]  /*1db70*/  STS.U8 [R90+UR9+0x13200], R106 ;  /* 0x0132006a5a007988 */ /* 0x0003e80008000009 */
[----:B----4-:R-:W4:Y:S04]  /*1db80*/  LDL.LU R112, [R1+0x904] ;  /* 0x0009040001707983 */ /* 0x010f280000300800 */
[----:B0-----:R-:W2:Y:S01]  /*1db90*/  LDL.LU R8, [R1+0x900] ;  /* 0x0009000001087983 */ /* 0x001ea20000300800 */
[----:B-1----:R-:W-:-:S03]  /*1dba0*/  LOP3.LUT R106, R9, 0x50, RZ, 0x3c, !PT ;  /* 0x00000050096a7812 */ /* 0x002fc600078e3cff */
[----:B------:R-:W2:Y:S04]  /*1dbb0*/  LDL.LU R119, [R1+0xb4] ;  /* 0x0000b40001777983 */ /* 0x000ea80000300800 */
[----:B------:R0:W-:Y:S04]  /*1dbc0*/  STS.U8 [R90+UR9+0x13600], R97 ;  /* 0x013600615a007988 */ /* 0x0001e80008000009 */
[----:B------:R1:W-:Y:S04]  /*1dbd0*/  STS.U8 [R90+UR9+0x13a00], R88 ;  /* 0x013a00585a007988 */ /* 0x0003e80008000009 */
[----:B------:R1:W-:Y:S04]  /*1dbe0*/  STS.U8 [R90+UR9+0x13e00], R61 ;  /* 0x013e003d5a007988 */ /* 0x0003e80008000009 */
[----:B0-----:R-:W2:Y:S04]  /*1dbf0*/  LDL.LU R97, [R1+0x98] ;  /* 0x0000980001617983 */ /* 0x001ea80000300800 */
[----:B-1----:R-:W2:Y:S04]  /*1dc00*/  LDL.LU R88, [R1+0xa8] ;  /* 0x0000a80001587983 */ /* 0x002ea80000300800 */
[----:B------:R-:W3:Y:S04]  /*1dc10*/  LDL.LU R90, [R1+0x8fc] ;  /* 0x0008fc00015a7983 */ /* 0x000ee80000300800 */
[----:B------:R0:W-:Y:S04]  /*1dc20*/  STS.U8 [R106+UR9+0x10280], R83 ;  /* 0x010280536a007988 */ /* 0x0001e80008000009 */
[----:B0-----:R-:W3:Y:S04]  /*1dc30*/  LDL.LU R83, [R1+0x8f8] ;  /* 0x0008f80001537983 */ /* 0x001ee80000300800 */
[----:B--2---:R-:W-:Y:S04]  /*1dc40*/  STS.U8 [R106+UR9+0x10680], R88 ;  /* 0x010680586a007988 */ /* 0x004fe80008000009 */
[----:B------:R-:W-:Y:S04]  /*1dc50*/  STS.U8 [R106+UR9+0x10a80], R97 ;  /* 0x010a80616a007988 */ /* 0x000fe80008000009 */
[----:B---3--:R0:W-:Y:S04]  /*1dc60*/  STS.U8 [R106+UR9+0x10e80], R83 ;  /* 0x010e80536a007988 */ /* 0x0081e80008000009 */
[----:B----4-:R1:W-:Y:S04]  /*1dc70*/  STS.U8 [R106+UR9+0x11280], R112 ;  /* 0x011280706a007988 */ /* 0x0103e80008000009 */
[----:B------:R2:W-:Y:S04]  /*1dc80*/  STS.U8 [R106+UR9+0x11680], R84 ;  /* 0x011680546a007988 */ /* 0x0005e80008000009 */
[----:B0-----:R-:W3:Y:S04]  /*1dc90*/  LDL.LU R83, [R1+0x8f4] ;  /* 0x0008f40001537983 */ /* 0x001ee80000300800 */
[----:B-1----:R-:W4:Y:S04]  /*1dca0*/  LDL.LU R112, [R1+0x8f0] ;  /* 0x0008f00001707983 */ /* 0x002f280000300800 */
[----:B--2---:R-:W2:Y:S04]  /*1dcb0*/  LDL.LU R84, [R1+0x8ec] ;  /* 0x0008ec0001547983 */ /* 0x004ea80000300800 */
[----:B------:R0:W-:Y:S04]  /*1dcc0*/  STS.U8 [R106+UR9+0x11a80], R116 ;  /* 0x011a80746a007988 */ /* 0x0001e80008000009 */
[----:B0-----:R-:W2:Y:S04]  /*1dcd0*/  LDL.LU R116, [R1+0x8e8] ;  /* 0x0008e80001747983 */ /* 0x001ea80000300800 */
[----:B------:R0:W-:Y:S01]  /*1dce0*/  STS.U8 [R106+UR9+0x11e80], R125 ;  /* 0x011e807d6a007988 */ /* 0x0001e20008000009 */
[----:B------:R-:W-:-:S03]  /*1dcf0*/  LOP3.LUT R88, R9, 0x60, RZ, 0x3c, !PT ;  /* 0x0000006009587812 */ /* 0x000fc600078e3cff */
[----:B------:R1:W-:Y:S04]  /*1dd00*/  STS.U8 [R106+UR9+0x12280], R121 ;  /* 0x012280796a007988 */ /* 0x0003e80008000009 */
[----:B------:R0:W-:Y:S04]  /*1dd10*/  STS.U8 [R106+UR9+0x12680], R120 ;  /* 0x012680786a007988 */ /* 0x0001e80008000009 */
[----:B------:R-:W-:Y:S04]  /*1dd20*/  STS.U8 [R106+UR9+0x12a80], R124 ;  /* 0x012a807c6a007988 */ /* 0x000fe80008000009 */
[----:B------:R-:W-:Y:S04]  /*1dd30*/  STS.U8 [R106+UR9+0x12e80], R118 ;  /* 0x012e80766a007988 */ /* 0x000fe80008000009 */
[----:B------:R-:W-:Y:S04]  /*1dd40*/  STS.U8 [R106+UR9+0x13280], R103 ;  /* 0x013280676a007988 */ /* 0x000fe80008000009 */
[----:B------:R-:W-:Y:S04]  /*1dd50*/  STS.U8 [R106+UR9+0x13680], R94 ;  /* 0x0136805e6a007988 */ /* 0x000fe80008000009 */
[----:B------:R-:W-:Y:S04]  /*1dd60*/  STS.U8 [R106+UR9+0x13a80], R87 ;  /* 0x013a80576a007988 */ /* 0x000fe80008000009 */
[----:B0-----:R-:W5:Y:S04]  /*1dd70*/  LDL.LU R125, [R1+0x8e4] ;  /* 0x0008e400017d7983 */ /* 0x001f680000300800 */
[----:B------:R-:W-:Y:S04]  /*1dd80*/  STS.U8 [R106+UR9+0x13e80], R60 ;  /* 0x013e803c6a007988 */ /* 0x000fe80008000009 */
[----:B-1----:R-:W5:Y:S04]  /*1dd90*/  LDL.LU R121, [R1+0x8e0] ;  /* 0x0008e00001797983 */ /* 0x002f680000300800 */
[----:B------:R-:W-:Y:S04]  /*1dda0*/  STS.U8 [R88+UR9+0x10300], R119 ;  /* 0x0103007758007988 */ /* 0x000fe80008000009 */
[----:B------:R-:W5:Y:S04]  /*1ddb0*/  LDL.LU R120, [R1+0x8dc] ;  /* 0x0008dc0001787983 */ /* 0x000f680000300800 */
[----:B--2---:R0:W-:Y:S04]  /*1ddc0*/  STS.U8 [R88+UR9+0x10700], R116 ;  /* 0x0107007458007988 */ /* 0x0041e80008000009 */
[----:B----4-:R1:W-:Y:S04]  /*1ddd0*/  STS.U8 [R88+UR9+0x10b00], R112 ;  /* 0x010b007058007988 */ /* 0x0103e80008000009 */
[----:B------:R2:W-:Y:S04]  /*1dde0*/  STS.U8 [R88+UR9+0x10f00], R90 ;  /* 0x010f005a58007988 */ /* 0x0005e80008000009 */
[----:B0-----:R-:W5:Y:S04]  /*1ddf0*/  LDL.LU R116, [R1+0x8d8] ;  /* 0x0008d80001747983 */ /* 0x001f680000300800 */
[----:B-1----:R-:W5:Y:S04]  /*1de00*/  LDL.LU R112, [R1+0x8d4] ;  /* 0x0008d40001707983 */ /* 0x002f680000300800 */
[----:B--2---:R-:W2:Y:S04]  /*1de10*/  LDL.LU R90, [R1+0x8d0] ;  /* 0x0008d000015a7983 */ /* 0x004ea80000300800 */
[----:B------:R0:W-:Y:S04]  /*1de20*/  STS.U8 [R88+UR9+0x11300], R105 ;  /* 0x0113006958007988 */ /* 0x0001e80008000009 */
[----:B------:R1:W-:Y:S04]  /*1de30*/  STS.U8 [R88+UR9+0x11700], R104 ;  /* 0x0117006858007988 */ /* 0x0003e80008000009 */
[----:B------:R4:W-:Y:S04]  /*1de40*/  STS.U8 [R88+UR9+0x11b00], R99 ;  /* 0x011b006358007988 */ /* 0x0009e80008000009 */
[----:B------:R0:W-:Y:S01]  /*1de50*/  STS.U8 [R88+UR9+0x11f00], R98 ;  /* 0x011f006258007988 */ /* 0x0001e20008000009 */
[----:B------:R-:W-:-:S03]  /*1de60*/  LOP3.LUT R87, R9, 0x70, RZ, 0x3c, !PT ;  /* 0x0000007009577812 */ /* 0x000fc600078e3cff */
[----:B------:R0:W-:Y:S04]  /*1de70*/  STS.U8 [R88+UR9+0x12300], R96 ;  /* 0x0123006058007988 */ /* 0x0001e80008000009 */
[----:B------:R1:W-:Y:S04]  /*1de80*/  STS.U8 [R88+UR9+0x12700], R91 ;  /* 0x0127005b58007988 */ /* 0x0003e80008000009 */
[----:B------:R-:W-:Y:S04]  /*1de90*/  STS.U8 [R88+UR9+0x12b00], R123 ;  /* 0x012b007b58007988 */ /* 0x000fe80008000009 */
[----:B0-----:R-:W5:Y:S04]  /*1dea0*/  LDL.LU R105, [R1+0x8cc] ;  /* 0x0008cc0001697983 */ /* 0x001f680000300800 */
[----:B------:R-:W-:Y:S04]  /*1deb0*/  STS.U8 [R88+UR9+0x12f00], R114 ;  /* 0x012f007258007988 */ /* 0x000fe80008000009 */
[----:B-1----:R-:W5:Y:S04]  /*1dec0*/  LDL.LU R104, [R1+0x8c8] ;  /* 0x0008c80001687983 */ /* 0x002f680000300800 */
[----:B------:R-:W-:Y:S04]  /*1ded0*/  STS.U8 [R88+UR9+0x13300], R101 ;  /* 0x0133006558007988 */ /* 0x000fe80008000009 */
[----:B----4-:R-:W5:Y:S04]  /*1dee0*/  LDL.LU R99, [R1+0x8c4] ;  /* 0x0008c40001637983 */ /* 0x010f680000300800 */
[----:B------:R-:W-:Y:S04]  /*1def0*/  STS.U8 [R88+UR9+0x13700], R93 ;  /* 0x0137005d58007988 */ /* 0x000fe80008000009 */
[----:B------:R-:W5:Y:S04]  /*1df00*/  LDL.LU R98, [R1+0x8c0] ;  /* 0x0008c00001627983 */ /* 0x000f680000300800 */
[----:B------:R-:W-:Y:S04]  /*1df10*/  STS.U8 [R88+UR9+0x13b00], R86 ;  /* 0x013b005658007988 */ /* 0x000fe80008000009 */
[----:B------:R-:W5:Y:S04]  /*1df20*/  LDL.LU R96, [R1+0x8bc] ;  /* 0x0008bc0001607983 */ /* 0x000f680000300800 */
[----:B------:R-:W-:Y:S04]  /*1df30*/  STS.U8 [R88+UR9+0x13f00], R59 ;  /* 0x013f003b58007988 */ /* 0x000fe80008000009 */
[----:B------:R-:W5:Y:S04]  /*1df40*/  LDL.LU R91, [R1+0x8b8] ;  /* 0x0008b800015b7983 */ /* 0x000f680000300800 */
[----:B--2---:R0:W-:Y:S04]  /*1df50*/  STS.U8 [R87+UR9+0x10380], R90 ;  /* 0x0103805a57007988 */ /* 0x0041e80008000009 */
[----:B------:R1:W-:Y:S04]  /*1df60*/  STS.U8 [R87+UR9+0x10780], R84 ;  /* 0x0107805457007988 */ /* 0x0003e80008000009 */
[----:B---3--:R2:W-:Y:S04]  /*1df70*/  STS.U8 [R87+UR9+0x10b80], R83 ;  /* 0x010b805357007988 */ /* 0x0085e80008000009 */
[----:B0-----:R-:W5:Y:S04]  /*1df80*/  LDL.LU R90, [R1+0x8b4] ;  /* 0x0008b400015a7983 */ /* 0x001f680000300800 */
[----:B-1----:R-:W5:Y:S04]  /*1df90*/  LDL.LU R84, [R1+0x8b0] ;  /* 0x0008b00001547983 */ /* 0x002f680000300800 */
[----:B--2---:R-:W5:Y:S04]  /*1dfa0*/  LDL.LU R83, [R1+0x8ac] ;  /* 0x0008ac0001537983 */ /* 0x004f680000300800 */
[----:B------:R0:W-:Y:S04]  /*1dfb0*/  STS.U8 [R87+UR9+0x10f80], R8 ;  /* 0x010f800857007988 */ /* 0x0001e80008000009 */
[----:B------:R1:W-:Y:S04]  /*1dfc0*/  STS.U8 [R87+UR9+0x11380], R6 ;  /* 0x0113800657007988 */ /* 0x0003e80008000009 */
[----:B------:R2:W-:Y:S04]  /*1dfd0*/  STS.U8 [R87+UR9+0x11780], R7 ;  /* 0x0117800757007988 */ /* 0x0005e80008000009 */
        /* <DEDUP_REMOVED lines=8> */
[----:B--2---:R-:W2:Y:S04]  /*1e060*/  LDL.LU R10, [R1+0x894] ;  /* 0x00089400010a7983 */ /* 0x004ea80000300800 */
[----:B------:R0:W-:Y:S04]  /*1e070*/  STS.U8 [R87+UR9+0x12780], R0 ;  /* 0x0127800057007988 */ /* 0x0001e80008000009 */
[----:B------:R-:W-:Y:S04]  /*1e080*/  STS.U8 [R87+UR9+0x12b80], R122 ;  /* 0x012b807a57007988 */ /* 0x000fe80008000009 */
[----:B------:R-:W-:Y:S04]  /*1e090*/  STS.U8 [R87+UR9+0x12f80], R108 ;  /* 0x012f806c57007988 */ /* 0x000fe80008000009 */
[----:B0-----:R-:W5:Y:S04]  /*1e0a0*/  LDL.LU R0, [R1+0x890] ;  /* 0x0008900001007983 */ /* 0x001f680000300800 */
[----:B------:R-:W-:Y:S04]  /*1e0b0*/  STS.U8 [R87+UR9+0x13380], R100 ;  /* 0x0133806457007988 */ /* 0x000fe80008000009 */
[----:B------:R-:W3:Y:S04]  /*1e0c0*/  LDL.LU R94, [R1+0x144] ;  /* 0x00014400015e7983 */ /* 0x000ee80000300800 */
[----:B------:R0:W-:Y:S04]  /*1e0d0*/  STS.U8 [R87+UR9+0x13780], R92 ;  /* 0x0137805c57007988 */ /* 0x0001e80008000009 */
[----:B------:R-:W4:Y:S04]  /*1e0e0*/  LDL.LU R93, [R1+0x148] ;  /* 0x00014800015d7983 */ /* 0x000f280000300800 */
[----:B------:R-:W-:Y:S04]  /*1e0f0*/  STS.U8 [R87+UR9+0x13b80], R85 ;  /* 0x013b805557007988 */ /* 0x000fe80008000009 */
[----:B0-----:R-:W3:Y:S04]  /*1e100*/  LDL.LU R92, [R1+0x164] ;  /* 0x00016400015c7983 */ /* 0x001ee80000300800 */
[----:B------:R0:W-:Y:S04]  /*1e110*/  STS.U8 [R87+UR9+0x13f80], R58 ;  /* 0x013f803a57007988 */ /* 0x0001e80008000009 */
[----:B------:R-:W3:Y:S04]  /*1e120*/  LDL.LU R88, [R1+0x168] ;  /* 0x0001680001587983 */ /* 0x000ee80000300800 */
[----:B0-----:R-:W3:Y:S04]  /*1e130*/  LDL.LU R87, [R1+0x184] ;  /* 0x0001840001577983 */ /* 0x001ee80000300800 */
[----:B------:R-:W3:Y:S01]  /*1e140*/  LDL.LU R86, [R1+0x188] ;  /* 0x0001880001567983 */ /* 0x000ee20000300800 */
[----:B--2---:R-:W-:-:S03]  /*1e150*/  LOP3.LUT R97, R10, 0x20, RZ, 0x3c, !PT ;  /* 0x000000200a617812 */ /* 0x004fc600078e3cff */
        /* <DEDUP_REMOVED lines=46> */
[----:B0-----:R-:W2:Y:S04]  /*1e440*/  LDL.LU R43, [R1+0x1a4] ;  /* 0x0001a400012b7983 */ /* 0x001ea80000300800 */
[----:B------:R-:W-:Y:S04]  /*1e450*/  STS.U8 [R97+UR9+0x1b900], R68 ;  /* 0x01b9004461007988 */ /* 0x000fe80008000009 */
[----:B-1----:R-:W2:Y:S04]  /*1e460*/  LDL.LU R42, [R1+0x1a8] ;  /* 0x0001a800012a7983 */ /* 0x002ea80000300800 */
[----:B------:R-:W-:Y:S04]  /*1e470*/  STS.U8 [R97+UR9+0x1bd00], R69 ;  /* 0x01bd004561007988 */ /* 0x000fe80008000009 */
[----:B------:R0:W-:Y:S04]  /*1e480*/  STS.U8 [R97+UR9+0x1c100], R81 ;  /* 0x01c1005161007988 */ /* 0x0001e80008000009 */
[----:B------:R-:W-:Y:S04]  /*1e490*/  STS.U8 [R97+UR9+0x1c500], R80 ;  /* 0x01c5005061007988 */ /* 0x000fe80008000009 */
[----:B------:R1:W-:Y:S04]  /*1e4a0*/  STS.U8 [R97+UR9+0x1c900], R79 ;  /* 0x01c9004f61007988 */ /* 0x0003e80008000009 */
[----:B------:R-:W-:Y:S04]  /*1e4b0*/  STS.U8 [R97+UR9+0x1cd00], R78 ;  /* 0x01cd004e61007988 */ /* 0x000fe80008000009 */
[----:B0-----:R-:W2:Y:S04]  /*1e4c0*/  LDL.LU R81, [R1+0x1c4] ;  /* 0x0001c40001517983 */ /* 0x001ea80000300800 */
[----:B------:R-:W-:Y:S04]  /*1e4d0*/  STS.U8 [R97+UR9+0x1d100], R77 ;  /* 0x01d1004d61007988 */ /* 0x000fe80008000009 */
[----:B-1----:R-:W2:Y:S04]  /*1e4e0*/  LDL.LU R79, [R1+0x1c8] ;  /* 0x0001c800014f7983 */ /* 0x002ea80000300800 */
[----:B------:R0:W-:Y:S04]  /*1e4f0*/  STS.U8 [R97+UR9+0x1d500], R76 ;  /* 0x01d5004c61007988 */ /* 0x0001e80008000009 */
[----:B------:R-:W2:Y:S01]  /*1e500*/  LDL.LU R80, [R1+0x1e4] ;  /* 0x0001e40001507983 */ /* 0x000ea20000300800 */
[----:B----4-:R-:W-:-:S03]  /*1e510*/  IADD3 R93, P5, PT, R12, R93, RZ ;  /* 0x0000005d0c5d7210 */ /* 0x010fc60007fbe0ff */
[----:B0-----:R-:W4:Y:S01]  /*1e520*/  LDL.LU R76, [R1+0x1e8] ;  /* 0x0001e800014c7983 */ /* 0x001f220000300800 */
[C---:B---3--:R-:W-:Y:S02]  /*1e530*/  IADD3 R88, P4, PT, R12.reuse, R88, RZ ;  /* 0x000000580c587210 */ /* 0x048fe40007f9e0ff */
[----:B------:R-:W-:Y:S01]  /*1e540*/  IADD3 R86, P3, PT, R12, R86, RZ ;  /* 0x000000560c567210 */ /* 0x000fe20007f7e0ff */
[C---:B------:R-:W-:Y:S01]  /*1e550*/  IMAD.X R94, R14.reuse, 0x1, R94, P5 ;  /* 0x000000010e5e7824 */ /* 0x040fe200028e065e */
[----:B------:R-:W-:Y:S01]  /*1e560*/  STL [R1+0x148], R93 ;  /* 0x0001485d01007387 */ /* 0x000fe20000100800 */
[C---:B------:R-:W-:Y:S01]  /*1e570*/  IMAD.X R92, R14.reuse, 0x1, R92, P4 ;  /* 0x000000010e5c7824 */ /* 0x040fe200020e065c */
[----:B------:R-:W-:Y:S02]  /*1e580*/  PRMT R31, RZ, 0x7610, R31 ;  /* 0x00007610ff1f7816 */ /* 0x000fe4000000001f */
[----:B------:R-:W-:Y:S01]  /*1e590*/  STL [R1+0x188], R86 ;  /* 0x0001885601007387 */ /* 0x000fe20000100800 */
[----:B------:R-:W-:-:S02]  /*1e5a0*/  IMAD.X R87, R14, 0x1, R87, P3 ;  /* 0x000000010e577824 */ /* 0x000fc400018e0657 */
[----:B------:R-:W-:Y:S01]  /*1e5b0*/  @!P2 IMAD.MOV.U32 R16, RZ, RZ, R93 ;  /* 0x000000ffff10a224 */ /* 0x000fe200078e005d */
[----:B------:R-:W-:Y:S01]  /*1e5c0*/  STL [R1+0x168], R88 ;  /* 0x0001685801007387 */ /* 0x000fe20000100800 */
[----:B------:R-:W-:-:S03]  /*1e5d0*/  @!P2 IMAD.MOV.U32 R17, RZ, RZ, R94 ;  /* 0x000000ffff11a224 */ /* 0x000fc600078e005e */
[----:B------:R-:W-:Y:S04]  /*1e5e0*/  STS.U8 [R97+UR9+0x1d900], R75 ;  /* 0x01d9004b61007988 */ /* 0x000fe80008000009 */
[----:B------:R-:W-:Y:S04]  /*1e5f0*/  STL [R1+0x144], R94 ;  /* 0x0001445e01007387 */ /* 0x000fe80000100800 */
[----:B------:R0:W-:Y:S04]  /*1e600*/  STS.U8 [R97+UR9+0x1dd00], R74 ;  /* 0x01dd004a61007988 */ /* 0x0001e80008000009 */
[----:B------:R-:W-:Y:S01]  /*1e610*/  STL [R1+0x164], R92 ;  /* 0x0001645c01007387 */ /* 0x000fe20000100800 */
[----:B------:R-:W-:-:S03]  /*1e620*/  PRMT R30, RZ, 0x7610, R30 ;  /* 0x00007610ff1e7816 */ /* 0x000fc6000000001e */
[----:B------:R1:W3:Y:S04]  /*1e630*/  @!P2 LDG.E.U8 R31, desc[UR20][R16.64] ;  /* 0x00000014101fa981 */ /* 0x0002e8000c1e1100 */
[----:B0-----:R-:W3:Y:S04]  /*1e640*/  LDL.LU R74, [R1+0x208] ;  /* 0x00020800014a7983 */ /* 0x001ee80000300800 */
[----:B------:R-:W3:Y:S01]  /*1e650*/  LDL.LU R77, [R1+0x240] ;  /* 0x00024000014d7983 */ /* 0x000ee20000300800 */
[----:B-1----:R-:W-:-:S03]  /*1e660*/  @!P2 IMAD.MOV.U32 R16, RZ, RZ, R88 ;  /* 0x000000ffff10a224 */ /* 0x002fc600078e0058 */
[----:B------:R-:W-:Y:S01]  /*1e670*/  STL [R1+0x184], R87 ;  /* 0x0001845701007387 */ /* 0x000fe20000100800 */
[----:B------:R-:W-:-:S03]  /*1e680*/  @!P2 IMAD.MOV.U32 R17, RZ, RZ, R92 ;  /* 0x000000ffff11a224 */ /* 0x000fc600078e005c */
[----:B------:R-:W3:Y:S04]  /*1e690*/  LDL.LU R78, [R1+0x248] ;  /* 0x00024800014e7983 */ /* 0x000ee80000300800 */
[----:B------:R-:W3:Y:S04]  /*1e6a0*/  LDL.LU R75, [R1+0x204] ;  /* 0x00020400014b7983 */ /* 0x000ee80000300800 */
[----:B------:R0:W3:Y:S04]  /*1e6b0*/  @!P2 LDG.E.U8 R30, desc[UR20][R16.64] ;  /* 0x00000014101ea981 */ /* 0x0000e8000c1e1100 */
[----:B------:R-:W-:Y:S04]  /*1e6c0*/  STS.U8 [R97+UR9+0x1e100], R73 ;  /* 0x01e1004961007988 */ /* 0x000fe80008000009 */
[----:B------:R-:W-:Y:S01]  /*1e6d0*/  STS.U8 [R97+UR9+0x1e500], R72 ;  /* 0x01e5004861007988 */ /* 0x000fe20008000009 */
[----:B0-----:R-:W-:-:S03]  /*1e6e0*/  @!P2 IMAD.MOV.U32 R16, RZ, RZ, R86 ;  /* 0x000000ffff10a224 */ /* 0x001fc600078e0056 */
[----:B------:R-:W3:Y:S04]  /*1e6f0*/  LDL.LU R86, [R1+0x21c] ;  /* 0x00021c0001567983 */ /* 0x000ee80000300800 */
[----:B------:R-:W-:Y:S04]  /*1e700*/  STS.U8 [R97+UR9+0x1e900], R71 ;  /* 0x01e9004761007988 */ /* 0x000fe80008000009 */
[----:B------:R-:W-:Y:S04]  /*1e710*/  STS.U8 [R97+UR9+0x1ed00], R70 ;  /* 0x01ed004661007988 */ /* 0x000fe80008000009 */
[----:B------:R0:W-:Y:S04]  /*1e720*/  STS.U8 [R97+UR9+0x1f100], R82 ;  /* 0x01f1005261007988 */ /* 0x0001e80008000009 */
[----:B0-----:R-:W3:Y:S01]  /*1e730*/  LDL.LU R82, [R1+0x244] ;  /* 0x0002440001527983 */ /* 0x001ee20000300800 */
[----:B------:R-:W-:Y:S01]  /*1e740*/  PRMT R29, RZ, 0x7610, R29 ;  /* 0x00007610ff1d7816 */ /* 0x000fe2000000001d */
[----:B------:R-:W-:Y:S01]  /*1e750*/  @!P2 IMAD.MOV.U32 R17, RZ, RZ, R87 ;  /* 0x000000ffff11a224 */ /* 0x000fe200078e0057 */
[----:B------:R-:W-:-:S04]  /*1e760*/  PRMT R28, RZ, 0x7610, R28 ;  /* 0x00007610ff1c7816 */ /* 0x000fc8000000001c */
[----:B------:R0:W3:Y:S01]  /*1e770*/  @!P2 LDG.E.U8 R29, desc[UR20][R16.64] ;  /* 0x00000014101da981 */ /* 0x0000e2000c1e1100 */
[----:B------:R-:W-:Y:S02]  /*1e780*/  PRMT R27, RZ, 0x7610, R27 ;  /* 0x00007610ff1b7816 */ /* 0x000fe4000000001b */
[----:B------:R-:W-:Y:S02]  /*1e790*/  PRMT R26, RZ, 0x7610, R26 ;  /* 0x00007610ff1a7816 */ /* 0x000fe4000000001a */
[----:B------:R-:W-:Y:S02]  /*1e7a0*/  PRMT R25, RZ, 0x7610, R25 ;  /* 0x00007610ff197816 */ /* 0x000fe40000000019 */
[----:B------:R-:W-:Y:S02]  /*1e7b0*/  PRMT R41, RZ, 0x7610, R41 ;  /* 0x00007610ff297816 */ /* 0x000fe40000000029 */
[----:B--2---:R-:W-:-:S05]  /*1e7c0*/  IADD3 R42, P5, PT, R12, R42, RZ ;  /* 0x0000002a0c2a7210 */ /* 0x004fca0007fbe0ff */
[----:B------:R-:W-:Y:S02]  /*1e7d0*/  IMAD.X R43, R14, 0x1, R43, P5 ;  /* 0x000000010e2b7824 */ /* 0x000fe400028e062b */
[----:B0-----:R-:W-:Y:S02]  /*1e7e0*/  @!P2 IMAD.MOV.U32 R16, RZ, RZ, R42 ;  /* 0x000000ffff10a224 */ /* 0x001fe400078e002a */
[----:B------:R-:W-:Y:S01]  /*1e7f0*/  @!P2 IMAD.MOV.U32 R17, RZ, RZ, R43 ;  /* 0x000000ffff11a224 */ /* 0x000fe200078e002b */
[----:B------:R0:W-:Y:S04]  /*1e800*/  STL [R1+0x1a8], R42 ;  /* 0x0001a82a01007387 */ /* 0x0001e80000100800 */
[----:B------:R1:W2:Y:S01]  /*1e810*/  @!P2 LDG.E.U8 R28, desc[UR20][R16.64] ;  /* 0x00000014101ca981 */ /* 0x0002a2000c1e1100 */
[----:B------:R-:W-:-:S05]  /*1e820*/  IADD3 R79, P4, PT, R12, R79, RZ ;  /* 0x0000004f0c4f7210 */ /* 0x000fca0007f9e0ff */
[----:B------:R-:W-:Y:S02]  /*1e830*/  IMAD.X R81, R14, 0x1, R81, P4 ;  /* 0x000000010e517824 */ /* 0x000fe400020e0651 */
[----:B-1----:R-:W-:Y:S01]  /*1e840*/  @!P2 IMAD.MOV.U32 R16, RZ, RZ, R79 ;  /* 0x000000ffff10a224 */ /* 0x002fe200078e004f */
[----:B----4-:R-:W-:Y:S01]  /*1e850*/  IADD3 R76, P3, PT, R12, R76, RZ ;  /* 0x0000004c0c4c7210 */ /* 0x010fe20007f7e0ff */
[----:B------:R-:W-:-:S04]  /*1e860*/  @!P2 IMAD.MOV.U32 R17, RZ, RZ, R81 ;  /* 0x000000ffff11a224 */ /* 0x000fc800078e0051 */
[----:B------:R-:W-:Y:S01]  /*1e870*/  STL [R1+0x1e8], R76 ;  /* 0x0001e84c01007387 */ /* 0x000fe20000100800 */
[----:B------:R-:W-:-:S03]  /*1e880*/  IMAD.X R80, R14, 0x1, R80, P3 ;  /* 0x000000010e507824 */ /* 0x000fc600018e0650 */
[----:B------:R-:W-:Y:S04]  /*1e890*/  STL [R1+0x1c8], R79 ;  /* 0x0001c84f01007387 */ /* 0x000fe80000100800 */
[----:B------:R1:W-:Y:S04]  /*1e8a0*/  STL [R1+0x1a4], R43 ;  /* 0x0001a42b01007387 */ /* 0x0003e80000100800 */
[----:B------:R4:W-:Y:S04]  /*1e8b0*/  STL [R1+0x1c4], R81 ;  /* 0x0001c45101007387 */ /* 0x0009e80000100800 */
[----:B0-----:R-:W2:Y:S04]  /*1e8c0*/  LDL.LU R42, [R1+0x260] ;  /* 0x00026000012a7983 */ /* 0x001ea80000300800 */
[----:B-1----:R-:W2:Y:S04]  /*1e8d0*/  LDL.LU R43, [R1+0x268] ;  /* 0x00026800012b7983 */ /* 0x002ea80000300800 */
[----:B------:R0:W-:Y:S04]  /*1e8e0*/  STL [R1+0x1e4], R80 ;  /* 0x0001e45001007387 */ /* 0x0001e80000100800 */
[----:B------:R1:W2:Y:S04]  /*1e8f0*/  @!P2 LDG.E.U8 R27, desc[UR20][R16.64] ;  /* 0x00000014101ba981 */ /* 0x0002a8000c1e1100 */
[----:B------:R-:W2:Y:S01]  /*1e900*/  LDL.LU R79, [R1+0x280] ;  /* 0x00028000014f7983 */ /* 0x000ea20000300800 */
[----:B---3--:R-:W-:Y:S01]  /*1e910*/  IADD3 R74, P5, PT, R12, R74, RZ ;  /* 0x0000004a0c4a7210 */ /* 0x008fe20007fbe0ff */
[----:B-1----:R-:W-:-:S02]  /*1e920*/  @!P2 IMAD.MOV.U32 R16, RZ, RZ, R76 ;  /* 0x000000ffff10a224 */ /* 0x002fc400078e004c */
[----:B------:R-:W3:Y:S01]  /*1e930*/  LDL.LU R76, [R1+0x25c] ;  /* 0x00025c00014c7983 */ /* 0x000ee20000300800 */
[----:B------:R-:W-:Y:S01]  /*1e940*/  @!P2 IMAD.MOV.U32 R17, RZ, RZ, R80 ;  /* 0x000000ffff11a224 */ /* 0x000fe200078e0050 */
[C---:B------:R-:W-:Y:S02]  /*1e950*/  IADD3 R77, P4, PT, R12.reuse, R77, RZ ;  /* 0x0000004d0c4d7210 */ /* 0x040fe40007f9e0ff */
[----:B----4-:R-:W4:Y:S01]  /*1e960*/  LDL.LU R81, [R1+0x264] ;  /* 0x0002640001517983 */ /* 0x010f220000300800 */
[----:B------:R-:W-:Y:S01]  /*1e970*/  IADD3 R78, P3, PT, R12, R78, RZ ;  /* 0x0000004e0c4e7210 */ /* 0x000fe20007f7e0ff */
[----:B------:R-:W-:Y:S02]  /*1e980*/  IMAD.X R75, R14, 0x1, R75, P5 ;  /* 0x000000010e4b7824 */ /* 0x000fe400028e064b */
[----:B------:R1:W4:Y:S04]  /*1e990*/  @!P2 LDG.E.U8 R26, desc[UR20][R16.64] ;  /* 0x00000014101aa981 */ /* 0x000328000c1e1100 */
[----:B0-----:R-:W4:Y:S01]  /*1e9a0*/  LDL.LU R80, [R1+0x27c] ;  /* 0x00027c0001507983 */ /* 0x001f220000300800 */
[----:B-1----:R-:W-:-:S02]  /*1e9b0*/  @!P2 IMAD.MOV.U32 R16, RZ, RZ, R74 ;  /* 0x000000ffff10a224 */ /* 0x002fc400078e004a */
[----:B------:R-:W-:Y:S01]  /*1e9c0*/  @!P2 IMAD.MOV.U32 R17, RZ, RZ, R75 ;  /* 0x000000ffff11a224 */ /* 0x000fe200078e004b */
[----:B------:R-:W-:Y:S01]  /*1e9d0*/  STL [R1+0x208], R74 ;  /* 0x0002084a01007387 */ /* 0x000fe20000100800 */
[----:B------:R-:W-:-:S03]  /*1e9e0*/  IMAD.X R86, R14, 0x1, R86, P4 ;  /* 0x000000010e567824 */ /* 0x000fc600020e0656 */
[----:B------:R-:W-:Y:S04]  /*1e9f0*/  STL [R1+0x248], R78 ;  /* 0x0002484e01007387 */ /* 0x000fe80000100800 */
[----:B------:R-:W-:Y:S04]  /*1ea00*/  STL [R1+0x240], R77 ;  /* 0x0002404d01007387 */ /* 0x000fe80000100800 */
[----:B------:R0:W4:Y:S04]  /*1ea10*/  @!P2 LDG.E.U8 R25, desc[UR20][R16.64] ;  /* 0x000000141019a981 */ /* 0x000128000c1e1100 */
[----:B------:R1:W-:Y:S04]  /*1ea20*/  STL [R1+0x204], R75 ;  /* 0x0002044b01007387 */ /* 0x0003e80000100800 */
[----:B------:R1:W-:Y:S01]  /*1ea30*/  STL [R1+0x21c], R86 ;  /* 0x00021c5601007387 */ /* 0x0003e20000100800 */
[----:B0-----:R-:W-:-:S02]  /*1ea40*/  @!P2 IMAD.MOV.U32 R16, RZ, RZ, R77 ;  /* 0x000000ffff10a224 */ /* 0x001fc400078e004d */
[----:B------:R-:W-:Y:S02]  /*1ea50*/  IMAD.X R82, R14, 0x1, R82, P3 ;  /* 0x000000010e527824 */ /* 0x000fe400018e0652 */
[----:B------:R-:W-:Y:S01]  /*1ea60*/  @!P2 IMAD.MOV.U32 R17, RZ, RZ, R86 ;  /* 0x000000ffff11a224 */ /* 0x000fe200078e0056 */
[----:B-1----:R-:W4:Y:S04]  /*1ea70*/  LDL.LU R75, [R1+0x288] ;  /* 0x00028800014b7983 */ /* 0x002f280000300800 */
[----:B------:R-:W4:Y:S04]  /*1ea80*/  LDL.LU R74, [R1+0x2a0] ;  /* 0x0002a000014a7983 */ /* 0x000f280000300800 */
[----:B------:R0:W-:Y:S04]  /*1ea90*/  STL [R1+0x244], R82 ;  /* 0x0002445201007387 */ /* 0x0001e80000100800 */
[----:B------:R1:W4:Y:S04]  /*1eaa0*/  @!P2 LDG.E.U8 R41, desc[UR20][R16.64] ;  /* 0x000000141029a981 */ /* 0x000328000c1e1100 */
[----:B------:R-:W4:Y:S01]  /*1eab0*/  LDL.LU R77, [R1+0x2a8] ;  /* 0x0002a800014d7983 */ /* 0x000f220000300800 */
[----:B-1----:R-:W-:-:S03]  /*1eac0*/  @!P2 IMAD.MOV.U32 R16, RZ, RZ, R78 ;  /* 0x000000ffff10a224 */ /* 0x002fc600078e004e */
[----:B------:R-:W4:Y:S01]  /*1ead0*/  LDL.LU R78, [R1+0x284] ;  /* 0x00028400014e7983 */ /* 0x000f220000300800 */
[----:B------:R-:W-:-:S03]  /*1eae0*/  @!P2 IMAD.MOV.U32 R17, RZ, RZ, R82 ;  /* 0x000000ffff11a224 */ /* 0x000fc600078e0052 */
[----:B------:R-:W4:Y:S04]  /*1eaf0*/  LDL.LU R86, [R1+0x29c] ;  /* 0x00029c0001567983 */ /* 0x000f280000300800 */
[----:B0-----:R-:W4:Y:S01]  /*1eb00*/  LDL.LU R82, [R1+0x2a4] ;  /* 0x0002a40001527983 */ /* 0x001f220000300800 */
[----:B------:R-:W-:Y:S02]  /*1eb10*/  PRMT R24, RZ, 0x7610, R24 ;  /* 0x00007610ff187816 */ /* 0x000fe40000000018 */
[----:B------:R-:W-:-:S04]  /*1eb20*/  PRMT R40, RZ, 0x7610, R40 ;  /* 0x00007610ff287816 */ /* 0x000fc80000000028 */
[----:B------:R0:W4:Y:S01]  /*1eb30*/  @!P2 LDG.E.U8 R24, desc[UR20][R16.64] ;  /* 0x000000141018a981 */ /* 0x000122000c1e1100 */
[----:B------:R-:W-:Y:S02]  /*1eb40*/  PRMT R23, RZ, 0x7610, R23 ;  /* 0x00007610ff177816 */ /* 0x000fe40000000017 */
[----:B------:R-:W-:Y:S02]  /*1eb50*/  PRMT R39, RZ, 0x7610, R39 ;  /* 0x00007610ff277816 */ /* 0x000fe40000000027 */
[----:B------:R-:W-:Y:S02]  /*1eb60*/  PRMT R22, RZ, 0x7610, R22 ;  /* 0x00007610ff167816 */ /* 0x000fe40000000016 */
[----:B------:R-:W-:Y:S02]  /*1eb70*/  PRMT R38, RZ, 0x7610, R38 ;  /* 0x00007610ff267816 */ /* 0x000fe40000000026 */
[C---:B--2---:R-:W-:Y:S02]  /*1eb80*/  IADD3 R42, P5, PT, R12.reuse, R42, RZ ;  /* 0x0000002a0c2a7210 */ /* 0x044fe40007fbe0ff */
[----:B------:R-:W-:-:S03]  /*1eb90*/  IADD3 R43, P4, PT, R12, R43, RZ ;  /* 0x0000002b0c2b7210 */ /* 0x000fc60007f9e0ff */
[----:B0-----:R-:W-:Y:S01]  /*1eba0*/  @!P2 IMAD.MOV.U32 R16, RZ, RZ, R42 ;  /* 0x000000ffff10a224 */ /* 0x001fe200078e002a */
[----:B------:R0:W-:Y:S01]  /*1ebb0*/  STL [R1+0x260], R42 ;  /* 0x0002602a01007387 */ /* 0x0001e20000100800 */
[----:B------:R-:W-:Y:S01]  /*1ebc0*/  IADD3 R79, P3, PT, R12, R79, RZ ;  /* 0x0000004f0c4f7210 */ /* 0x000fe20007f7e0ff */
[----:B---3--:R-:W-:-:S04]  /*1ebd0*/  IMAD.X R76, R14, 0x1, R76, P5 ;  /* 0x000000010e4c7824 */ /* 0x008fc800028e064c */
[----:B------:R-:W-:Y:S02]  /*1ebe0*/  @!P2 IMAD.MOV.U32 R17, RZ, RZ, R76 ;  /* 0x000000ffff11a224 */ /* 0x000fe400078e004c */
[C---:B----4-:R-:W-:Y:S01]  /*1ebf0*/  IMAD.X R81, R14.reuse, 0x1, R81, P4 ;  /* 0x000000010e517824 */ /* 0x050fe200020e0651 */
[----:B------:R-:W-:Y:S04]  /*1ec00*/  STL [R1+0x280], R79 ;  /* 0x0002804f01007387 */ /* 0x000fe80000100800 */
[----:B------:R-:W-:Y:S01]  /*1ec10*/  STL [R1+0x268], R43 ;  /* 0x0002682b01007387 */ /* 0x000fe20000100800 */
[----:B------:R-:W-:-:S03]  /*1ec20*/  IMAD.X R80, R14, 0x1, R80, P3 ;  /* 0x000000010e507824 */ /* 0x000fc600018e0650 */
[----:B------:R1:W2:Y:S04]  /*1ec30*/  @!P2 LDG.E.U8 R40, desc[UR20][R16.64] ;  /* 0x000000141028a981 */ /* 0x0002a8000c1e1100 */
[----:B------:R3:W-:Y:S04]  /*1ec40*/  STL [R1+0x25c], R76 ;  /* 0x00025c4c01007387 */ /* 0x0007e80000100800 */
[----:B------:R4:W-:Y:S01]  /*1ec50*/  STL [R1+0x264], R81 ;  /* 0x0002645101007387 */ /* 0x0009e20000100800 */
[----:B-1----:R-:W-:Y:S02]  /*1ec60*/  @!P2 IMAD.MOV.U32 R16, RZ, RZ, R43 ;  /* 0x000000ffff10a224 */ /* 0x002fe400078e002b */
[----:B------:R-:W-:Y:S01]  /*1ec70*/  @!P2 IMAD.MOV.U32 R17, RZ, RZ, R81 ;  /* 0x000000ffff11a224 */ /* 0x000fe200078e0051 */
[----:B0-----:R-:W2:Y:S04]  /*1ec80*/  LDL.LU R42, [R1+0x2c0] ;  /* 0x0002c000012a7983 */ /* 0x001ea80000300800 */
[----:B---3--:R-:W3:Y:S04]  /*1ec90*/  LDL.LU R76, [R1+0x2c8] ;  /* 0x0002c800014c7983 */ /* 0x008ee80000300800 */
[----:B------:R0:W-:Y:S04]  /*1eca0*/  STL [R1+0x27c], R80 ;  /* 0x00027c5001007387 */ /* 0x0001e80000100800 */
[----:B------:R1:W3:Y:S04]  /*1ecb0*/  @!P2 LDG.E.U8 R23, desc[UR20][R16.64] ;  /* 0x000000141017a981 */ /* 0x0002e8000c1e1100 */
[----:B------:R-:W3:Y:S01]  /*1ecc0*/  LDL.LU R43, [R1+0x2e0] ;  /* 0x0002e000012b7983 */ /* 0x000ee20000300800 */
[----:B-1----:R-:W-:Y:S01]  /*1ecd0*/  @!P2 IMAD.MOV.U32 R16, RZ, RZ, R79 ;  /* 0x000000ffff10a224 */ /* 0x002fe200078e004f */
[----:B------:R-:W-:-:S02]  /*1ece0*/  IADD3 R75, P5, PT, R12, R75, RZ ;  /* 0x0000004b0c4b7210 */ /* 0x000fc40007fbe0ff */
[----:B------:R-:W3:Y:S01]  /*1ecf0*/  LDL.LU R79, [R1+0x2bc] ;  /* 0x0002bc00014f7983 */ /* 0x000ee20000300800 */
[----:B------:R-:W-:Y:S01]  /*1ed00*/  @!P2 IMAD.MOV.U32 R17, RZ, RZ, R80 ;  /* 0x000000ffff11a224 */ /* 0x000fe200078e0050 */
[C---:B------:R-:W-:Y:S02]  /*1ed10*/  IADD3 R74, P4, PT, R12.reuse, R74, RZ ;  /* 0x0000004a0c4a7210 */ /* 0x040fe40007f9e0ff */
[----:B----4-:R-:W4:Y:S04]  /*1ed20*/  LDL.LU R81, [R1+0x2c4] ;  /* 0x0002c40001517983 */ /* 0x010f280000300800 */
[----:B0-----:R-:W4:Y:S04]  /*1ed30*/  LDL.LU R80, [R1+0x2dc] ;  /* 0x0002dc0001507983 */ /* 0x001f280000300800 */
[----:B------:R0:W4:Y:S01]  /*1ed40*/  @!P2 LDG.E.U8 R39, desc[UR20][R16.64] ;  /* 0x000000141027a981 */ /* 0x000122000c1e1100 */
[----:B------:R-:W-:Y:S01]  /*1ed50*/  IADD3 R77, P3, PT, R12, R77, RZ ;  /* 0x0000004d0c4d7210 */ /* 0x000fe20007f7e0ff */
[----:B------:R-:W-:-:S02]  /*1ed60*/  IMAD.X R78, R14, 0x1, R78, P5 ;  /* 0x000000010e4e7824 */ /* 0x000fc400028e064e */
[----:B0-----:R-:W-:Y:S02]  /*1ed70*/  @!P2 IMAD.MOV.U32 R16, RZ, RZ, R75 ;  /* 0x000000ffff10a224 */ /* 0x001fe400078e004b */
[----:B------:R-:W-:Y:S01]  /*1ed80*/  @!P2 IMAD.MOV.U32 R17, RZ, RZ, R78 ;  /* 0x000000ffff11a224 */ /* 0x000fe200078e004e */
[----:B------:R0:W-:Y:S01]  /*1ed90*/  STL [R1+0x288], R75 ;  /* 0x0002884b01007387 */ /* 0x0001e20000100800 */
[----:B------:R-:W-:-:S03]  /*1eda0*/  IMAD.X R86, R14, 0x1, R86, P4 ;  /* 0x000000010e567824 */ /* 0x000fc600020e0656 */
[----:B------:R-:W-:Y:S01]  /*1edb0*/  STL [R1+0x2a8], R77 ;  /* 0x0002a84d01007387 */ /* 0x000fe20000100800 */
[----:B------:R-:W-:-:S03]  /*1edc0*/  IMAD.X R82, R14, 0x1, R82, P3 ;  /* 0x000000010e527824 */ /* 0x000fc600018e0652 */
[----:B------:R-:W-:Y:S04]  /*1edd0*/  STL [R1+0x2a0], R74 ;  /* 0x0002a04a01007387 */ /* 0x000fe80000100800 */
[----:B------:R1:W4:Y:S04]  /*1ede0*/  @!P2 LDG.E.U8 R22, desc[UR20][R16.64] ;  /* 0x000000141016a981 */ /* 0x000328000c1e1100 */
[----:B------:R0:W-:Y:S04]  /*1edf0*/  STL [R1+0x284], R78 ;  /* 0x0002844e01007387 */ /* 0x0001e80000100800 */
[----:B------:R-:W-:Y:S01]  /*1ee00*/  STL [R1+0x29c], R86 ;  /* 0x00029c5601007387 */ /* 0x000fe20000100800 */
[----:B-1----:R-:W-:-:S02]  /*1ee10*/  @!P2 IMAD.MOV.U32 R16, RZ, RZ, R74 ;  /* 0x000000ffff10a224 */ /* 0x002fc400078e004a */
[----:B------:R-:W-:Y:S01]  /*1ee20*/  @!P2 IMAD.MOV.U32 R17, RZ, RZ, R86 ;  /* 0x000000ffff11a224 */ /* 0x000fe200078e0056 */
[----:B0-----:R-:W4:Y:S04]  /*1ee30*/  LDL.LU R75, [R1+0x2e8] ;  /* 0x0002e800014b7983 */ /* 0x001f280000300800 */
[----:B------:R-:W4:Y:S04]  /*1ee40*/  LDL.LU R78, [R1+0x300] ;  /* 0x00030000014e7983 */ /* 0x000f280000300800 */
[----:B------:R0:W-:Y:S04]  /*1ee50*/  STL [R1+0x2a4], R82 ;  /* 0x0002a45201007387 */ /* 0x0001e80000100800 */
[----:B------:R1:W4:Y:S04]  /*1ee60*/  @!P2 LDG.E.U8 R38, desc[UR20][R16.64] ;  /* 0x000000141026a981 */ /* 0x000328000c1e1100 */
[----:B------:R-:W4:Y:S01]  /*1ee70*/  LDL.LU R74, [R1+0x308] ;  /* 0x00030800014a7983 */ /* 0x000f220000300800 */
[----:B-1----:R-:W-:-:S03]  /*1ee80*/  @!P2 IMAD.MOV.U32 R17, RZ, RZ, R82 ;  /* 0x000000ffff11a224 */ /* 0x002fc600078e0052 */
[----:B0-----:R-:W4:Y:S01]  /*1ee90*/  LDL.LU R82, [R1+0x2e4] ;  /* 0x0002e40001527983 */ /* 0x001f220000300800 */
[----:B------:R-:W-:-:S03]  /*1eea0*/  @!P2 IMAD.MOV.U32 R16, RZ, RZ, R77 ;  /* 0x000000ffff10a224 */ /* 0x000fc600078e004d */
[----:B------:R-:W4:Y:S04]  /*1eeb0*/  LDL.LU R86, [R1+0x2fc] ;  /* 0x0002fc0001567983 */ /* 0x000f280000300800 */
[----:B------:R-:W4:Y:S01]  /*1eec0*/  LDL.LU R77, [R1+0x304] ;  /* 0x00030400014d7983 */ /* 0x000f220000300800 */
        /* <DEDUP_REMOVED lines=8> */
[----:B---3--:R-:W-:-:S03]  /*1ef50*/  IADD3 R76, P4, PT, R12, R76, RZ ;  /* 0x0000004c0c4c7210 */ /* 0x008fc60007f9e0ff */
[----:B0-----:R-:W-:Y:S01]  /*1ef60*/  @!P2 IMAD.MOV.U32 R16, RZ, RZ, R42 ;  /* 0x000000ffff10a224 */ /* 0x001fe200078e002a */
[----:B------:R0:W-:Y:S01]  /*1ef70*/  STL [R1+0x2c0], R42 ;  /* 0x0002c02a01007387 */ /* 0x0001e20000100800 */
[----:B------:R-:W-:Y:S01]  /*1ef80*/  IADD3 R43, P3, PT, R12, R43, RZ ;  /* 0x0000002b0c2b7210 */ /* 0x000fe20007f7e0ff */
[----:B------:R-:W-:-:S04]  /*1ef90*/  IMAD.X R79, R14, 0x1, R79, P5 ;  /* 0x000000010e4f7824 */ /* 0x000fc800028e064f */
[----:B------:R-:W-:Y:S02]  /*1efa0*/  @!P2 IMAD.MOV.U32 R17, RZ, RZ, R79 ;  /* 0x000000ffff11a224 */ /* 0x000fe400078e004f */
[C---:B----4-:R-:W-:Y:S01]  /*1efb0*/  IMAD.X R81, R14.reuse, 0x1, R81, P4 ;  /* 0x000000010e517824 */ /* 0x050fe200020e0651 */
[----:B------:R-:W-:Y:S01]  /*1efc0*/  STL [R1+0x2e0], R43 ;  /* 0x0002e02b01007387 */ /* 0x000fe20000100800 */
[----:B------:R-:W-:-:S03]  /*1efd0*/  IMAD.X R80, R14, 0x1, R80, P3 ;  /* 0x000000010e507824 */ /* 0x000fc600018e0650 */
[----:B------:R-:W-:Y:S04]  /*1efe0*/  STL [R1+0x2c8], R76 ;  /* 0x0002c84c01007387 */ /* 0x000fe80000100800 */
[----:B------:R1:W2:Y:S04]  /*1eff0*/  @!P2 LDG.E.U8 R37, desc[UR20][R16.64] ;  /* 0x000000141025a981 */ /* 0x0002a8000c1e1100 */
[----:B------:R3:W-:Y:S04]  /*1f000*/  STL [R1+0x2bc], R79 ;  /* 0x0002bc4f01007387 */ /* 0x0007e80000100800 */
[----:B------:R4:W-:Y:S01]  /*1f010*/  STL [R1+0x2c4], R81 ;  /* 0x0002c45101007387 */ /* 0x0009e20000100800 */
[----:B-1----:R-:W-:-:S02]  /*1f020*/  @!P2 IMAD.MOV.U32 R16, RZ, RZ, R76 ;  /* 0x000000ffff10a224 */ /* 0x002fc400078e004c */
[----:B------:R-:W-:Y:S01]  /*1f030*/  @!P2 IMAD.MOV.U32 R17, RZ, RZ, R81 ;  /* 0x000000ffff11a224 */ /* 0x000fe200078e0051 */
[----:B0-----:R-:W2:Y:S04]  /*1f040*/  LDL.LU R42, [R1+0x320] ;  /* 0x00032000012a7983 */ /* 0x001ea80000300800 */
[----:B---3--:R-:W3:Y:S04]  /*1f050*/  LDL.LU R79, [R1+0x328] ;  /* 0x00032800014f7983 */ /* 0x008ee80000300800 */
[----:B------:R0:W-:Y:S04]  /*1f060*/  STL [R1+0x2dc], R80 ;  /* 0x0002dc5001007387 */ /* 0x0001e80000100800 */
[----:B------:R-:W3:Y:S04]  /*1f070*/  LDL.LU R76, [R1+0x340] ;  /* 0x00034000014c7983 */ /* 0x000ee80000300800 */
[----:B------:R1:W3:Y:S01]  /*1f080*/  @!P2 LDG.E.U8 R20, desc[UR20][R16.64] ;  /* 0x000000141014a981 */ /* 0x0002e2000c1e1100 */
[----:B------:R-:W-:Y:S01]  /*1f090*/  IADD3 R75, P5, PT, R12, R75, RZ ;  /* 0x0000004b0c4b7210 */ /* 0x000fe20007fbe0ff */
[----:B-1----:R-:W-:-:S02]  /*1f0a0*/  @!P2 IMAD.MOV.U32 R16, RZ, RZ, R43 ;  /* 0x000000ffff10a224 */ /* 0x002fc400078e002b */
[----:B------:R-:W3:Y:S01]  /*1f0b0*/  LDL.LU R43, [R1+0x31c] ;  /* 0x00031c00012b7983 */ /* 0x000ee20000300800 */
[----:B------:R-:W-:-:S03]  /*1f0c0*/  @!P2 IMAD.MOV.U32 R17, RZ, RZ, R80 ;  /* 0x000000ffff11a224 */ /* 0x000fc600078e0050 */
[----:B----4-:R-:W4:Y:S01]  /*1f0d0*/  LDL.LU R81, [R1+0x324] ;  /* 0x0003240001517983 */ /* 0x010f220000300800 */
[----:B------:R-:W-:-:S03]  /*1f0e0*/  IADD3 R78, P4, PT, R12, R78, RZ ;  /* 0x0000004e0c4e7210 */ /* 0x000fc60007f9e0ff */
[----:B0-----:R-:W4:Y:S01]  /*1f0f0*/  LDL.LU R80, [R1+0x33c] ;  /* 0x00033c0001507983 */ /* 0x001f220000300800 */
[----:B------:R-:W-:-:S03]  /*1f100*/  IADD3 R74, P3, PT, R12, R74, RZ ;  /* 0x0000004a0c4a7210 */ /* 0x000fc60007f7e0ff */
[----:B------:R0:W4:Y:S01]  /*1f110*/  @!P2 LDG.E.U8 R36, desc[UR20][R16.64] ;  /* 0x000000141024a981 */ /* 0x000122000c1e1100 */
[C---:B------:R-:W-:Y:S02]  /*1f120*/  IMAD.X R82, R14.reuse, 0x1, R82, P5 ;  /* 0x000000010e527824 */ /* 0x040fe400028e0652 */
[----:B0-----:R-:W-:Y:S02]  /*1f130*/  @!P2 IMAD.MOV.U32 R16, RZ, RZ, R75 ;  /* 0x000000ffff10a224 */ /* 0x001fe400078e004b */
[----:B------:R-:W-:Y:S01]  /*1f140*/  @!P2 IMAD.MOV.U32 R17, RZ, RZ, R82 ;  /* 0x000000ffff11a224 */ /* 0x000fe200078e0052 */
[----:B------:R0:W-:Y:S01]  /*1f150*/  STL [R1+0x2e8], R75 ;  /* 0x0002e84b01007387 */ /* 0x0001e20000100800 */
[C---:B------:R-:W-:Y:S02]  /*1f160*/  IMAD.X R86, R14.reuse, 0x1, R86, P4 ;  /* 0x000000010e567824 */ /* 0x040fe400020e0656 */
[----:B------:R-:W-:Y:S01]  /*1f170*/  IMAD.X R77, R14, 0x1, R77, P3 ;  /* 0x000000010e4d7824 */ /* 0x000fe200018e064d */
[----:B------:R-:W-:Y:S04]  /*1f180*/  STL [R1+0x308], R74 ;  /* 0x0003084a01007387 */ /* 0x000fe80000100800 */
[----:B------:R-:W-:Y:S04]  /*1f190*/  STL [R1+0x300], R78 ;  /* 0x0003004e01007387 */ /* 0x000fe80000100800 */
[----:B------:R1:W4:Y:S04]  /*1f1a0*/  @!P2 LDG.E.U8 R19, desc[UR20][R16.64] ;  /* 0x000000141013a981 */ /* 0x000328000c1e1100 */
[----:B------:R0:W-:Y:S04]  /*1f1b0*/  STL [R1+0x2e4], R82 ;  /* 0x0002e45201007387 */ /* 0x0001e80000100800 */
[----:B------:R0:W-:Y:S01]  /*1f1c0*/  STL [R1+0x2fc], R86 ;  /* 0x0002fc5601007387 */ /* 0x0001e20000100800 */
[----:B-1----:R-:W-:-:S02]  /*1f1d0*/  @!P2 IMAD.MOV.U32 R16, RZ, RZ, R78 ;  /* 0x000000ffff10a224 */ /* 0x002fc400078e004e */
[----:B------:R-:W-:Y:S01]  /*1f1e0*/  @!P2 IMAD.MOV.U32 R17, RZ, RZ, R86 ;  /* 0x000000ffff11a224 */ /* 0x000fe200078e0056 */
[----:B0-----:R-:W4:Y:S04]  /*1f1f0*/  LDL.LU R75, [R1+0x348] ;  /* 0x00034800014b7983 */ /* 0x001f280000300800 */
[----:B------:R-:W4:Y:S04]  /*1f200*/  LDL.LU R82, [R1+0x360] ;  /* 0x0003600001527983 */ /* 0x000f280000300800 */
[----:B------:R0:W-:Y:S04]  /*1f210*/  STL [R1+0x304], R77 ;  /* 0x0003044d01007387 */ /* 0x0001e80000100800 */
[----:B------:R-:W4:Y:S04]  /*1f220*/  LDL.LU R86, [R1+0x368] ;  /* 0x0003680001567983 */ /* 0x000f280000300800 */
[----:B------:R1:W4:Y:S02]  /*1f230*/  @!P2 LDG.E.U8 R35, desc[UR20][R16.64] ;  /* 0x000000141023a981 */ /* 0x000324000c1e1100 */
[----:B-1----:R-:W-:-:S02]  /*1f240*/  @!P2 IMAD.MOV.U32 R17, RZ, RZ, R77 ;  /* 0x000000ffff11a224 */ /* 0x002fc400078e004d */
[----:B0-----:R-:W4:Y:S04]  /*1f250*/  LDL.LU R77, [R1+0x344] ;  /* 0x00034400014d7983 */ /* 0x001f280000300800 */
[----:B------:R-:W4:Y:S04]  /*1f260*/  LDL.LU R88, [R1+0x35c] ;  /* 0x00035c0001587983 */ /* 0x000f280000300800 */
[----:B------:R-:W4:Y:S01]  /*1f270*/  LDL.LU R87, [R1+0x364] ;  /* 0x0003640001577983 */ /* 0x000f220000300800 */
[----:B------:R-:W-:Y:S01]  /*1f280*/  PRMT R18, RZ, 0x7610, R18 ;  /* 0x00007610ff127816 */ /* 0x000fe20000000012 */
[----:B------:R-:W-:Y:S01]  /*1f290*/  @!P2 IMAD.MOV.U32 R16, RZ, RZ, R74 ;  /* 0x000000ffff10a224 */ /* 0x000fe200078e004a */
[----:B------:R-:W-:-:S04]  /*1f2a0*/  PRMT R34, RZ, 0x7610, R34 ;  /* 0x00007610ff227816 */ /* 0x000fc80000000022 */
[----:B------:R0:W4:Y:S02]  /*1f2b0*/  @!P2 LDG.E.U8 R18, desc[UR20][R16.64] ;  /* 0x000000141012a981 */ /* 0x000124000c1e1100 */
[----:B0-----:R-:W-:Y:S02]  /*1f2c0*/  PRMT R17, RZ, 0x7610, R17 ;  /* 0x00007610ff117816 */ /* 0x001fe40000000011 */
[----:B------:R-:W-:Y:S02]  /*1f2d0*/  PRMT R33, RZ, 0x7610, R33 ;  /* 0x00007610ff217816 */ /* 0x000fe40000000021 */
[----:B------:R-:W-:Y:S02]  /*1f2e0*/  PRMT R16, RZ, 0x7610, R16 ;  /* 0x00007610ff107816 */ /* 0x000fe40000000010 */
[----:B------:R-:W-:Y:S02]  /*1f2f0*/  PRMT R32, RZ, 0x7610, R32 ;  /* 0x00007610ff207816 */ /* 0x000fe40000000020 */
[----:B------:R-:W-:-:S04]  /*1f300*/  @!P2 LOP3.LUT R63, R63, R62, RZ, 0x3c, !PT ;  /* 0x0000003e3f3fa212 */ /* 0x000fc800078e3cff */
[C---:B------:R-:W-:Y:S02]  /*1f310*/  @!P2 LOP3.LUT R62, R63.reuse, R62, RZ, 0x3c, !PT ;  /* 0x0000003e3f3ea212 */ /* 0x040fe400078e3cff */
[----:B------:R-:W-:Y:S02]  /*1f320*/  PRMT R89, RZ, 0x7610, R89 ;  /* 0x00007610ff597816 */ /* 0x000fe40000000059 */
[----:B------:R-:W-:-:S05]  /*1f330*/  @!P2 LOP3.LUT R63, R63, R62, RZ, 0x3c, !PT ;  /* 0x0000003e3f3fa212 */ /* 0x000fca00078e3cff */
[----:B------:R-:W4:Y:S01]  /*1f340*/  @!P2 LDG.E.U8 R89, desc[UR20][R62.64] ;  /* 0x000000143e59a981 */ /* 0x000f22000c1e1100 */
[C---:B--2---:R-:W-:Y:S02]  /*1f350*/  IADD3 R42, P5, PT, R12.reuse, R42, RZ ;  /* 0x0000002a0c2a7210 */ /* 0x044fe40007fbe0ff */
[----:B---3--:R-:W-:-:S03]  /*1f360*/  IADD3 R79, P4, PT, R12, R79, RZ ;  /* 0x0000004f0c4f7210 */ /* 0x008fc60007f9e0ff */
[----:B------:R0:W-:Y:S01]  /*1f370*/  STL [R1+0x320], R42 ;  /* 0x0003202a01007387 */ /* 0x0001e20000100800 */
[----:B------:R-:W-:-:S05]  /*1f380*/  IADD3 R76, P3, PT, R12, R76, RZ ;  /* 0x0000004c0c4c7210 */ /* 0x000fca0007f7e0ff */
[----:B------:R-:W-:Y:S04]  /*1f390*/  STL [R1+0x340], R76 ;  /* 0x0003404c01007387 */ /* 0x000fe80000100800 */
[----:B------:R-:W-:Y:S01]  /*1f3a0*/  STL [R1+0x328], R79 ;  /* 0x0003284f01007387 */ /* 0x000fe20000100800 */
[C---:B------:R-:W-:Y:S02]  /*1f3b0*/  IMAD.X R43, R14.reuse, 0x1, R43, P5 ;  /* 0x000000010e2b7824 */ /* 0x040fe400028e062b */
[----:B----4-:R-:W-:-:S03]  /*1f3c0*/  IMAD.X R81, R14, 0x1, R81, P4 ;  /* 0x000000010e517824 */ /* 0x010fc600020e0651 */
[----:B------:R1:W-:Y:S01]  /*1f3d0*/  STL [R1+0x31c], R43 ;  /* 0x00031c2b01007387 */ /* 0x0003e20000100800 */
[----:B------:R-:W-:-:S03]  /*1f3e0*/  IMAD.X R80, R14, 0x1, R80, P3 ;  /* 0x000000010e507824 */ /* 0x000fc600018e0650 */
[----:B------:R0:W2:Y:S04]  /*1f3f0*/  @!P2 LDG.E.U8 R34, desc[UR20][R42.64] ;  /* 0x000000142a22a981 */ /* 0x0000a8000c1e1100 */
[----:B------:R3:W-:Y:S04]  /*1f400*/  STL [R1+0x324], R81 ;  /* 0x0003245101007387 */ /* 0x0007e80000100800 */
[----:B------:R-:W4:Y:S01]  /*1f410*/  LDL.LU R74, [R1+0x380] ;  /* 0x00038000014a7983 */ /* 0x000f220000300800 */
[----:B0-----:R-:W-:Y:S02]  /*1f420*/  @!P2 IMAD.MOV.U32 R42, RZ, RZ, R79 ;  /* 0x000000ffff2aa224 */ /* 0x001fe400078e004f */
[----:B-1----:R-:W-:Y:S01]  /*1f430*/  @!P2 IMAD.MOV.U32 R43, RZ, RZ, R81 ;  /* 0x000000ffff2ba224 */ /* 0x002fe200078e0051 */
[----:B------:R-:W2:Y:S04]  /*1f440*/  LDL.LU R78, [R1+0x388] ;  /* 0x00038800014e7983 */ /* 0x000ea80000300800 */
[----:B------:R0:W-:Y:S04]  /*1f450*/  STL [R1+0x33c], R80 ;  /* 0x00033c5001007387 */ /* 0x0001e80000100800 */
[----:B------:R1:W2:Y:S04]  /*1f460*/  @!P2 LDG.E.U8 R17, desc[UR20][R42.64] ;  /* 0x000000142a11a981 */ /* 0x0002a8000c1e1100 */
[----:B------:R-:W2:Y:S01]  /*1f470*/  LDL.LU R79, [R1+0x3a0] ;  /* 0x0003a000014f7983 */ /* 0x000ea20000300800 */
[----:B-1----:R-:W-:-:S03]  /*1f480*/  @!P2 IMAD.MOV.U32 R42, RZ, RZ, R76 ;  /* 0x000000ffff2aa224 */ /* 0x002fc600078e004c */
[----:B------:R-:W2:Y:S01]  /*1f490*/  LDL.LU R76, [R1+0x37c] ;  /* 0x00037c00014c7983 */ /* 0x000ea20000300800 */
[----:B------:R-:W-:-:S03]  /*1f4a0*/  @!P2 IMAD.MOV.U32 R43, RZ, RZ, R80 ;  /* 0x000000ffff2ba224 */ /* 0x000fc600078e0050 */
[----:B---3--:R-:W3:Y:S01]  /*1f4b0*/  LDL.LU R81, [R1+0x384] ;  /* 0x0003840001517983 */ /* 0x008ee20000300800 */
[----:B------:R-:W-:-:S03]  /*1f4c0*/  IADD3 R75, P5, PT, R12, R75, RZ ;  /* 0x0000004b0c4b7210 */ /* 0x000fc60007fbe0ff */
[----:B0-----:R-:W3:Y:S01]  /*1f4d0*/  LDL.LU R80, [R1+0x39c] ;  /* 0x00039c0001507983 */ /* 0x001ee20000300800 */
[----:B------:R-:W-:-:S03]  /*1f4e0*/  IADD3 R82, P4, PT, R12, R82, RZ ;  /* 0x000000520c527210 */ /* 0x000fc60007f9e0ff */
[----:B------:R0:W-:Y:S04]  /*1f4f0*/  STL [R1+0x348], R75 ;  /* 0x0003484b01007387 */ /* 0x0001e80000100800 */
[----:B------:R1:W3:Y:S01]  /*1f500*/  @!P2 LDG.E.U8 R33, desc[UR20][R42.64] ;  /* 0x000000142a21a981 */ /* 0x0002e2000c1e1100 */
[----:B------:R-:W-:-:S05]  /*1f510*/  IADD3 R86, P3, PT, R12, R86, RZ ;  /* 0x000000560c567210 */ /* 0x000fca0007f7e0ff */
[----:B------:R-:W-:Y:S01]  /*1f520*/  STL [R1+0x368], R86 ;  /* 0x0003685601007387 */ /* 0x000fe20000100800 */
[----:B-1----:R-:W-:-:S03]  /*1f530*/  @!P2 IMAD.MOV.U32 R42, RZ, RZ, R75 ;  /* 0x000000ffff2aa224 */ /* 0x002fc600078e004b */
[----:B------:R-:W-:Y:S01]  /*1f540*/  STL [R1+0x360], R82 ;  /* 0x0003605201007387 */ /* 0x000fe20000100800 */
[C---:B------:R-:W-:Y:S02]  /*1f550*/  IMAD.X R77, R14.reuse, 0x1, R77, P5 ;  /* 0x000000010e4d7824 */ /* 0x040fe400028e064d */
[----:B------:R-:W-:-:S03]  /*1f560*/  IMAD.X R88, R14, 0x1, R88, P4 ;  /* 0x000000010e587824 */ /* 0x000fc600020e0658 */
[----:B------:R1:W-:Y:S01]  /*1f570*/  STL [R1+0x344], R77 ;  /* 0x0003444d01007387 */ /* 0x0003e20000100800 */
[----:B------:R-:W-:Y:S02]  /*1f580*/  @!P2 IMAD.MOV.U32 R43, RZ, RZ, R77 ;  /* 0x000000ffff2ba224 */ /* 0x000fe400078e004d */
[----:B------:R-:W-:Y:S01]  /*1f590*/  IMAD.X R87, R14, 0x1, R87, P3 ;  /* 0x000000010e577824 */ /* 0x000fe200018e0657 */
[----:B------:R1:W-:Y:S04]  /*1f5a0*/  STL [R1+0x35c], R88 ;  /* 0x00035c5801007387 */ /* 0x0003e80000100800 */
[----:B0-----:R-:W3:Y:S04]  /*1f5b0*/  LDL.LU R75, [R1+0x3a8] ;  /* 0x0003a800014b7983 */ /* 0x001ee80000300800 */
[----:B-1----:R-:W3:Y:S04]  /*1f5c0*/  LDL.LU R77, [R1+0x3c0] ;  /* 0x0003c000014d7983 */ /* 0x002ee80000300800 */
[----:B------:R0:W3:Y:S04]  /*1f5d0*/  @!P2 LDG.E.U8 R16, desc[UR20][R42.64] ;  /* 0x000000142a10a981 */ /* 0x0000e8000c1e1100 */
[----:B------:R1:W-:Y:S01]  /*1f5e0*/  STL [R1+0x364], R87 ;  /* 0x0003645701007387 */ /* 0x0003e20000100800 */
[----:B0-----:R-:W-:-:S02]  /*1f5f0*/  @!P2 IMAD.MOV.U32 R42, RZ, RZ, R82 ;  /* 0x000000ffff2aa224 */ /* 0x001fc400078e0052 */
[----:B------:R-:W-:Y:S01]  /*1f600*/  @!P2 IMAD.MOV.U32 R43, RZ, RZ, R88 ;  /* 0x000000ffff2ba224 */ /* 0x000fe200078e0058 */
[----:B------:R-:W3:Y:S04]  /*1f610*/  LDL.LU R82, [R1+0x3c8] ;  /* 0x0003c80001527983 */ /* 0x000ee80000300800 */
[----:B------:R-:W3:Y:S04]  /*1f620*/  LDL.LU R88, [R1+0x3a4] ;  /* 0x0003a40001587983 */ /* 0x000ee80000300800 */
[----:B------:R0:W3:Y:S02]  /*1f630*/  @!P2 LDG.E.U8 R32, desc[UR20][R42.64] ;  /* 0x000000142a20a981 */ /* 0x0000e4000c1e1100 */
[----:B0-----:R-:W-:-:S02]  /*1f640*/  @!P2 IMAD.MOV.U32 R43, RZ, RZ, R87 ;  /* 0x000000ffff2ba224 */ /* 0x001fc400078e0057 */
[----:B-1----:R-:W3:Y:S01]  /*1f650*/  LDL.LU R87, [R1+0x3bc] ;  /* 0x0003bc0001577983 */ /* 0x002ee20000300800 */
[----:B------:R-:W-:-:S03]  /*1f660*/  @!P2 IMAD.MOV.U32 R42, RZ, RZ, R86 ;  /* 0x000000ffff2aa224 */ /* 0x000fc600078e0056 */
[----:B------:R-:W3:Y:S01]  /*1f670*/  LDL.LU R86, [R1+0x3c4] ;  /* 0x0003c40001567983 */ /* 0x000ee20000300800 */
[----:B------:R-:W-:Y:S02]  /*1f680*/  PRMT R15, RZ, 0x7610, R15 ;  /* 0x00007610ff0f7816 */ /* 0x000fe4000000000f */
[----:B------:R-:W-:-:S04]  /*1f690*/  PRMT R44, RZ, 0x7610, R44 ;  /* 0x00007610ff2c7816 */ /* 0x000fc8000000002c */
[----:B------:R0:W3:Y:S01]  /*1f6a0*/  @!P2 LDG.E.U8 R15, desc[UR20][R42.64] ;  /* 0x000000142a0fa981 */ /* 0x0000e2000c1e1100 */
[----:B------:R-:W-:Y:S02]  /*1f6b0*/  PRMT R45, RZ, 0x7610, R45 ;  /* 0x00007610ff2d7816 */ /* 0x000fe4000000002d */
[----:B------:R-:W-:Y:S02]  /*1f6c0*/  PRMT R46, RZ, 0x7610, R46 ;  /* 0x00007610ff2e7816 */ /* 0x000fe4000000002e */
[----:B------:R-:W-:Y:S02]  /*1f6d0*/  PRMT R47, RZ, 0x7610, R47 ;  /* 0x00007610ff2f7816 */ /* 0x000fe4000000002f */
[----:B------:R-:W-:Y:S01]  /*1f6e0*/  LOP3.LUT R85, R10, 0x40, RZ, 0x3c, !PT ;  /* 0x000000400a557812 */ /* 0x000fe200078e3cff */
[----:B------:R-:W-:Y:S01]  /*1f6f0*/  STS.U8 [R97+UR9+0x1f500], R107 ;  /* 0x01f5006b61007988 */ /* 0x000fe20008000009 */
[----:B------:R-:W-:-:S03]  /*1f700*/  PRMT R48, RZ, 0x7610, R48 ;  /* 0x00007610ff307816 */ /* 0x000fc60000000030 */
        /* <DEDUP_REMOVED lines=9> */
[----:B----4-:R-:W-:-:S02]  /*1f7a0*/  IADD3 R74, P5, PT, R12, R74, RZ ;  /* 0x0000004a0c4a7210 */ /* 0x010fc40007fbe0ff */
[----:B--2---:R-:W-:-:S03]  /*1f7b0*/  IADD3 R78, P4, PT, R12, R78, RZ ;  /* 0x0000004e0c4e7210 */ /* 0x004fc60007f9e0ff */
[----:B0-----:R-:W-:Y:S01]  /*1f7c0*/  @!P2 IMAD.MOV.U32 R42, RZ, RZ, R74 ;  /* 0x000000ffff2aa224 */ /* 0x001fe200078e004a */
[----:B------:R0:W-:Y:S01]  /*1f7d0*/  STL [R1+0x380], R74 ;  /* 0x0003804a01007387 */ /* 0x0001e20000100800 */
[----:B------:R-:W-:Y:S01]  /*1f7e0*/  IADD3 R79, P3, PT, R12, R79, RZ ;  /* 0x0000004f0c4f7210 */ /* 0x000fe20007f7e0ff */
[----:B------:R-:W-:-:S04]  /*1f7f0*/  IMAD.X R76, R14, 0x1, R76, P5 ;  /* 0x000000010e4c7824 */ /* 0x000fc800028e064c */
[----:B------:R-:W-:Y:S02]  /*1f800*/  @!P2 IMAD.MOV.U32 R43, RZ, RZ, R76 ;  /* 0x000000ffff2ba224 */ /* 0x000fe400078e004c */
[C---:B---3--:R-:W-:Y:S01]  /*1f810*/  IMAD.X R81, R14.reuse, 0x1, R81, P4 ;  /* 0x000000010e517824 */ /* 0x048fe200020e0651 */
[----:B------:R-:W-:Y:S01]  /*1f820*/  STL [R1+0x3a0], R79 ;  /* 0x0003a04f01007387 */ /* 0x000fe20000100800 */
[----:B------:R-:W-:-:S03]  /*1f830*/  IMAD.X R80, R14, 0x1, R80, P3 ;  /* 0x000000010e507824 */ /* 0x000fc600018e0650 */
[----:B------:R-:W-:Y:S04]  /*1f840*/  STL [R1+0x388], R78 ;  /* 0x0003884e01007387 */ /* 0x000fe80000100800 */
[----:B------:R1:W2:Y:S04]  /*1f850*/  @!P2 LDG.E.U8 R44, desc[UR20][R42.64] ;  /* 0x000000142a2ca981 */ /* 0x0002a8000c1e1100 */
[----:B------:R3:W-:Y:S04]  /*1f860*/  STL [R1+0x37c], R76 ;  /* 0x00037c4c01007387 */ /* 0x0007e80000100800 */
[----:B------:R-:W-:Y:S01]  /*1f870*/  STL [R1+0x384], R81 ;  /* 0x0003845101007387 */ /* 0x000fe20000100800 */
[----:B-1----:R-:W-:-:S02]  /*1f880*/  @!P2 IMAD.MOV.U32 R42, RZ, RZ, R78 ;  /* 0x000000ffff2aa224 */ /* 0x002fc400078e004e */
[----:B------:R-:W-:Y:S01]  /*1f890*/  @!P2 IMAD.MOV.U32 R43, RZ, RZ, R81 ;  /* 0x000000ffff2ba224 */ /* 0x000fe200078e0051 */
[----:B0-----:R-:W4:Y:S04]  /*1f8a0*/  LDL.LU R74, [R1+0x3e0] ;  /* 0x0003e000014a7983 */ /* 0x001f280000300800 */
[----:B---3--:R-:W3:Y:S04]  /*1f8b0*/  LDL.LU R76, [R1+0x3e8] ;  /* 0x0003e800014c7983 */ /* 0x008ee80000300800 */
[----:B------:R0:W-:Y:S04]  /*1f8c0*/  STL [R1+0x39c], R80 ;  /* 0x00039c5001007387 */ /* 0x0001e80000100800 */
[----:B------:R1:W2:Y:S04]  /*1f8d0*/  @!P2 LDG.E.U8 R45, desc[UR20][R42.64] ;  /* 0x000000142a2da981 */ /* 0x0002a8000c1e1100 */
[----:B------:R-:W2:Y:S01]  /*1f8e0*/  LDL.LU R78, [R1+0x400] ;  /* 0x00040000014e7983 */ /* 0x000ea20000300800 */
[----:B------:R-:W-:Y:S01]  /*1f8f0*/  IADD3 R75, P5, PT, R12, R75, RZ ;  /* 0x0000004b0c4b7210 */ /* 0x000fe20007fbe0ff */
[----:B-1----:R-:W-:-:S02]  /*1f900*/  @!P2 IMAD.MOV.U32 R43, RZ, RZ, R80 ;  /* 0x000000ffff2ba224 */ /* 0x002fc400078e0050 */
[----:B0-----:R-:W2:Y:S01]  /*1f910*/  LDL.LU R80, [R1+0x3dc] ;  /* 0x0003dc0001507983 */ /* 0x001ea20000300800 */
[----:B------:R-:W-:-:S03]  /*1f920*/  @!P2 IMAD.MOV.U32 R42, RZ, RZ, R79 ;  /* 0x000000ffff2aa224 */ /* 0x000fc600078e004f */
[----:B------:R-:W2:Y:S01]  /*1f930*/  LDL.LU R81, [R1+0x3e4] ;  /* 0x0003e40001517983 */ /* 0x000ea20000300800 */
[----:B------:R-:W-:-:S03]  /*1f940*/  IADD3 R77, P4, PT, R12, R77, RZ ;  /* 0x0000004d0c4d7210 */ /* 0x000fc60007f9e0ff */
[----:B------:R-:W2:Y:S04]  /*1f950*/  LDL.LU R79, [R1+0x3fc] ;  /* 0x0003fc00014f7983 */ /* 0x000ea80000300800 */
[----:B------:R0:W2:Y:S01]  /*1f960*/  @!P2 LDG.E.U8 R46, desc[UR20][R42.64] ;  /* 0x000000142a2ea981 */ /* 0x0000a2000c1e1100 */
[----:B------:R-:W-:Y:S01]  /*1f970*/  IADD3 R82, P3, PT, R12, R82, RZ ;  /* 0x000000520c527210 */ /* 0x000fe20007f7e0ff */
[C---:B------:R-:W-:Y:S02]  /*1f980*/  IMAD.X R88, R14.reuse, 0x1, R88, P5 ;  /* 0x000000010e587824 */ /* 0x040fe400028e0658 */
[----:B0-----:R-:W-:Y:S02]  /*1f990*/  @!P2 IMAD.MOV.U32 R42, RZ, RZ, R75 ;  /* 0x000000ffff2aa224 */ /* 0x001fe400078e004b */
[----:B------:R-:W-:Y:S01]  /*1f9a0*/  @!P2 IMAD.MOV.U32 R43, RZ, RZ, R88 ;  /* 0x000000ffff2ba224 */ /* 0x000fe200078e0058 */
[----:B------:R0:W-:Y:S04]  /*1f9b0*/  STL [R1+0x3a8], R75 ;  /* 0x0003a84b01007387 */ /* 0x0001e80000100800 */
[----:B------:R-:W-:Y:S04]  /*1f9c0*/  STL [R1+0x3c8], R82 ;  /* 0x0003c85201007387 */ /* 0x000fe80000100800 */
[----:B------:R-:W-:Y:S01]  /*1f9d0*/  STL [R1+0x3c0], R77 ;  /* 0x0003c04d01007387 */ /* 0x000fe20000100800 */
[----:B------:R-:W-:-:S03]  /*1f9e0*/  IMAD.X R87, R14, 0x1, R87, P4 ;  /* 0x000000010e577824 */ /* 0x000fc600020e0657 */
[----:B------:R1:W-:Y:S01]  /*1f9f0*/  STL [R1+0x3a4], R88 ;  /* 0x0003a45801007387 */ /* 0x0003e20000100800 */
[----:B------:R-:W-:-:S03]  /*1fa00*/  IMAD.X R86, R14, 0x1, R86, P3 ;  /* 0x000000010e567824 */ /* 0x000fc600018e0656 */
[----:B------:R1:W2:Y:S04]  /*1fa10*/  @!P2 LDG.E.U8 R47, desc[UR20][R42.64] ;  /* 0x000000142a2fa981 */ /* 0x0002a8000c1e1100 */
[----:B------:R-:W-:Y:S04]  /*1fa20*/  STL [R1+0x3bc], R87 ;  /* 0x0003bc5701007387 */ /* 0x000fe80000100800 */
[----:B0-----:R-:W2:Y:S01]  /*1fa30*/  LDL.LU R75, [R1+0x408] ;  /* 0x00040800014b7983 */ /* 0x001ea20000300800 */
[----:B-1----:R-:W-:Y:S02]  /*1fa40*/  @!P2 IMAD.MOV.U32 R42, RZ, RZ, R77 ;  /* 0x000000ffff2aa224 */ /* 0x002fe400078e004d */
[----:B------:R-:W-:Y:S01]  /*1fa50*/  @!P2 IMAD.MOV.U32 R43, RZ, RZ, R87 ;  /* 0x000000ffff2ba224 */ /* 0x000fe200078e0057 */
[----:B------:R0:W-:Y:S04]  /*1fa60*/  STL [R1+0x3c4], R86 ;  /* 0x0003c45601007387 */ /* 0x0001e80000100800 */
[----:B------:R-:W2:Y:S04]  /*1fa70*/  LDL.LU R88, [R1+0x420] ;  /* 0x0004200001587983 */ /* 0x000ea80000300800 */
[----:B------:R-:W2:Y:S04]  /*1fa80*/  LDL.LU R77, [R1+0x428] ;  /* 0x00042800014d7983 */ /* 0x000ea80000300800 */
[----:B------:R1:W2:Y:S02]  /*1fa90*/  @!P2 LDG.E.U8 R48, desc[UR20][R42.64] ;  /* 0x000000142a30a981 */ /* 0x0002a4000c1e1100 */
[----:B-1----:R-:W-:-:S02]  /*1faa0*/  @!P2 IMAD.MOV.U32 R42, RZ, RZ, R82 ;  /* 0x000000ffff2aa224 */ /* 0x002fc400078e0052 */
[----:B------:R-:W2:Y:S01]  /*1fab0*/  LDL.LU R82, [R1+0x404] ;  /* 0x0004040001527983 */ /* 0x000ea20000300800 */
[----:B------:R-:W-:-:S03]  /*1fac0*/  @!P2 IMAD.MOV.U32 R43, RZ, RZ, R86 ;  /* 0x000000ffff2ba224 */ /* 0x000fc600078e0056 */
[----:B------:R-:W2:Y:S04]  /*1fad0*/  LDL.LU R89, [R1+0x41c] ;  /* 0x00041c0001597983 */ /* 0x000ea80000300800 */
[----:B0-----:R-:W2:Y:S01]  /*1fae0*/  LDL.LU R86, [R1+0x424] ;  /* 0x0004240001567983 */ /* 0x001ea20000300800 */
[----:B------:R-:W-:Y:S02]  /*1faf0*/  PRMT R49, RZ, 0x7610, R49 ;  /* 0x00007610ff317816 */ /* 0x000fe40000000031 */
[----:B------:R-:W-:-:S04]  /*1fb00*/  PRMT R50, RZ, 0x7610, R50 ;  /* 0x00007610ff327816 */ /* 0x000fc80000000032 */
[----:B------:R0:W2:Y:S01]  /*1fb10*/  @!P2 LDG.E.U8 R49, desc[UR20][R42.64] ;  /* 0x000000142a31a981 */ /* 0x0000a2000c1e1100 */
[----:B------:R-:W-:Y:S02]  /*1fb20*/  PRMT R51, RZ, 0x7610, R51 ;  /* 0x00007610ff337816 */ /* 0x000fe40000000033 */
[----:B------:R-:W-:Y:S02]  /*1fb30*/  PRMT R52, RZ, 0x7610, R52 ;  /* 0x00007610ff347816 */ /* 0x000fe40000000034 */
[----:B------:R-:W-:Y:S02]  /*1fb40*/  PRMT R53, RZ, 0x7610, R53 ;  /* 0x00007610ff357816 */ /* 0x000fe40000000035 */
[----:B------:R-:W-:Y:S02]  /*1fb50*/  PRMT R54, RZ, 0x7610, R54 ;  /* 0x00007610ff367816 */ /* 0x000fe40000000036 */
[C---:B----4-:R-:W-:Y:S02]  /*1fb60*/  IADD3 R74, P5, PT, R12.reuse, R74, RZ ;  /* 0x0000004a0c4a7210 */ /* 0x050fe40007fbe0ff */
[----:B---3--:R-:W-:-:S03]  /*1fb70*/  IADD3 R76, P4, PT, R12, R76, RZ ;  /* 0x0000004c0c4c7210 */ /* 0x008fc60007f9e0ff */
[----:B------:R-:W-:Y:S01]  /*1fb80*/  STL [R1+0x3e0], R74 ;  /* 0x0003e04a01007387 */ /* 0x000fe20000100800 */
[----:B0-----:R-:W-:Y:S01]  /*1fb90*/  @!P2 IMAD.MOV.U32 R42, RZ, RZ, R74 ;  /* 0x000000ffff2aa224 */ /* 0x001fe200078e004a */
[----:B--2---:R-:W-:Y:S01]  /*1fba0*/  IADD3 R78, P3, PT, R12, R78, RZ ;  /* 0x0000004e0c4e7210 */ /* 0x004fe20007f7e0ff */
[----:B------:R-:W-:-:S04]  /*1fbb0*/  IMAD.X R80, R14, 0x1, R80, P5 ;  /* 0x000000010e507824 */ /* 0x000fc800028e0650 */
[----:B------:R-:W-:Y:S01]  /*1fbc0*/  STL [R1+0x400], R78 ;  /* 0x0004004e01007387 */ /* 0x000fe20000100800 */
[----:B------:R-:W-:-:S03]  /*1fbd0*/  IMAD.X R81, R14, 0x1, R81, P4 ;  /* 0x000000010e517824 */ /* 0x000fc600020e0651 */
[----:B------:R-:W-:Y:S01]  /*1fbe0*/  STL [R1+0x3e8], R76 ;  /* 0x0003e84c01007387 */ /* 0x000fe20000100800 */
[----:B------:R-:W-:Y:S02]  /*1fbf0*/  @!P2 IMAD.MOV.U32 R43, RZ, RZ, R80 ;  /* 0x000000ffff2ba224 */ /* 0x000fe400078e0050 */
[----:B------:R-:W-:Y:S01]  /*1fc00*/  IMAD.X R79, R14, 0x1, R79, P3 ;  /* 0x000000010e4f7824 */ /* 0x000fe200018e064f */
[----:B------:R0:W-:Y:S04]  /*1fc10*/  STL [R1+0x3dc], R80 ;  /* 0x0003dc5001007387 */ /* 0x0001e80000100800 */
[----:B------:R1:W-:Y:S04]  /*1fc20*/  STL [R1+0x3e4], R81 ;  /* 0x0003e45101007387 */ /* 0x0003e80000100800 */
[----:B------:R2:W3:Y:S04]  /*1fc30*/  @!P2 LDG.E.U8 R50, desc[UR20][R42.64] ;  /* 0x000000142a32a981 */ /* 0x0004e8000c1e1100 */
[----:B0-----:R-:W4:Y:S04]  /*1fc40*/  LDL.LU R80, [R1+0x440] ;  /* 0x0004400001507983 */ /* 0x001f280000300800 */
[----:B------:R-:W3:Y:S01]  /*1fc50*/  LDL.LU R74, [R1+0x448] ;  /* 0x00044800014a7983 */ /* 0x000ee20000300800 */
[----:B--2---:R-:W-:-:S02]  /*1fc60*/  @!P2 IMAD.MOV.U32 R42, RZ, RZ, R76 ;  /* 0x000000ffff2aa224 */ /* 0x004fc400078e004c */
[----:B------:R-:W-:Y:S01]  /*1fc70*/  @!P2 IMAD.MOV.U32 R43, RZ, RZ, R81 ;  /* 0x000000ffff2ba224 */ /* 0x000fe200078e0051 */
[----:B------:R0:W-:Y:S04]  /*1fc80*/  STL [R1+0x3fc], R79 ;  /* 0x0003fc4f01007387 */ /* 0x0001e80000100800 */
[----:B------:R-:W2:Y:S04]  /*1fc90*/  LDL.LU R76, [R1+0x460] ;  /* 0x00046000014c7983 */ /* 0x000ea80000300800 */
[----:B-1----:R-:W2:Y:S04]  /*1fca0*/  LDL.LU R81, [R1+0x43c] ;  /* 0x00043c0001517983 */ /* 0x002ea80000300800 */
[----:B------:R1:W2:Y:S01]  /*1fcb0*/  @!P2 LDG.E.U8 R51, desc[UR20][R42.64] ;  /* 0x000000142a33a981 */ /* 0x0002a2000c1e1100 */
[----:B------:R-:W-:Y:S01]  /*1fcc0*/  IADD3 R75, P5, PT, R12, R75, RZ ;  /* 0x0000004b0c4b7210 */ /* 0x000fe20007fbe0ff */
[----:B-1----:R-:W-:-:S02]  /*1fcd0*/  @!P2 IMAD.MOV.U32 R42, RZ, RZ, R78 ;  /* 0x000000ffff2aa224 */ /* 0x002fc400078e004e */
[----:B------:R-:W2:Y:S01]  /*1fce0*/  LDL.LU R78, [R1+0x444] ;  /* 0x00044400014e7983 */ /* 0x000ea20000300800 */
[----:B------:R-:W-:-:S03]  /*1fcf0*/  @!P2 IMAD.MOV.U32 R43, RZ, RZ, R79 ;  /* 0x000000ffff2ba224 */ /* 0x000fc600078e004f */
[----:B0-----:R-:W2:Y:S01]  /*1fd00*/  LDL.LU R79, [R1+0x45c] ;  /* 0x00045c00014f7983 */ /* 0x001ea20000300800 */
[C---:B------:R-:W-:Y:S02]  /*1fd10*/  IADD3 R88, P4, PT, R12.reuse, R88, RZ ;  /* 0x000000580c587210 */ /* 0x040fe40007f9e0ff */
[----:B------:R-:W-:Y:S01]  /*1fd20*/  IADD3 R77, P3, PT, R12, R77, RZ ;  /* 0x0000004d0c4d7210 */ /* 0x000fe20007f7e0ff */
[----:B------:R-:W-:Y:S04]  /*1fd30*/  STL [R1+0x408], R75 ;  /* 0x0004084b01007387 */ /* 0x000fe80000100800 */
[----:B------:R-:W-:Y:S04]  /*1fd40*/  STL [R1+0x428], R77 ;  /* 0x0004284d01007387 */ /* 0x000fe80000100800 */
[----:B------:R0:W2:Y:S01]  /*1fd50*/  @!P2 LDG.E.U8 R52, desc[UR20][R42.64] ;  /* 0x000000142a34a981 */ /* 0x0000a2000c1e1100 */
[----:B------:R-:W-:-:S03]  /*1fd60*/  IMAD.X R82, R14, 0x1, R82, P5 ;  /* 0x000000010e527824 */ /* 0x000fc600028e0652 */
[----:B------:R-:W-:Y:S01]  /*1fd70*/  STL [R1+0x420], R88 ;  /* 0x0004205801007387 */ /* 0x000fe20000100800 */
[----:B------:R-:W-:-:S03]  /*1fd80*/  IMAD.X R89, R14, 0x1, R89, P4 ;  /* 0x000000010e597824 */ /* 0x000fc600020e0659 */
[----:B------:R1:W-:Y:S01]  /*1fd90*/  STL [R1+0x404], R82 ;  /* 0x0004045201007387 */ /* 0x0003e20000100800 */
[----:B0-----:R-:W-:Y:S02]  /*1fda0*/  @!P2 IMAD.MOV.U32 R42, RZ, RZ, R75 ;  /* 0x000000ffff2aa224 */ /* 0x001fe400078e004b */
[----:B------:R-:W-:Y:S01]  /*1fdb0*/  IMAD.X R86, R14, 0x1, R86, P3 ;  /* 0x000000010e567824 */ /* 0x000fe200018e0656 */
[----:B------:R-:W-:Y:S01]  /*1fdc0*/  STL [R1+0x41c], R89 ;  /* 0x00041c5901007387 */ /* 0x000fe20000100800 */
[----:B------:R-:W-:-:S03]  /*1fdd0*/  @!P2 IMAD.MOV.U32 R43, RZ, RZ, R82 ;  /* 0x000000ffff2ba224 */ /* 0x000fc600078e0052 */
[----:B------:R-:W2:Y:S04]  /*1fde0*/  LDL.LU R87, [R1+0x468] ;  /* 0x0004680001577983 */ /* 0x000ea80000300800 */
[----:B-1----:R-:W2:Y:S04]  /*1fdf0*/  LDL.LU R82, [R1+0x480] ;  /* 0x0004800001527983 */ /* 0x002ea80000300800 */
[----:B------:R0:W-:Y:S04]  /*1fe00*/  STL [R1+0x424], R86 ;  /* 0x0004245601007387 */ /* 0x0001e80000100800 */
[----:B------:R1:W2:Y:S04]  /*1fe10*/  @!P2 LDG.E.U8 R53, desc[UR20][R42.64] ;  /* 0x000000142a35a981 */ /* 0x0002a8000c1e1100 */
[----:B------:R-:W2:Y:S01]  /*1fe20*/  LDL.LU R75, [R1+0x4a0] ;  /* 0x0004a000014b7983 */ /* 0x000ea20000300800 */
[----:B-1----:R-:W-:-:S02]  /*1fe30*/  @!P2 IMAD.MOV.U32 R42, RZ, RZ, R88 ;  /* 0x000000ffff2aa224 */ /* 0x002fc400078e0058 */
[----:B------:R-:W-:Y:S01]  /*1fe40*/  @!P2 IMAD.MOV.U32 R43, RZ, RZ, R89 ;  /* 0x000000ffff2ba224 */ /* 0x000fe200078e0059 */
[----:B------:R-:W2:Y:S04]  /*1fe50*/  LDL.LU R88, [R1+0x464] ;  /* 0x0004640001587983 */ /* 0x000ea80000300800 */
[----:B------:R1:W2:Y:S02]  /*1fe60*/  @!P2 LDG.E.U8 R54, desc[UR20][R42.64] ;  /* 0x000000142a36a981 */ /* 0x0002a4000c1e1100 */
[----:B-1----:R-:W-:Y:S02]  /*1fe70*/  @!P2 IMAD.MOV.U32 R43, RZ, RZ, R86 ;  /* 0x000000ffff2ba224 */ /* 0x002fe400078e0056 */
[----:B0-----:R-:W2:Y:S01]  /*1fe80*/  LDL.LU R86, [R1+0x47c] ;  /* 0x00047c0001567983 */ /* 0x001ea20000300800 */
[----:B------:R-:W-:-:S03]  /*1fe90*/  @!P2 IMAD.MOV.U32 R42, RZ, RZ, R77 ;  /* 0x000000ffff2aa224 */ /* 0x000fc600078e004d */
[----:B------:R-:W2:Y:S01]  /*1fea0*/  LDL.LU R77, [R1+0x49c] ;  /* 0x00049c00014d7983 */ /* 0x000ea20000300800 */
        /* <DEDUP_REMOVED lines=9> */
[----:B0-----:R-:W-:Y:S01]  /*1ff40*/  @!P2 IMAD.MOV.U32 R42, RZ, RZ, R80 ;  /* 0x000000ffff2aa224 */ /* 0x001fe200078e0050 */
[----:B------:R0:W-:Y:S01]  /*1ff50*/  STL [R1+0x440], R80 ;  /* 0x0004405001007387 */ /* 0x0001e20000100800 */
[----:B--2---:R-:W-:Y:S01]  /*1ff60*/  IADD3 R76, P3, PT, R12, R76, RZ ;  /* 0x0000004c0c4c7210 */ /* 0x004fe20007f7e0ff */
[----:B------:R-:W-:-:S04]  /*1ff70*/  IMAD.X R81, R14, 0x1, R81, P5 ;  /* 0x000000010e517824 */ /* 0x000fc800028e0651 */
[----:B------:R-:W-:Y:S01]  /*1ff80*/  STL [R1+0x460], R76 ;  /* 0x0004604c01007387 */ /* 0x000fe20000100800 */
[----:B------:R-:W-:-:S03]  /*1ff90*/  @!P2 IMAD.MOV.U32 R43, RZ, RZ, R81 ;  /* 0x000000ffff2ba224 */ /* 0x000fc600078e0051 */
[----:B------:R-:W-:Y:S04]  /*1ffa0*/  STL [R1+0x448], R74 ;  /* 0x0004484a01007387 */ /* 0x000fe80000100800 */
[----:B------:R-:W-:Y:S04]  /*1ffb0*/  STL [R1+0x43c], R81 ;  /* 0x00043c5101007387 */ /* 0x000fe80000100800 */
[----:B------:R1:W2:Y:S01]  /*1ffc0*/  @!P2 LDG.E.U8 R56, desc[UR20][R42.64] ;  /* 0x000000142a38a981 */ /* 0x0002a2000c1e1100 */
[C---:B------:R-:W-:Y:S02]  /*1ffd0*/  IMAD.X R78, R14.reuse, 0x1, R78, P4 ;  /* 0x000000010e4e7824 */ /* 0x040fe400020e064e */
[----:B------:R-:W-:-:S03]  /*1ffe0*/  IMAD.X R79, R14, 0x1, R79, P3 ;  /* 0x000000010e4f7824 */ /* 0x000fc600018e064f */
[----:B------:R3:W-:Y:S01]  /*1fff0*/  STL [R1+0x444], R78 ;  /* 0x0004444e01007387 */ /* 0x0007e20000100800 */
[----:B-1----:R-:W-:-:S03]  /*20000*/  @!P2 IMAD.MOV.U32 R42, RZ, RZ, R74 ;  /* 0x000000ffff2aa224 */ /* 0x002fc600078e004a */
[----:B0-----:R-:W4:Y:S01]  /*20010*/  LDL.LU R80, [R1+0x4c0] ;  /* 0x0004c00001507983 */ /* 0x001f220000300800 */
[----:B------:R-:W-:-:S03]  /*20020*/  @!P2 IMAD.MOV.U32 R43, RZ, RZ, R78 ;  /* 0x000000ffff2ba224 */ /* 0x000fc600078e004e */
[----:B------:R0:W-:Y:S04]  /*20030*/  STL [R1+0x45c], R79 ;  /* 0x00045c4f01007387 */ /* 0x0001e80000100800 */
[----:B---3--:R-:W3:Y:S04]  /*20040*/  LDL.LU R78, [R1+0x4e0] ;  /* 0x0004e000014e7983 */ /* 0x008ee80000300800 */
[----:B------:R-:W2:Y:S04]  /*20050*/  LDL.LU R74, [R1+0x500] ;  /* 0x00050000014a7983 */ /* 0x000ea80000300800 */
[----:B------:R1:W2:Y:S04]  /*20060*/  @!P2 LDG.E.U8 R57, desc[UR20][R42.64] ;  /* 0x000000142a39a981 */ /* 0x0002a8000c1e1100 */
[----:B------:R-:W2:Y:S01]  /*20070*/  LDL.LU R81, [R1+0x4bc] ;  /* 0x0004bc0001517983 */ /* 0x000ea20000300800 */
[----:B-1----:R-:W-:-:S03]  /*20080*/  @!P2 IMAD.MOV.U32 R43, RZ, RZ, R79 ;  /* 0x000000ffff2ba224 */ /* 0x002fc600078e004f */
[----:B0-----:R-:W2:Y:S01]  /*20090*/  LDL.LU R79, [R1+0x4dc] ;  /* 0x0004dc00014f7983 */ /* 0x001ea20000300800 */
[C---:B------:R-:W-:Y:S01]  /*200a0*/  IADD3 R87, P5, PT, R12.reuse, R87, RZ ;  /* 0x000000570c577210 */ /* 0x040fe20007fbe0ff */
[----:B------:R-:W-:Y:S02]  /*200b0*/  @!P2 IMAD.MOV.U32 R42, RZ, RZ, R76 ;  /* 0x000000ffff2aa224 */ /* 0x000fe400078e004c */
[----:B------:R-:W2:Y:S01]  /*200c0*/  LDL.LU R76, [R1+0x4fc] ;  /* 0x0004fc00014c7983 */ /* 0x000ea20000300800 */
[----:B------:R-:W-:-:S03]  /*200d0*/  IADD3 R82, P4, PT, R12, R82, RZ ;  /* 0x000000520c527210 */ /* 0x000fc60007f9e0ff */
[----:B------:R0:W2:Y:S02]  /*200e0*/  @!P2 LDG.E.U8 R58, desc[UR20][R42.64] ;  /* 0x000000142a3aa981 */ /* 0x0000a4000c1e1100 */
[----:B0-----:R-:W-:Y:S01]  /*200f0*/  @!P2 IMAD.MOV.U32 R42, RZ, RZ, R87 ;  /* 0x000000ffff2aa224 */ /* 0x001fe200078e0057 */
[----:B------:R-:W-:Y:S01]  /*20100*/  IADD3 R75, P3, PT, R12, R75, RZ ;  /* 0x0000004b0c4b7210 */ /* 0x000fe20007f7e0ff */
[----:B------:R-:W-:-:S04]  /*20110*/  IMAD.X R88, R14, 0x1, R88, P5 ;  /* 0x000000010e587824 */ /* 0x000fc800028e0658 */
[----:B------:R-:W-:Y:S01]  /*20120*/  @!P2 IMAD.MOV.U32 R43, RZ, RZ, R88 ;  /* 0x000000ffff2ba224 */ /* 0x000fe200078e0058 */
[----:B------:R-:W-:Y:S04]  /*20130*/  STL [R1+0x468], R87 ;  /* 0x0004685701007387 */ /* 0x000fe80000100800 */
[----:B------:R0:W2:Y:S01]  /*20140*/  @!P2 LDG.E.U8 R59, desc[UR20][R42.64] ;  /* 0x000000142a3ba981 */ /* 0x0000a2000c1e1100 */
[----:B------:R-:W-:-:S03]  /*20150*/  IMAD.X R86, R14, 0x1, R86, P4 ;  /* 0x000000010e567824 */ /* 0x000fc600020e0656 */
[----:B------:R-:W-:Y:S01]  /*20160*/  STL [R1+0x4a0], R75 ;  /* 0x0004a04b01007387 */ /* 0x000fe20000100800 */
[----:B0-----:R-:W-:Y:S02]  /*20170*/  @!P2 IMAD.MOV.U32 R42, RZ, RZ, R82 ;  /* 0x000000ffff2aa224 */ /* 0x001fe400078e0052 */
[----:B------:R-:W-:Y:S02]  /*20180*/  @!P2 IMAD.MOV.U32 R43, RZ, RZ, R86 ;  /* 0x000000ffff2ba224 */ /* 0x000fe400078e0056 */
[----:B------:R-:W-:Y:S01]  /*20190*/  IMAD.X R77, R14, 0x1, R77, P3 ;  /* 0x000000010e4d7824 */ /* 0x000fe200018e064d */
[----:B------:R-:W-:Y:S04]  /*201a0*/  STL [R1+0x480], R82 ;  /* 0x0004805201007387 */ /* 0x000fe80000100800 */
[----:B------:R-:W-:Y:S04]  /*201b0*/  STL [R1+0x464], R88 ;  /* 0x0004645801007387 */ /* 0x000fe80000100800 */
[----:B------:R-:W-:Y:S04]  /*201c0*/  STL [R1+0x47c], R86 ;  /* 0x00047c5601007387 */ /* 0x000fe80000100800 */
[----:B------:R0:W2:Y:S04]  /*201d0*/  @!P2 LDG.E.U8 R60, desc[UR20][R42.64] ;  /* 0x000000142a3ca981 */ /* 0x0000a8000c1e1100 */
[----:B------:R1:W-:Y:S01]  /*201e0*/  STL [R1+0x49c], R77 ;  /* 0x00049c4d01007387 */ /* 0x0003e20000100800 */
[----:B0-----:R-:W-:-:S02]  /*201f0*/  @!P2 IMAD.MOV.U32 R43, RZ, RZ, R77 ;  /* 0x000000ffff2ba224 */ /* 0x001fc400078e004d */
[----:B------:R-:W-:Y:S01]  /*20200*/  @!P2 IMAD.MOV.U32 R42, RZ, RZ, R75 ;  /* 0x000000ffff2aa224 */ /* 0x000fe200078e004b */
[----:B-1----:R-:W2:Y:S04]  /*20210*/  LDL.LU R77, [R1+0x514] ;  /* 0x00051400014d7983 */ /* 0x002ea80000300800 */
[----:B------:R-:W2:Y:S04]  /*20220*/  LDL.LU R75, [R1+0x518] ;  /* 0x00051800014b7983 */ /* 0x000ea80000300800 */
[----:B------:R-:W2:Y:S04]  /*20230*/  LDL.LU R94, [R1+0x238] ;  /* 0x00023800015e7983 */ /* 0x000ea80000300800 */
[----:B------:R-:W2:Y:S04]  /*20240*/  LDL.LU R93, [R1+0x23c] ;  /* 0x00023c00015d7983 */ /* 0x000ea80000300800 */
[----:B------:R-:W2:Y:S04]  /*20250*/  LDL.LU R92, [R1+0x484] ;  /* 0x00048400015c7983 */ /* 0x000ea80000300800 */
[----:B------:R-:W2:Y:S01]  /*20260*/  LDL.LU R89, [R1+0x488] ;  /* 0x0004880001597983 */ /* 0x000ea20000300800 */
[----:B------:R-:W-:-:S06]  /*20270*/  PRMT R61, RZ, 0x7610, R61 ;  /* 0x00007610ff3d7816 */ /* 0x000fcc000000003d */
[----:B------:R0:W2:Y:S01]  /*20280*/  @!P2 LDG.E.U8 R61, desc[UR20][R42.64] ;  /* 0x000000142a3da981 */ /* 0x0000a2000c1e1100 */
[----:B------:R-:W-:Y:S02]  /*20290*/  PRMT R62, RZ, 0x7610, R62 ;  /* 0x00007610ff3e7816 */ /* 0x000fe4000000003e */
[----:B------:R-:W-:Y:S02]  /*202a0*/  PRMT R63, RZ, 0x7610, R63 ;  /* 0x00007610ff3f7816 */ /* 0x000fe4000000003f */
[----:B------:R-:W-:Y:S02]  /*202b0*/  PRMT R64, RZ, 0x7610, R64 ;  /* 0x00007610ff407816 */ /* 0x000fe40000000040 */
[C---:B----4-:R-:W-:Y:S02]  /*202c0*/  IADD3 R80, P5, PT, R12.reuse, R80, RZ ;  /* 0x000000500c507210 */ /* 0x050fe40007fbe0ff */
[C---:B---3--:R-:W-:Y:S02]  /*202d0*/  IADD3 R78, P4, PT, R12.reuse, R78, RZ ;  /* 0x0000004e0c4e7210 */ /* 0x048fe40007f9e0ff */
[----:B--2---:R-:W-:Y:S01]  /*202e0*/  IADD3 R74, P3, PT, R12, R74, RZ ;  /* 0x0000004a0c4a7210 */ /* 0x004fe20007f7e0ff */
[----:B------:R1:W-:Y:S04]  /*202f0*/  STL [R1+0x4c0], R80 ;  /* 0x0004c05001007387 */ /* 0x0003e80000100800 */
[----:B------:R-:W-:Y:S01]  /*20300*/  STL [R1+0x500], R74 ;  /* 0x0005004a01007387 */ /* 0x000fe20000100800 */
[----:B------:R-:W-:-:S03]  /*20310*/  IMAD.X R81, R14, 0x1, R81, P5 ;  /* 0x000000010e517824 */ /* 0x000fc600028e0651 */
[----:B------:R-:W-:Y:S01]  /*20320*/  STL [R1+0x4e0], R78 ;  /* 0x0004e04e01007387 */ /* 0x000fe20000100800 */
[----:B------:R-:W-:-:S03]  /*20330*/  IMAD.X R79, R14, 0x1, R79, P4 ;  /* 0x000000010e4f7824 */ /* 0x000fc600020e064f */
[----:B------:R2:W-:Y:S01]  /*20340*/  STL [R1+0x4bc], R81 ;  /* 0x0004bc5101007387 */ /* 0x0005e20000100800 */
[----:B------:R-:W-:-:S03]  /*20350*/  IMAD.X R76, R14, 0x1, R76, P3 ;  /* 0x000000010e4c7824 */ /* 0x000fc600018e064c */
[----:B------:R3:W-:Y:S01]  /*20360*/  STL [R1+0x4dc], R79 ;  /* 0x0004dc4f01007387 */ /* 0x0007e20000100800 */
[----:B0-----:R-:W-:-:S03]  /*20370*/  @!P2 IMAD.MOV.U32 R42, RZ, RZ, R80 ;  /* 0x000000ffff2aa224 */ /* 0x001fc600078e0050 */
[----:B------:R-:W4:Y:S04]  /*20380*/  LDL.LU R87, [R1+0x4a8] ;  /* 0x0004a80001577983 */ /* 0x000f280000300800 */
[----:B------:R-:W4:Y:S04]  /*20390*/  LDL.LU R82, [R1+0x4c8] ;  /* 0x0004c80001527983 */ /* 0x000f280000300800 */
[----:B------:R0:W-:Y:S04]  /*203a0*/  STL [R1+0x4fc], R76 ;  /* 0x0004fc4c01007387 */ /* 0x0001e80000100800 */
[----:B-1----:R-:W4:Y:S04]  /*203b0*/  LDL.LU R80, [R1+0x4e8] ;  /* 0x0004e80001507983 */ /* 0x002f280000300800 */
[----:B------:R-:W4:Y:S01]  /*203c0*/  LDL.LU R88, [R1+0x4a4] ;  /* 0x0004a40001587983 */ /* 0x000f220000300800 */
[----:B------:R-:W-:-:S03]  /*203d0*/  @!P2 IMAD.MOV.U32 R43, RZ, RZ, R81 ;  /* 0x000000ffff2ba224 */ /* 0x000fc600078e0051 */
[----:B------:R-:W4:Y:S04]  /*203e0*/  LDL.LU R86, [R1+0x4c4] ;  /* 0x0004c40001567983 */ /* 0x000f280000300800 */
[----:B------:R1:W4:Y:S04]  /*203f0*/  @!P2 LDG.E.U8 R62, desc[UR20][R42.64] ;  /* 0x000000142a3ea981 */ /* 0x000328000c1e1100 */
[----:B--2---:R-:W2:Y:S01]  /*20400*/  LDL.LU R81, [R1+0x4e4] ;  /* 0x0004e40001517983 */ /* 0x004ea20000300800 */
[----:B-1----:R-:W-:Y:S02]  /*20410*/  @!P2 IMAD.MOV.U32 R42, RZ, RZ, R78 ;  /* 0x000000ffff2aa224 */ /* 0x002fe400078e004e */
[----:B------:R-:W-:-:S02]  /*20420*/  @!P2 IMAD.MOV.U32 R43, RZ, RZ, R79 ;  /* 0x000000ffff2ba224 */ /* 0x000fc400078e004f */
[----:B---3--:R-:W3:Y:S04]  /*20430*/  LDL.LU R79, [R1+0x220] ;  /* 0x00022000014f7983 */ /* 0x008ee80000300800 */
[----:B------:R-:W3:Y:S04]  /*20440*/  LDL.LU R78, [R1+0x224] ;  /* 0x00022400014e7983 */ /* 0x000ee80000300800 */
[----:B------:R1:W3:Y:S02]  /*20450*/  @!P2 LDG.E.U8 R63, desc[UR20][R42.64] ;  /* 0x000000142a3fa981 */ /* 0x0002e4000c1e1100 */
[----:B-1----:R-:W-:-:S02]  /*20460*/  @!P2 IMAD.MOV.U32 R43, RZ, RZ, R76 ;  /* 0x000000ffff2ba224 */ /* 0x002fc400078e004c */
[----:B------:R-:W-:Y:S01]  /*20470*/  @!P2 IMAD.MOV.U32 R42, RZ, RZ, R74 ;  /* 0x000000ffff2aa224 */ /* 0x000fe200078e004a */
[----:B0-----:R-:W3:Y:S04]  /*20480*/  LDL.LU R76, [R1+0x234] ;  /* 0x00023400014c7983 */ /* 0x001ee80000300800 */
[----:B------:R-:W3:Y:S04]  /*20490*/  LDL.LU R74, [R1+0x230] ;  /* 0x00023000014a7983 */ /* 0x000ee80000300800 */
[----:B------:R0:W3:Y:S01]  /*204a0*/  @!P2 LDG.E.U8 R64, desc[UR20][R42.64] ;  /* 0x000000142a40a981 */ /* 0x0000e2000c1e1100 */
[----:B------:R-:W-:-:S02]  /*204b0*/  IADD3 R75, P4, PT, R12, R75, RZ ;  /* 0x0000004b0c4b7210 */ /* 0x000fc40007f9e0ff */
[----:B------:R-:W-:-:S03]  /*204c0*/  IADD3 R93, P3, PT, R12, R93, RZ ;  /* 0x0000005d0c5d7210 */ /* 0x000fc60007f7e0ff */
[C---:B------:R-:W-:Y:S01]  /*204d0*/  IMAD.X R77, R14.reuse, 0x1, R77, P4 ;  /* 0x000000010e4d7824 */ /* 0x040fe200020e064d */
[----:B------:R-:W-:Y:S01]  /*204e0*/  STL [R1+0x518], R75 ;  /* 0x0005184b01007387 */ /* 0x000fe20000100800 */
[----:B------:R-:W-:Y:S01]  /*204f0*/  IMAD.X R94, R14, 0x1, R94, P3 ;  /* 0x000000010e5e7824 */ /* 0x000fe200018e065e */
[----:B------:R-:W-:Y:S02]  /*20500*/  IADD3 R89, P5, PT, R12, R89, RZ ;  /* 0x000000590c597210 */ /* 0x000fe40007fbe0ff */
[----:B------:R-:W-:Y:S01]  /*20510*/  STL [R1+0x23c], R93 ;  /* 0x00023c5d01007387 */ /* 0x000fe20000100800 */
[----:B0-----:R-:W-:-:S03]  /*20520*/  @!P2 IMAD.MOV.U32 R43, RZ, RZ, R77 ;  /* 0x000000ffff2ba224 */ /* 0x001fc600078e004d */
[----:B------:R-:W-:Y:S04]  /*20530*/  STL [R1+0x488], R89 ;  /* 0x0004885901007387 */ /* 0x000fe80000100800 */
[----:B------:R0:W-:Y:S04]  /*20540*/  STL [R1+0x514], R77 ;  /* 0x0005144d01007387 */ /* 0x0001e80000100800 */
[----:B------:R-:W-:Y:S01]  /*20550*/  STL [R1+0x238], R94 ;  /* 0x0002385e01007387 */ /* 0x000fe20000100800 */
[----:B------:R-:W-:-:S03]  /*20560*/  @!P2 IMAD.MOV.U32 R42, RZ, RZ, R75 ;  /* 0x000000ffff2aa224 */ /* 0x000fc600078e004b */
[----:B0-----:R-:W3:Y:S04]  /*20570*/  LDL.LU R77, [R1+0x228] ;  /* 0x00022800014d7983 */ /* 0x001ee80000300800 */
[----:B------:R-:W3:Y:S01]  /*20580*/  LDL.LU R75, [R1+0x22c] ;  /* 0x00022c00014b7983 */ /* 0x000ee20000300800 */
[----:B------:R-:W-:Y:S02]  /*20590*/  PRMT R66, RZ, 0x7610, R66 ;  /* 0x00007610ff427816 */ /* 0x000fe40000000042 */
[----:B------:R-:W-:Y:S01]  /*205a0*/  PRMT R67, RZ, 0x7610, R67 ;  /* 0x00007610ff437816 */ /* 0x000fe20000000043 */
[----:B------:R-:W-:-:S03]  /*205b0*/  IMAD.X R92, R14, 0x1, R92, P5 ;  /* 0x000000010e5c7824 */ /* 0x000fc600028e065c */
[----:B------:R0:W3:Y:S01]  /*205c0*/  @!P2 LDG.E.U8 R66, desc[UR20][R42.64] ;  /* 0x000000142a42a981 */ /* 0x0000e2000c1e1100 */
[----:B------:R-:W-:Y:S01]  /*205d0*/  PRMT R65, RZ, 0x7610, R65 ;  /* 0x00007610ff417816 */ /* 0x000fe20000000041 */
[----:B0-----:R-:W-:Y:S02]  /*205e0*/  @!P2 IMAD.MOV.U32 R42, RZ, RZ, R93 ;  /* 0x000000ffff2aa224 */ /* 0x001fe400078e005d */
[----:B------:R-:W-:-:S05]  /*205f0*/  @!P2 IMAD.MOV.U32 R43, RZ, RZ, R94 ;  /* 0x000000ffff2ba224 */ /* 0x000fca00078e005e */
[----:B------:R0:W3:Y:S01]  /*20600*/  @!P2 LDG.E.U8 R67, desc[UR20][R42.64] ;  /* 0x000000142a43a981 */ /* 0x0000e2000c1e1100 */
[----:B------:R-:W-:Y:S01]  /*20610*/  PRMT R68, RZ, 0x7610, R68 ;  /* 0x00007610ff447816 */ /* 0x000fe20000000044 */
[----:B0-----:R-:W-:Y:S02]  /*20620*/  @!P2 IMAD.MOV.U32 R42, RZ, RZ, R89 ;  /* 0x000000ffff2aa224 */ /* 0x001fe400078e0059 */
[----:B------:R-:W-:-:S05]  /*20630*/  @!P2 IMAD.MOV.U32 R43, RZ, RZ, R92 ;  /* 0x000000ffff2ba224 */ /* 0x000fca00078e005c */
[----:B------:R0:W3:Y:S01]  /*20640*/  @!P2 LDG.E.U8 R65, desc[UR20][R42.64] ;  /* 0x000000142a41a981 */ /* 0x0000e2000c1e1100 */
[----:B------:R-:W-:Y:S02]  /*20650*/  PRMT R69, RZ, 0x7610, R69 ;  /* 0x00007610ff457816 */ /* 0x000fe40000000045 */
[----:B------:R-:W-:Y:S02]  /*20660*/  PRMT R70, RZ, 0x7610, R70 ;  /* 0x00007610ff467816 */ /* 0x000fe40000000046 */
[----:B------:R-:W-:Y:S02]  /*20670*/  PRMT R72, RZ, 0x7610, R72 ;  /* 0x00007610ff487816 */ /* 0x000fe40000000048 */
[----:B------:R-:W-:Y:S02]  /*20680*/  PRMT R73, RZ, 0x7610, R73 ;  /* 0x00007610ff497816 */ /* 0x000fe40000000049 */
[----:B------:R-:W-:Y:S02]  /*20690*/  PRMT R71, RZ, 0x7610, R71 ;  /* 0x00007610ff477816 */ /* 0x000fe40000000047 */
[----:B----4-:R-:W-:-:S02]  /*206a0*/  IADD3 R87, P5, PT, R12, R87, RZ ;  /* 0x000000570c577210 */ /* 0x010fc40007fbe0ff */
[----:B------:R-:W-:-:S03]  /*206b0*/  IADD3 R82, P4, PT, R12, R82, RZ ;  /* 0x000000520c527210 */ /* 0x000fc60007f9e0ff */
[----:B0-----:R-:W-:Y:S02]  /*206c0*/  @!P2 IMAD.MOV.U32 R42, RZ, RZ, R87 ;  /* 0x000000ffff2aa224 */ /* 0x001fe400078e0057 */
[----:B------:R-:W-:Y:S01]  /*206d0*/  IMAD.X R88, R14, 0x1, R88, P5 ;  /* 0x000000010e587824 */ /* 0x000fe200028e0658 */
[----:B------:R-:W-:-:S03]  /*206e0*/  IADD3 R80, P3, PT, R12, R80, RZ ;  /* 0x000000500c507210 */ /* 0x000fc60007f7e0ff */
[----:B------:R-:W-:Y:S02]  /*206f0*/  @!P2 IMAD.MOV.U32 R43, RZ, RZ, R88 ;  /* 0x000000ffff2ba224 */ /* 0x000fe400078e0058 */
[----:B------:R-:W-:-:S03]  /*20700*/  IMAD.X R86, R14, 0x1, R86, P4 ;  /* 0x000000010e567824 */ /* 0x000fc600020e0656 */
[----:B------:R0:W4:Y:S01]  /*20710*/  @!P2 LDG.E.U8 R68, desc[UR20][R42.64] ;  /* 0x000000142a44a981 */ /* 0x000122000c1e1100 */
[----:B--2---:R-:W-:Y:S02]  /*20720*/  IMAD.X R81, R14, 0x1, R81, P3 ;  /* 0x000000010e517824 */ /* 0x004fe400018e0651 */
[----:B0-----:R-:W-:Y:S02]  /*20730*/  @!P2 IMAD.MOV.U32 R42, RZ, RZ, R82 ;  /* 0x000000ffff2aa224 */ /* 0x001fe400078e0052 */
[----:B------:R-:W-:Y:S01]  /*20740*/  @!P2 IMAD.MOV.U32 R43, RZ, RZ, R86 ;  /* 0x000000ffff2ba224 */ /* 0x000fe200078e0056 */
[----:B---3--:R-:W-:-:S04]  /*20750*/  IADD3 R78, P5, PT, R12, R78, RZ ;  /* 0x0000004e0c4e7210 */ /* 0x008fc80007fbe0ff */
[----:B------:R0:W2:Y:S01]  /*20760*/  @!P2 LDG.E.U8 R69, desc[UR20][R42.64] ;  /* 0x000000142a45a981 */ /* 0x0000a2000c1e1100 */
[----:B------:R-:W-:Y:S02]  /*20770*/  IMAD.X R79, R14, 0x1, R79, P5 ;  /* 0x000000010e4f7824 */ /* 0x000fe400028e064f */
[----:B0-----:R-:W-:Y:S02]  /*20780*/  @!P2 IMAD.MOV.U32 R42, RZ, RZ, R80 ;  /* 0x000000ffff2aa224 */ /* 0x001fe400078e0050 */
[----:B------:R-:W-:Y:S01]  /*20790*/  @!P2 IMAD.MOV.U32 R43, RZ, RZ, R81 ;  /* 0x000000ffff2ba224 */ /* 0x000fe200078e0051 */
[----:B------:R-:W-:-:S04]  /*207a0*/  IADD3 R76, P4, PT, R12, R76, RZ ;  /* 0x0000004c0c4c7210 */ /* 0x000fc80007f9e0ff */
[----:B------:R0:W3:Y:S01]  /*207b0*/  @!P2 LDG.E.U8 R70, desc[UR20][R42.64] ;  /* 0x000000142a46a981 */ /* 0x0000e2000c1e1100 */
[----:B------:R-:W-:Y:S01]  /*207c0*/  IADD3 R74, P3, PT, R12, R74, RZ ;  /* 0x0000004a0c4a7210 */ /* 0x000fe20007f7e0ff */
[----:B0-----:R-:W-:Y:S02]  /*207d0*/  @!P2 IMAD.MOV.U32 R42, RZ, RZ, R78 ;  /* 0x000000ffff2aa224 */ /* 0x001fe400078e004e */
[----:B------:R-:W-:-:S05]  /*207e0*/  @!P2 IMAD.MOV.U32 R43, RZ, RZ, R79 ;  /* 0x000000ffff2ba224 */ /* 0x000fca00078e004f */
[----:B------:R0:W3:Y:S02]  /*207f0*/  @!P2 LDG.E.U8 R72, desc[UR20][R42.64] ;  /* 0x000000142a48a981 */ /* 0x0000e4000c1e1100 */
[----:B0-----:R-:W-:Y:S02]  /*20800*/  @!P2 IMAD.MOV.U32 R42, RZ, RZ, R76 ;  /* 0x000000ffff2aa224 */ /* 0x001fe400078e004c */
[----:B------:R-:W-:-:S04]  /*20810*/  IMAD.X R77, R14, 0x1, R77, P4 ;  /* 0x000000010e4d7824 */ /* 0x000fc800020e064d */
[----:B------:R-:W-:Y:S02]  /*20820*/  @!P2 IMAD.MOV.U32 R43, RZ, RZ, R77 ;  /* 0x000000ffff2ba224 */ /* 0x000fe400078e004d */
[----:B------:R-:W-:-:S03]  /*20830*/  IMAD.X R75, R14, 0x1, R75, P3 ;  /* 0x000000010e4b7824 */ /* 0x000fc600018e064b */
[----:B------:R0:W3:Y:S02]  /*20840*/  @!P2 LDG.E.U8 R73, desc[UR20][R42.64] ;  /* 0x000000142a49a981 */ /* 0x0000e4000c1e1100 */
[----:B0-----:R-:W-:Y:S02]  /*20850*/  @!P2 IMAD.MOV.U32 R42, RZ, RZ, R74 ;  /* 0x000000ffff2aa224 */ /* 0x001fe400078e004a */
[----:B------:R-:W-:-:S05]  /*20860*/  @!P2 IMAD.MOV.U32 R43, RZ, RZ, R75 ;  /* 0x000000ffff2ba224 */ /* 0x000fca00078e004b */
[----:B------:R-:W3:Y:S04]  /*20870*/  @!P2 LDG.E.U8 R71, desc[UR20][R42.64] ;  /* 0x000000142a47a981 */ /* 0x000ee8000c1e1100 */
        /* <DEDUP_REMOVED lines=61> */
[----:B----4-:R1:W-:Y:S04]  /*20c50*/  STS.U8 [R74+UR9+0x1eb00], R68 ;  /* 0x01eb00444a007988 */ /* 0x0103e80008000009 */
[----:B--2---:R1:W-:Y:S04]  /*20c60*/  STS.U8 [R74+UR9+0x1ef00], R69 ;  /* 0x01ef00454a007988 */ /* 0x0043e80008000009 */
[----:B---3--:R1:W-:Y:S04]  /*20c70*/  STS.U8 [R74+UR9+0x1f300], R70 ;  /* 0x01f300464a007988 */ /* 0x0083e80008000009 */
[----:B------:R1:W-:Y:S04]  /*20c80*/  STS.U8 [R74+UR9+0x1f700], R72 ;  /* 0x01f700484a007988 */ /* 0x0003e80008000009 */
[----:B------:R1:W-:Y:S04]  /*20c90*/  STL [R1+0x234], R76 ;  /* 0x0002344c01007387 */ /* 0x0003e80000100800 */
[----:B------:R1:W-:Y:S04]  /*20ca0*/  STL [R1+0x220], R79 ;  /* 0x0002204f01007387 */ /* 0x0003e80000100800 */
[----:B------:R1:W-:Y:S04]  /*20cb0*/  STL [R1+0x228], R77 ;  /* 0x0002284d01007387 */ /* 0x0003e80000100800 */
[----:B------:R1:W-:Y:S04]  /*20cc0*/  STL [R1+0x22c], R75 ;  /* 0x00022c4b01007387 */ /* 0x0003e80000100800 */
[----:B------:R1:W-:Y:S04]  /*20cd0*/  STS.U8 [R74+UR9+0x1fb00], R73 ;  /* 0x01fb00494a007988 */ /* 0x0003e80008000009 */
[----:B------:R1:W-:Y:S01]  /*20ce0*/  STS.U8 [R74+UR9+0x1ff00], R71 ;  /* 0x01ff00474a007988 */ /* 0x0003e20008000009 */
[----:B------:R0:W-:Y:S06]  /*20cf0*/  MEMBAR.ALL.CTA ;  /* 0x0000000000007992 */ /* 0x0001ec0000008000 */
[----:B0-----:R-:W0:Y:S01]  /*20d00*/  FENCE.VIEW.ASYNC.S ;  /* 0x00000000000073c6 */ /* 0x001e220000000000 */
[----:B------:R-:W-:Y:S01]  /*20d10*/  ULEA UR11, UR18, UR9, 0x3 ;  /* 0x00000009120b7291 */ /* 0x000fe2000f8e18ff */
[----:B------:R-:W-:-:S03]  /*20d20*/  UMOV UR4, UR5 ;  /* 0x0000000500047c82 */ /* 0x000fc60008000000 */
[----:B------:R-:W-:Y:S01]  /*20d30*/  UIADD3 UR11, UPT, UPT, UR11, 0x20000, URZ ;  /* 0x000200000b0b7890 */ /* 0x000fe2000fffe0ff */
[----:B0-----:R-:W-:Y:S06]  /*20d40*/  BAR.SYNC.DEFER_BLOCKING 0x0 ;  /* 0x0000000000007b1d */ /* 0x001fec0000010000 */
[----:B-1----:R-:W-:Y:S05]  /*20d50*/  @P0 BRA `(.L_x_9) ;  /* 0x0000000000880947 */ /* 0x002fea0003800000 */
[----:B------:R-:W-:Y:S02]  /*20d60*/  UIADD3 UR19, UPT, UPT, UR8, 0x100, URZ ;  /* 0x0000010008137890 */ /* 0x000fe4000fffe0ff */
[----:B------:R-:W-:Y:S02]  /*20d70*/  UIADD3 UR50, UPT, UPT, UR8, 0x100, URZ ;  /* 0x0000010008327890 */ /* 0x000fe4000fffe0ff */
[----:B------:R-:W-:Y:S01]  /*20d80*/  UIADD3 UR51, UPT, UPT, UR8, 0x100, URZ ;  /* 0x0000010008337890 */ /* 0x000fe2000fffe0ff */
[----:B------:R-:W-:Y:S01]  /*20d90*/  UMOV UR16, 0x0 ;  /* 0x0000000000107882 */ /* 0x000fe20000000000 */
[----:B------:R-:W-:Y:S01]  /*20da0*/  UMOV UR17, 0x8408010 ;  /* 0x0840801000117882 */ /* 0x000fe20000000000 */
[----:B------:R-:W-:Y:S01]  /*20db0*/  UMOV UR15, 0x40004040 ;  /* 0x40004040000f7882 */ /* 0x000fe20000000000 */
[----:B------:R-:W-:Y:S02]  /*20dc0*/  UIADD3 UR56, UPT, UPT, UR8, 0x100, URZ ;  /* 0x0000010008387890 */ /* 0x000fe4000fffe0ff */
[----:B------:R0:W-:Y:S01]  /*20dd0*/  UTCQMMA gdesc[UR14], gdesc[UR12], tmem[UR8], tmem[UR16], idesc[UR17], UPT ;  /* 0x00ff100c0e0075ea */ /* 0x0001e2000b800308 */
[----:B------:R-:W-:Y:S01]  /*20de0*/  UMOV UR42, 0x0 ;  /* 0x00000000002a7882 */ /* 0x000fe20000000000 */
[----:B------:R-:W-:Y:S01]  /*20df0*/  UMOV UR43, 0x8408010 ;  /* 0x08408010002b7882 */ /* 0x000fe20000000000 */
[----:B------:R-:W-:Y:S01]  /*20e00*/  UMOV UR44, 0x0 ;  /* 0x00000000002c7882 */ /* 0x000fe20000000000 */
[----:B------:R-:W-:Y:S01]  /*20e10*/  UMOV UR45, 0x8408010 ;  /* 0x08408010002d7882 */ /* 0x000fe20000000000 */
        /* <DEDUP_REMOVED lines=11> */
[----:B------:R-:W-:Y:S01]  /*20ed0*/  UMOV UR6, UR11 ;  /* 0x0000000b00067c82 */ /* 0x000fe20008000000 */
[----:B------:R-:W-:Y:S01]  /*20ee0*/  UMOV UR7, URZ ;  /* 0x000000ff00077c82 */ /* 0x000fe20008000000 */
[----:B------:R0:W-:Y:S01]  /*20ef0*/  UTCQMMA gdesc[UR34], gdesc[UR12], tmem[UR19], tmem[UR48], idesc[UR49], UPT ;  /* 0x00ff300c220075ea */ /* 0x0001e2000b800313 */
[----:B------:R-:W-:Y:S01]  /*20f00*/  UMOV UR58, 0x0 ;  /* 0x00000000003a7882 */ /* 0x000fe20000000000 */
[----:B------:R-:W-:Y:S01]  /*20f10*/  UMOV UR59, 0x8408010 ;  /* 0x08408010003b7882 */ /* 0x000fe20000000000 */
[----:B------:R0:W-:Y:S01]  /*20f20*/  UTCQMMA gdesc[UR36], gdesc[UR24], tmem[UR50], tmem[UR52], idesc[UR53], UPT ;  /* 0x00ff3418240075ea */ /* 0x0001e2000b800332 */
[----:B------:R-:W-:Y:S01]  /*20f30*/  UMOV UR5, UR6 ;  /* 0x0000000600057c82 */ /* 0x000fe20008000000 */
[----:B------:R0:W-:Y:S01]  /*20f40*/  UTCQMMA gdesc[UR38], gdesc[UR28], tmem[UR51], tmem[UR54], idesc[UR55], UPT ;  /* 0x00ff361c260075ea */ /* 0x0001e2000b800333 */
[----:B------:R0:W-:Y:S01]  /*20f50*/  UTCQMMA gdesc[UR40], gdesc[UR32], tmem[UR56], tmem[UR58], idesc[UR59], UPT ;  /* 0x00ff3a20280075ea */ /* 0x0001e2000b800338 */
[----:B------:R0:W-:Y:S01]  /*20f60*/  UTCBAR [UR5], URZ ;  /* 0x000000ff050073e9 */ /* 0x0001e200080000ff */
[----:B------:R-:W-:Y:S01]  /*20f70*/  NOP ;  /* 0x0000000000007918 */ /* 0x000fe20000000000 */
.L_x_9:
[----:B------:R-:W2:Y:S04]  /*20f80*/  LDL R16, [R1+0x870] ;  /* 0x0008700001107983 */ /* 0x000ea80000100800 */
[----:B------:R-:W2:Y:S01]  /*20f90*/  LDL.LU R15, [R1+0x858] ;  /* 0x00085800010f7983 */ /* 0x000ea20000300800 */
[----:B------:R-:W-:-:S04]  /*20fa0*/  UIADD3 UR18, UPT, UPT, UR18, 0x1, URZ ;  /* 0x0000000112127890 */ /* 0x000fc8000fffe0ff */
[----:B------:R-:W-:-:S04]  /*20fb0*/  UISETP.GT.AND UP1, UPT, UR18, 0x1, UPT ;  /* 0x000000011200788c */ /* 0x000fc8000bf24270 */
[----:B0-----:R-:W-:Y:S02]  /*20fc0*/  USEL UR5, URZ, 0x1, !UP1 ;  /* 0x00000001ff057887 */ /* 0x001fe4000c800000 */
[----:B------:R-:W-:Y:S02]  /*20fd0*/  USEL UR18, UR18, URZ, !UP1 ;  /* 0x000000ff12127287 */ /* 0x000fe4000c800000 */
[----:B------:R-:W-:Y:S01]  /*20fe0*/  ULOP3.LUT UR5, UR4, UR5, URZ, 0x3c, !UPT ;  /* 0x0000000504057292 */ /* 0x000fe2000f8e3cff */
[----:B--2---:R-:W-:Y:S02]  /*20ff0*/  ISETP.NE.U32.AND P2, PT, R15, R16, PT ;  /* 0x000000100f00720c */ /* 0x004fe40003f45070 */
[----:B------:R-:W2:Y:S01]  /*21000*/  LDL.LU R16, [R1+0x85c] ;  /* 0x00085c0001107983 */ /* 0x000ea20000300800 */
[----:B------:R-:W-:-:S03]  /*21010*/  IMAD.U32 R15, RZ, RZ, UR4 ;  /* 0x00000004ff0f7e24 */ /* 0x000fc6000f8e00ff */
[----:B--2---:R0:W-:Y:S07]  /*21020*/  STL [R1+0x858], R16 ;  /* 0x0008581001007387 */ /* 0x0041ee0000100800 */
[----:B------:R-:W-:Y:S05]  /*21030*/  @P2 BRA `(.L_x_10) ;  /* 0xffffff3c00802947 */ /* 0x000fea000383ffff */
.L_x_7:
[----:B01----:R-:W2:Y:S01]  /*21040*/  LDL.LU R16, [R1+0x88c] ;  /* 0x00088c0001107983 */ /* 0x003ea20000300800 */
[----:B------:R-:W0:Y:S01]  /*21050*/  LDCU UR5, c[0x0][0x3b8] ;  /* 0x00007700ff0577ac */ /* 0x000e220008000800 */
[----:B------:R-:W1:Y:S01]  /*21060*/  LDC R17, c[0x0][0x3a0] ;  /* 0x0000e800ff117b82 */ /* 0x000e620000000800 */
[C---:B-----5:R-:W-:Y:S01]  /*21070*/  VIADD R2, R0.reuse, 0x1 ;  /* 0x0000000100027836 */ /* 0x060fe20000000000 */
[----:B------:R-:W2:Y:S01]  /*21080*/  LDCU.128 UR12, c[0x0][0x390] ;  /* 0x00007200ff0c77ac */ /* 0x000ea20008000c00 */
[C---:B------:R-:W-:Y:S02]  /*21090*/  VIADD R10, R0.reuse, 0x2 ;  /* 0x00000002000a7836 */ /* 0x040fe40000000000 */
[C---:B------:R-:W-:Y:S01]  /*210a0*/  VIADD R9, R0.reuse, 0x3 ;  /* 0x0000000300097836 */ /* 0x040fe20000000000 */
[----:B------:R-:W3:Y:S01]  /*210b0*/  LDCU UR7, c[0x0][0x39c] ;  /* 0x00007380ff0777ac */ /* 0x000ee20008000800 */
[----:B------:R-:W4:Y:S01]  /*210c0*/  LDCU UR6, c[0x0][0x3b4] ;  /* 0x00007680ff0677ac */ /* 0x000f220008000800 */
[----:B------:R-:W1:Y:S01]  /*210d0*/  LDCU UR16, c[0x0][0x39c] ;  /* 0x00007380ff1077ac */ /* 0x000e620008000800 */
[----:B0-----:R-:W-:Y:S01]  /*210e0*/  IMAD R4, R0, UR5, RZ ;  /* 0x0000000500047c24 */ /* 0x001fe2000f8e02ff */
[----:B------:R-:W0:Y:S03]  /*210f0*/  LDCU UR17, c[0x0][0x39c] ;  /* 0x00007380ff1177ac */ /* 0x000e260008000800 */
[----:B------:R-:W-:-:S02]  /*21100*/  VIADD R5, R4, UR5 ;  /* 0x0000000504057c36 */ /* 0x000fc40008000000 */
[----:B-1----:R-:W-:Y:S02]  /*21110*/  VIADD R17, R17, 0x7f ;  /* 0x0000007f11117836 */ /* 0x002fe40000000000 */
[----:B------:R-:W-:-:S03]  /*21120*/  VIADD R6, R5, UR5 ;  /* 0x0000000505067c36 */ /* 0x000fc60008000000 */
[----:B------:R-:W-:Y:S01]  /*21130*/  ISETP.GE.AND P4, PT, R17, 0x80, PT ;  /* 0x000000801100780c */ /* 0x000fe20003f86270 */
[----:B------:R-:W-:-:S04]  /*21140*/  VIADD R7, R6, UR5 ;  /* 0x0000000506077c36 */ /* 0x000fc80008000000 */
        /* <DEDUP_REMOVED lines=11> */
[----:B------:R-:W-:Y:S01]  /*21200*/  VIADD R85, R76, UR5 ;  /* 0x000000054c557c36 */ /* 0x000fe20008000000 */
[----:B--2---:R-:W-:-:S04]  /*21210*/  ISETP.GE.AND P0, PT, R16, UR14, PT ;  /* 0x0000000e10007c0c */ /* 0x004fc8000bf06270 */
[----:B---3--:R-:W-:Y:S01]  /*21220*/  ISETP.LT.AND P6, PT, R2, UR7, !P0 ;  /* 0x0000000702007c0c */ /* 0x008fe2000c7c1270 */
[----:B----4-:R-:W-:Y:S01]  /*21230*/  IMAD R2, R16, UR6, RZ ;  /* 0x0000000610027c24 */ /* 0x010fe2000f8e02ff */
[----:B------:R-:W1:Y:S01]  /*21240*/  LDCU UR6, c[0x0][0x39c] ;  /* 0x00007380ff0677ac */ /* 0x000e620008000800 */
[----:B------:R-:W-:Y:S02]  /*21250*/  ISETP.LT.AND P3, PT, R10, UR16, !P0 ;  /* 0x000000100a007c0c */ /* 0x000fe4000c761270 */
[----:B0-----:R-:W-:Y:S01]  /*21260*/  ISETP.LT.AND P5, PT, R9, UR17, !P0 ;  /* 0x0000001109007c0c */ /* 0x001fe2000c7a1270 */
[----:B------:R-:W-:Y:S01]  /*21270*/  VIADD R9, R0, 0x4 ;  /* 0x0000000400097836 */ /* 0x000fe20000000000 */
[----:B------:R-:W-:-:S04]  /*21280*/  IADD3 R3, P2, PT, R2, UR12, RZ ;  /* 0x0000000c02037c10 */ /* 0x000fc8000ff5e0ff */
[----:B------:R-:W-:Y:S02]  /*21290*/  LEA.HI.X.SX32 R2, R2, UR13, 0x1, P2 ;  /* 0x0000000d02027c11 */ /* 0x000fe400090f0eff */
[----:B------:R-:W-:Y:S01]  /*212a0*/  IADD3 R68, P2, PT, R4, R3, RZ ;  /* 0x0000000304447210 */ /* 0x000fe20007f5e0ff */
[----:B------:R-:W-:-:S12]  /*212b0*/  @!P4 BRA `(.L_x_11) ;  /* 0x000000000010c947 */ /* 0x000fd80003800000 */
[----:B------:R-:W-:-:S06]  /*212c0*/  USHF.L.U32 UR4, UR4, 0x1f, URZ ;  /* 0x0000001f04047899 */ /* 0x000fcc00080006ff */
[----:B------:R-:W-:-:S04]  /*212d0*/  IMAD.U32 R10, RZ, RZ, UR4 ;  /* 0x00000004ff0a7e24 */ /* 0x000fc8000f8e00ff */
[----:B------:R-:W0:Y:S02]  /*212e0*/  SYNCS.PHASECHK.TRANS64.TRYWAIT P4, [UR11], R10 ;  /* 0x0000000aff0075a7 */ /* 0x000e24000808110b */
[----:B0-----:R-:W-:Y:S05]  /*212f0*/  @!P4 BRA `(.L_x_12) ;  /* 0x000000a00014c947 */ /* 0x001fea0003800000 */
.L_x_11:
[----:B------:R-:W-:Y:S01]  /*21300*/  BAR.SYNC.DEFER_BLOCKING 0x0 ;  /* 0x0000000000007b1d */ /* 0x000fe20000010000 */
[-C--:B------:R-:W-:Y:S01]  /*21310*/  IADD3 R90, P4, PT, R5, R3.reuse, RZ ;  /* 0x00000003055a7210 */ /* 0x080fe20007f9e0ff */
[----:B------:R-:W-:Y:S01]  /*21320*/  VIADD R79, R85, UR5 ;  /* 0x00000005554f7c36 */ /* 0x000fe20008000000 */
[-C--:B------:R-:W-:Y:S01]  /*21330*/  LEA.HI.X.SX32 R69, R4, R2.reuse, 0x1, P2 ;  /* 0x0000000204457211 */ /* 0x080fe200010f0eff */
[----:B------:R-:W-:Y:S01]  /*21340*/  VIADD R83, R0, 0x5 ;  /* 0x0000000500537836 */ /* 0x000fe20000000000 */
[-C--:B------:R-:W-:Y:S01]  /*21350*/  LEA.HI.X.SX32 R91, R5, R2.reuse, 0x1, P4 ;  /* 0x00000002055b7211 */ /* 0x080fe200020f0eff */
[----:B------:R-:W-:Y:S01]  /*21360*/  VIADD R70, R79, UR5 ;  /* 0x000000054f467c36 */ /* 0x000fe20008000000 */
[-C--:B------:R-:W-:Y:S01]  /*21370*/  IADD3 R92, P4, PT, R6, R3.reuse, RZ ;  /* 0x00000003065c7210 */ /* 0x080fe20007f9e0ff */
[----:B------:R-:W0:Y:S01]  /*21380*/  LDCU UR4, c[0x0][0x39c] ;  /* 0x00007380ff0477ac */ /* 0x000e220008000800 */
[----:B-1----:R-:W-:Y:S01]  /*21390*/  ISETP.LT.AND P2, PT, R9, UR6, !P0 ;  /* 0x0000000609007c0c */ /* 0x002fe2000c741270 */
[----:B------:R-:W-:Y:S01]  /*213a0*/  VIADD R84, R70, UR5 ;  /* 0x0000000546547c36 */ /* 0x000fe20008000000 */
[-C--:B------:R-:W-:Y:S01]  /*213b0*/  LEA.HI.X.SX32 R93, R6, R2.reuse, 0x1, P4 ;  /* 0x00000002065d7211 */ /* 0x080fe200020f0eff */
[----:B------:R-:W1:Y:S01]  /*213c0*/  LDCU UR6, c[0x0][0x39c] ;  /* 0x00007380ff0677ac */ /* 0x000e620008000800 */
[-C--:B------:R-:W-:Y:S01]  /*213d0*/  IADD3 R10, P4, PT, R8, R3.reuse, RZ ;  /* 0x00000003080a7210 */ /* 0x080fe20007f9e0ff */
[----:B------:R-:W-:Y:S01]  /*213e0*/  VIADD R72, R84, UR5 ;  /* 0x0000000554487c36 */ /* 0x000fe20008000000 */
[----:B------:R-:W-:Y:S01]  /*213f0*/  P2R R89, PR, RZ, 0x20 ;  /* 0x00000020ff597803 */ /* 0x000fe20000000000 */
[----:B------:R-:W2:Y:S01]  /*21400*/  LDCU UR7, c[0x0][0x39c] ;  /* 0x00007380ff0777ac */ /* 0x000ea20008000800 */
[----:B------:R-:W-:Y:S01]  /*21410*/  LEA.HI.X.SX32 R11, R8, R2, 0x1, P4 ;  /* 0x00000002080b7211 */ /* 0x000fe200020f0eff */
[----:B------:R-:W-:Y:S01]  /*21420*/  VIADD R78, R72, UR5 ;  /* 0x00000005484e7c36 */ /* 0x000fe20008000000 */
[----:B------:R-:W-:-:S03]  /*21430*/  IADD3 R96, P4, PT, R73, R3, RZ ;  /* 0x0000000349607210 */ /* 0x000fc60007f9e0ff */
[----:B------:R-:W-:Y:S01]  /*21440*/  VIADD R82, R78, UR5 ;  /* 0x000000054e527c36 */ /* 0x000fe20008000000 */
[----:B------:R-:W-:Y:S01]  /*21450*/  LEA.HI.X.SX32 R97, R73, R2, 0x1, P4 ;  /* 0x0000000249617211 */ /* 0x000fe200020f0eff */
[----:B------:R-:W3:Y:S02]  /*21460*/  @!P1 SYNCS.CCTL.IV [UR9+0x20000] ;  /* 0x02000000ff0099b1 */ /* 0x000ee40008000009 */
[----:B---3--:R-:W-:Y:S01]  /*21470*/  BAR.SYNC.DEFER_BLOCKING 0x0 ;  /* 0x0000000000007b1d */ /* 0x008fe20000010000 */
[----:B------:R-:W-:-:S04]  /*21480*/  VIADD R75, R82, UR5 ;  /* 0x00000005524b7c36 */ /* 0x000fc80008000000 */
[----:B------:R-:W-:Y:S01]  /*21490*/  VIADD R73, R75, UR5 ;  /* 0x000000054b497c36 */ /* 0x000fe20008000000 */
[----:B------:R-:W3:Y:S01]  /*214a0*/  @!P1 SYNCS.CCTL.IV [UR9+0x20008] ;  /* 0x02000800ff0099b1 */ /* 0x000ee20008000009 */
[CC--:B------:R-:W-:Y:S01]  /*214b0*/  IADD3 R12, P1, PT, R7.reuse, R3.reuse, RZ ;  /* 0x00000003070c7210 */ /* 0x0c0fe20007f3e0ff */
[----:B------:R-:W4:Y:S03]  /*214c0*/  LDCU UR9, c[0x0][0x39c] ;  /* 0x00007380ff0977ac */ /* 0x000f260008000800 */
[----:B------:R-:W-:Y:S02]  /*214d0*/  LEA.HI.X.SX32 R13, R7, R2, 0x1, P1 ;  /* 0x00000002070d7211 */ /* 0x000fe400008f0eff */
[----:B------:R-:W-:-:S03]  /*214e0*/  IADD3 R94, P1, PT, R77, R3, RZ ;  /* 0x000000034d5e7210 */ /* 0x000fc60007f3e0ff */
[----:B------:R-:W-:Y:S01]  /*214f0*/  STL.64 [R1+0x2f0], R12 ;  /* 0x0002f00c01007387 */ /* 0x000fe20000100a00 */
[----:B------:R-:W-:-:S03]  /*21500*/  LEA.HI.X.SX32 R95, R77, R2, 0x1, P1 ;  /* 0x000000024d5f7211 */ /* 0x000fc600008f0eff */
[----:B------:R5:W-:Y:S04]  /*21510*/  STL.64 [R1+0x2e8], R10 ;  /* 0x0002e80a01007387 */ /* 0x000be80000100a00 */
[----:B------:R0:W-:Y:S04]  /*21520*/  STL.64 [R1+0x2e0], R96 ;  /* 0x0002e06001007387 */ /* 0x0001e80000100a00 */
[----:B------:R1:W-:Y:S01]  /*21530*/  STL.64 [R1+0x2d8], R94 ;  /* 0x0002d85e01007387 */ /* 0x0003e20000100a00 */
[----:B-----5:R-:W5:Y:S01]  /*21540*/  LDTM.x64 R4, tmem[UR10] ;  /* 0x0000000a000479ee */ /* 0x020f620008340000 */
[----:B0-----:R-:W-:-:S02]  /*21550*/  IADD3 R96, P4, PT, R81, R3, RZ ;  /* 0x0000000351607210 */ /* 0x001fc40007f9e0ff */
[----:B-1----:R-:W-:Y:S02]  /*21560*/  IADD3 R94, P1, PT, R87, R3, RZ ;  /* 0x00000003575e7210 */ /* 0x002fe40007f3e0ff */
[-C--:B------:R-:W-:Y:S01]  /*21570*/  LEA.HI.X.SX32 R97, R81, R2.reuse, 0x1, P4 ;  /* 0x0000000251617211 */ /* 0x080fe200020f0eff */
[----:B------:R-:W-:Y:S01]  /*21580*/  VIADD R81, R73, UR5 ;  /* 0x0000000549517c36 */ /* 0x000fe20008000000 */
[----:B------:R-:W-:-:S03]  /*21590*/  LEA.HI.X.SX32 R95, R87, R2, 0x1, P1 ;  /* 0x00000002575f7211 */ /* 0x000fc600008f0eff */
[----:B------:R0:W-:Y:S01]  /*215a0*/  STL.64 [R1+0x2d0], R96 ;  /* 0x0002d06001007387 */ /* 0x0001e20000100a00 */
[----:B------:R-:W-:-:S03]  /*215b0*/  VIADD R77, R81, UR5 ;  /* 0x00000005514d7c36 */ /* 0x000fc60008000000 */
[----:B------:R1:W-:Y:S01]  /*215c0*/  STL.64 [R1+0x2c8], R94 ;  /* 0x0002c85e01007387 */ /* 0x0003e20000100a00 */
[CC--:B0-----:R-:W-:Y:S02]  /*215d0*/  IADD3 R96, P4, PT, R88.reuse, R3.reuse, RZ ;  /* 0x0000000358607210 */ /* 0x0c1fe40007f9e0ff */
[CC--:B-1----:R-:W-:Y:S02]  /*215e0*/  IADD3 R94, P1, PT, R71.reuse, R3.reuse, RZ ;  /* 0x00000003475e7210 */ /* 0x0c2fe40007f3e0ff */
[-C--:B------:R-:W-:Y:S02]  /*215f0*/  LEA.HI.X.SX32 R97, R88, R2.reuse, 0x1, P4 ;  /* 0x0000000258617211 */ /* 0x080fe400020f0eff */
[----:B------:R-:W-:Y:S01]  /*21600*/  LEA.HI.X.SX32 R95, R71, R2, 0x1, P1 ;  /* 0x00000002475f7211 */ /* 0x000fe200008f0eff */
[----:B------:R-:W-:Y:S02]  /*21610*/  VIADD R71, R77, UR5 ;  /* 0x000000054d477c36 */ /* 0x000fe40008000000 */
[----:B------:R0:W-:Y:S04]  /*21620*/  STL.64 [R1+0x2c0], R96 ;  /* 0x0002c06001007387 */ /* 0x0001e80000100a00 */
[----:B------:R1:W-:Y:S01]  /*21630*/  STL.64 [R1+0x2b8], R94 ;  /* 0x0002b85e01007387 */ /* 0x0003e20000100a00 */
[----:B0-----:R-:W-:-:S02]  /*21640*/  IADD3 R96, P4, PT, R80, R3, RZ ;  /* 0x0000000350607210 */ /* 0x001fc40007f9e0ff */
[----:B-1----:R-:W-:Y:S02]  /*21650*/  IADD3 R94, P1, PT, R86, R3, RZ ;  /* 0x00000003565e7210 */ /* 0x002fe40007f3e0ff */
[-C--:B------:R-:W-:Y:S01]  /*21660*/  LEA.HI.X.SX32 R97, R80, R2.reuse, 0x1, P4 ;  /* 0x0000000250617211 */ /* 0x080fe200020f0eff */
[----:B------:R-:W-:Y:S01]  /*21670*/  VIADD R80, R71, UR5 ;  /* 0x0000000547507c36 */ /* 0x000fe20008000000 */
[----:B------:R-:W-:-:S03]  /*21680*/  LEA.HI.X.SX32 R95, R86, R2, 0x1, P1 ;  /* 0x00000002565f7211 */ /* 0x000fc600008f0eff */
[----:B------:R0:W-:Y:S04]  /*21690*/  STL.64 [R1+0x2b0], R96 ;  /* 0x0002b06001007387 */ /* 0x0001e80000100a00 */
[----:B------:R1:W-:Y:S01]  /*216a0*/  STL.64 [R1+0x2a8], R94 ;  /* 0x0002a85e01007387 */ /* 0x0003e20000100a00 */
[-C--:B0-----:R-:W-:Y:S02]  /*216b0*/  IADD3 R96, P4, PT, R74, R3.reuse, RZ ;  /* 0x000000034a607210 */ /* 0x081fe40007f9e0ff */
[-C--:B-1----:R-:W-:Y:S02]  /*216c0*/  IADD3 R94, P1, PT, R76, R3.reuse, RZ ;  /* 0x000000034c5e7210 */ /* 0x082fe40007f3e0ff */
[----:B------:R-:W-:Y:S01]  /*216d0*/  LEA.HI.X.SX32 R97, R74, R2, 0x1, P4 ;  /* 0x000000024a617211 */ /* 0x000fe200020f0eff */
[----:B------:R-:W-:Y:S01]  /*216e0*/  VIADD R74, R80, UR5 ;  /* 0x00000005504a7c36 */ /* 0x000fe20008000000 */
[----:B------:R-:W-:-:S02]  /*216f0*/  IADD3 R86, P4, PT, R85, R3, RZ ;  /* 0x0000000355567210 */ /* 0x000fc40007f9e0ff */
[-C--:B------:R-:W-:Y:S01]  /*21700*/  LEA.HI.X.SX32 R95, R76, R2.reuse, 0x1, P1 ;  /* 0x000000024c5f7211 */ /* 0x080fe200008f0eff */
[----:B------:R-:W-:Y:S01]  /*21710*/  STL.64 [R1+0x2a0], R96 ;  /* 0x0002a06001007387 */ /* 0x000fe20000100a00 */
        /* <DEDUP_REMOVED lines=12> */
[-C--:B0-----:R-:W-:Y:S02]  /*217e0*/  IADD3 R94, P1, PT, R84, R3.reuse, RZ ;  /* 0x00000003545e7210 */ /* 0x081fe40007f3e0ff */
[-C--:B-1----:R-:W-:Y:S02]  /*217f0*/  IADD3 R86, P4, PT, R72, R3.reuse, RZ ;  /* 0x0000000348567210 */ /* 0x082fe40007f9e0ff */
[-C--:B------:R-:W-:Y:S02]  /*21800*/  LEA.HI.X.SX32 R95, R84, R2.reuse, 0x1, P1 ;  /* 0x00000002545f7211 */ /* 0x080fe400008f0eff */
[----:B------:R-:W-:Y:S01]  /*21810*/  LEA.HI.X.SX32 R87, R72, R2, 0x1, P4 ;  /* 0x0000000248577211 */ /* 0x000fe200020f0eff */
[----:B------:R-:W-:Y:S02]  /*21820*/  VIADD R72, R70, UR5 ;  /* 0x0000000546487c36 */ /* 0x000fe40008000000 */
[----:B------:R0:W-:Y:S04]  /*21830*/  STL.64 [R1+0x278], R94 ;  /* 0x0002785e01007387 */ /* 0x0001e80000100a00 */
[----:B------:R1:W-:Y:S01]  /*21840*/  STL.64 [R1+0x270], R86 ;  /* 0x0002705601007387 */ /* 0x0003e20000100a00 */
[----:B0-----:R-:W-:-:S02]  /*21850*/  IADD3 R94, P1, PT, R78, R3, RZ ;  /* 0x000000034e5e7210 */ /* 0x001fc40007f3e0ff */
[-C--:B-1----:R-:W-:Y:S02]  /*21860*/  IADD3 R86, P4, PT, R82, R3.reuse, RZ ;  /* 0x0000000352567210 */ /* 0x082fe40007f9e0ff */
[-C--:B------:R-:W-:Y:S01]  /*21870*/  LEA.HI.X.SX32 R95, R78, R2.reuse, 0x1, P1 ;  /* 0x000000024e5f7211 */ /* 0x080fe200008f0eff */
[----:B------:R-:W-:Y:S01]  /*21880*/  VIADD R78, R72, UR5 ;  /* 0x00000005484e7c36 */ /* 0x000fe20008000000 */
[CC--:B------:R-:W-:Y:S02]  /*21890*/  IADD3 R84, P1, PT, R75.reuse, R3.reuse, RZ ;  /* 0x000000034b547210 */ /* 0x0c0fe40007f3e0ff */
        /* <DEDUP_REMOVED lines=29> */
[CC--:B-1----:R-:W-:Y:S02]  /*21a70*/  IADD3 R84, P1, PT, R79.reuse, R3.reuse, RZ ;  /* 0x000000034f547210 */ /* 0x0c2fe40007f3e0ff */
        /* <DEDUP_REMOVED lines=13> */
[-C--:B------:R-:W-:Y:S02]  /*21b50*/  IADD3 R124, P1, PT, R75, R3.reuse, RZ ;  /* 0x000000034b7c7210 */ /* 0x080fe40007f3e0ff */
[-C--:B------:R-:W-:Y:S01]  /*21b60*/  LEA.HI.X.SX32 R81, R78, R2.reuse, 0x1, P4 ;  /* 0x000000024e517211 */ /* 0x080fe200020f0eff */
[----:B------:R-:W-:Y:S01]  /*21b70*/  STL.64 [R1+0x208], R84 ;  /* 0x0002085401007387 */ /* 0x000fe20000100a00 */
[-C--:B------:R-:W-:Y:S02]  /*21b80*/  IADD3 R122, P4, PT, R73, R3.reuse, RZ ;  /* 0x00000003497a7210 */ /* 0x080fe40007f9e0ff */
[-C--:B------:R-:W-:Y:S01]  /*21b90*/  LEA.HI.X.SX32 R125, R75, R2.reuse, 0x1, P1 ;  /* 0x000000024b7d7211 */ /* 0x080fe200008f0eff */
[----:B------:R-:W-:Y:S01]  /*21ba0*/  VIADD R75, R72, UR5 ;  /* 0x00000005484b7c36 */ /* 0x000fe20008000000 */
[-C--:B------:R-:W-:Y:S01]  /*21bb0*/  IADD3 R120, P1, PT, R77, R3.reuse, RZ ;  /* 0x000000034d787210 */ /* 0x080fe20007f3e0ff */
[----:B------:R-:W-:Y:S01]  /*21bc0*/  STL [R1+0x8cc], R124 ;  /* 0x0008cc7c01007387 */ /* 0x000fe20000100800 */
[-C--:B------:R-:W-:Y:S01]  /*21bd0*/  LEA.HI.X.SX32 R123, R73, R2.reuse, 0x1, P4 ;  /* 0x00000002497b7211 */ /* 0x080fe200020f0eff */
[----:B------:R-:W-:Y:S01]  /*21be0*/  VIADD R73, R75, UR5 ;  /* 0x000000054b497c36 */ /* 0x000fe20008000000 */
[----:B------:R-:W-:Y:S01]  /*21bf0*/  IADD3 R118, P4, PT, R71, R3, RZ ;  /* 0x0000000347767210 */ /* 0x000fe20007f9e0ff */
[----:B------:R-:W-:Y:S01]  /*21c00*/  STL.64 [R1+0x200], R80 ;  /* 0x0002005001007387 */ /* 0x000fe20000100a00 */
[----:B------:R-:W-:-:S02]  /*21c10*/  LEA.HI.X.SX32 R121, R77, R2, 0x1, P1 ;  /* 0x000000024d797211 */ /* 0x000fc400008f0eff */
[-C--:B------:R-:W-:Y:S01]  /*21c20*/  IADD3 R116, P1, PT, R74, R3.reuse, RZ ;  /* 0x000000034a747210 */ /* 0x080fe20007f3e0ff */
[----:B------:R-:W-:Y:S01]  /*21c30*/  STL [R1+0x8c8], R125 ;  /* 0x0008c87d01007387 */ /* 0x000fe20000100800 */
[-C--:B------:R-:W-:Y:S01]  /*21c40*/  LEA.HI.X.SX32 R119, R71, R2.reuse, 0x1, P4 ;  /* 0x0000000247777211 */ /* 0x080fe200020f0eff */
[----:B------:R-:W-:Y:S01]  /*21c50*/  VIADD R71, R73, UR5 ;  /* 0x0000000549477c36 */ /* 0x000fe20008000000 */
[-C--:B------:R-:W-:Y:S01]  /*21c60*/  IADD3 R114, P4, PT, R76, R3.reuse, RZ ;  /* 0x000000034c727210 */ /* 0x080fe20007f9e0ff */
[----:B------:R-:W-:Y:S01]  /*21c70*/  STL.64 [R1+0x8d0], R122 ;  /* 0x0008d07a01007387 */ /* 0x000fe20000100a00 */
[-C--:B------:R-:W-:Y:S01]  /*21c80*/  LEA.HI.X.SX32 R117, R74, R2.reuse, 0x1, P1 ;  /* 0x000000024a757211 */ /* 0x080fe200008f0eff */
[----:B------:R-:W-:Y:S01]  /*21c90*/  VIADD R74, R71, UR5 ;  /* 0x00000005474a7c36 */ /* 0x000fe20008000000 */
[----:B------:R-:W-:Y:S01]  /*21ca0*/  IADD3 R112, P1, PT, R70, R3, RZ ;  /* 0x0000000346707210 */ /* 0x000fe20007f3e0ff */
[----:B------:R-:W-:Y:S01]  /*21cb0*/  STL [R1+0x8e0], R120 ;  /* 0x0008e07801007387 */ /* 0x000fe20000100800 */
        /* <DEDUP_REMOVED lines=17> */
[----:B------:R-:W-:Y:S01]  /*21dd0*/  STL [R1+0x8c0], R115 ;  /* 0x0008c07301007387 */ /* 0x000fe20000100800 */
[-C--:B------:R-:W-:Y:S01]  /*21de0*/  LEA.HI.X.SX32 R105, R71, R2.reuse, 0x1, P1 ;  /* 0x0000000247697211 */ /* 0x080fe200008f0eff */
[----:B------:R-:W-:Y:S01]  /*21df0*/  VIADD R71, R73, UR5 ;  /* 0x0000000549477c36 */ /* 0x000fe20008000000 */
[----:B------:R-:W-:Y:S01]  /*21e00*/  IADD3 R100, P1, PT, R70, R3, RZ ;  /* 0x0000000346647210 */ /* 0x000fe20007f3e0ff */
[----:B------:R0:W-:Y:S01]  /*21e10*/  STL.64 [R1+0x8f0], R112 ;  /* 0x0008f07001007387 */ /* 0x0001e20000100a00 */
[----:B------:R-:W-:-:S02]  /*21e20*/  LEA.HI.X.SX32 R103, R74, R2, 0x1, P4 ;  /* 0x000000024a677211 */ /* 0x000fc400020f0eff */
[-C--:B------:R-:W-:Y:S02]  /*21e30*/  IADD3 R98, P4, PT, R72, R3.reuse, RZ ;  /* 0x0000000348627210 */ /* 0x080fe40007f9e0ff */
[-C--:B------:R-:W-:Y:S01]  /*21e40*/  LEA.HI.X.SX32 R101, R70, R2.reuse, 0x1, P1 ;  /* 0x0000000246657211 */ /* 0x080fe200008f0eff */
[----:B------:R-:W-:Y:S01]  /*21e50*/  VIADD R70, R71, UR5 ;  /* 0x0000000547467c36 */ /* 0x000fe20008000000 */
[-C--:B------:R-:W-:Y:S02]  /*21e60*/  IADD3 R96, P1, PT, R73, R3.reuse, RZ ;  /* 0x0000000349607210 */ /* 0x080fe40007f3e0ff */
[-C--:B------:R-:W-:Y:S01]  /*21e70*/  LEA.HI.X.SX32 R99, R72, R2.reuse, 0x1, P4 ;  /* 0x0000000248637211 */ /* 0x080fe200020f0eff */
[C---:B------:R-:W-:Y:S01]  /*21e80*/  VIADD R72, R70.reuse, UR5 ;  /* 0x0000000546487c36 */ /* 0x040fe20008000000 */
[-C--:B------:R-:W-:Y:S01]  /*21e90*/  IADD3 R94, P4, PT, R71, R3.reuse, RZ ;  /* 0x00000003475e7210 */ /* 0x080fe20007f9e0ff */
[----:B0-----:R-:W-:Y:S01]  /*21ea0*/  IMAD.MOV.U32 R112, RZ, RZ, R92 ;  /* 0x000000ffff707224 */ /* 0x001fe200078e005c */
[----:B------:R-:W-:Y:S01]  /*21eb0*/  LEA.HI.X.SX32 R97, R73, R2, 0x1, P1 ;  /* 0x0000000249617211 */ /* 0x000fe200008f0eff */
[----:B------:R-:W-:Y:S01]  /*21ec0*/  IMAD.MOV.U32 R113, RZ, RZ, R93 ;  /* 0x000000ffff717224 */ /* 0x000fe200078e005d */
[----:B------:R-:W-:-:S02]  /*21ed0*/  IADD3 R92, P1, PT, R70, R3, RZ ;  /* 0x00000003465c7210 */ /* 0x000fc40007f3e0ff */
[-C--:B------:R-:W-:Y:S01]  /*21ee0*/  LEA.HI.X.SX32 R95, R71, R2.reuse, 0x1, P4 ;  /* 0x00000002475f7211 */ /* 0x080fe200020f0eff */
[----:B------:R-:W-:Y:S01]  /*21ef0*/  VIADD R71, R72, UR5 ;  /* 0x0000000548477c36 */ /* 0x000fe20008000000 */
[----:B------:R0:W-:Y:S01]  /*21f00*/  STL.64 [R1+0x948], R112 ;  /* 0x0009487001007387 */ /* 0x0001e20000100a00 */
[----:B------:R-:W-:Y:S02]  /*21f10*/  LEA.HI.X.SX32 R93, R70, R2, 0x1, P1 ;  /* 0x00000002465d7211 */ /* 0x000fe400008f0eff */
[----:B------:R-:W-:Y:S01]  /*21f20*/  VIADD R70, R71, UR5 ;  /* 0x0000000547467c36 */ /* 0x000fe20008000000 */
[----:B------:R1:W-:Y:S01]  /*21f30*/  STL [R1+0x938], R110 ;  /* 0x0009386e01007387 */ /* 0x0003e20000100800 */
[----:B------:R-:W-:Y:S01]  /*21f40*/  ISETP.LT.AND P1, PT, R83, UR4, !P0 ;  /* 0x0000000453007c0c */ /* 0x000fe2000c721270 */
[----:B------:R-:W2:Y:S01]  /*21f50*/  LDCU UR4, c[0x0][0x39c] ;  /* 0x00007380ff0477ac */ /* 0x000ea20008000800 */
[----:B-----5:R-:W-:Y:S01]  /*21f60*/  F2FP.SATFINITE.E4M3.F32.PACK_AB_MERGE_C R116, R15, R14, RZ ;  /* 0x0000000e0f74723e */ /* 0x020fe200048070ff */
[----:B------:R-:W-:Y:S01]  /*21f70*/  STL [R1+0x8bc], R111 ;  /* 0x0008bc6f01007387 */ /* 0x000fe20000100800 */
[----:B------:R-:W-:-:S02]  /*21f80*/  F2FP.SATFINITE.E4M3.F32.PACK_AB_MERGE_C R117, R17, R16, RZ ;  /* 0x000000101175723e */ /* 0x000fc400048070ff */
[----:B------:R-:W-:Y:S01]  /*21f90*/  F2FP.SATFINITE.E4M3.F32.PACK_AB_MERGE_C R118, R23, R22, RZ ;  /* 0x000000161776723e */ /* 0x000fe200048070ff */
[----:B0-----:R-:W-:Y:S01]  /*21fa0*/  IMAD.MOV.U32 R112, RZ, RZ, R90 ;  /* 0x000000ffff707224 */ /* 0x001fe200078e005a */
[----:B------:R0:W-:Y:S01]  /*21fb0*/  STL.64 [R1+0x900], R108 ;  /* 0x0009006c01007387 */ /* 0x0001e20000100a00 */
[CC--:B------:R-:W-:Y:S01]  /*21fc0*/  IADD3 R90, P4, PT, R72.reuse, R3.reuse, RZ ;  /* 0x00000003485a7210 */ /* 0x0c0fe20007f9e0ff */
[----:B------:R-:W-:Y:S01]  /*21fd0*/  IMAD.MOV.U32 R113, RZ, RZ, R91 ;  /* 0x000000ffff717224 */ /* 0x000fe200078e005b */
[----:B-1----:R-:W-:Y:S01]  /*21fe0*/  F2FP.SATFINITE.E4M3.F32.PACK_AB_MERGE_C R110, R9, R8, RZ ;  /* 0x00000008096e723e */ /* 0x002fe200048070ff */
[----:B------:R-:W-:Y:S01]  /*21ff0*/  STL [R1+0x8b8], R107 ;  /* 0x0008b86b01007387 */ /* 0x000fe20000100800 */
[----:B------:R-:W-:Y:S02]  /*22000*/  LEA.HI.X.SX32 R91, R72, R2, 0x1, P4 ;  /* 0x00000002485b7211 */ /* 0x000fe400020f0eff */
[----:B------:R-:W-:Y:S01]  /*22010*/  IADD3 R88, P4, PT, R71, R3, RZ ;  /* 0x0000000347587210 */ /* 0x000fe20007f9e0ff */
[----:B------:R1:W-:Y:S01]  /*22020*/  STL.64 [R1+0x908], R104 ;  /* 0x0009086801007387 */ /* 0x0003e20000100a00 */
[----:B------:R-:W-:-:S02]  /*22030*/  F2FP.SATFINITE.E4M3.F32.PACK_AB_MERGE_C R119, R25, R24, RZ ;  /* 0x000000181977723e */ /* 0x000fc400048070ff */
[----:B------:R-:W-:Y:S01]  /*22040*/  F2FP.SATFINITE.E4M3.F32.PACK_AB_MERGE_C R114, R27, R26, RZ ;  /* 0x0000001a1b72723e */ /* 0x000fe200048070ff */
[----:B------:R-:W-:Y:S01]  /*22050*/  STL [R1+0x8b4], R103 ;  /* 0x0008b46701007387 */ /* 0x000fe20000100800 */
[----:B0-----:R-:W-:Y:S02]  /*22060*/  F2FP.SATFINITE.E4M3.F32.PACK_AB_MERGE_C R108, R19, R18, RZ ;  /* 0x00000012136c723e */ /* 0x001fe400048070ff */
[----:B------:R-:W-:Y:S01]  /*22070*/  F2FP.SATFINITE.E4M3.F32.PACK_AB_MERGE_C R109, R21, R20, RZ ;  /* 0x00000014156d723e */ /* 0x000fe200048070ff */
[----:B------:R-:W-:Y:S01]  /*22080*/  STL.64 [R1+0x910], R100 ;  /* 0x0009106401007387 */ /* 0x000fe20000100a00 */
[----:B------:R-:W-:Y:S02]  /*22090*/  F2FP.SATFINITE.E4M3.F32.PACK_AB_MERGE_C R122, R29, R28, RZ ;  /* 0x0000001c1d7a723e */ /* 0x000fe400048070ff */
[----:B------:R-:W-:Y:S01]  /*220a0*/  F2FP.SATFINITE.E4M3.F32.PACK_AB_MERGE_C R123, R31, R30, RZ ;  /* 0x0000001e1f7b723e */ /* 0x000fe200048070ff */
[----:B------:R-:W-:Y:S01]  /*220b0*/  STL [R1+0x8b0], R99 ;  /* 0x0008b06301007387 */ /* 0x000fe20000100800 */
[----:B-1----:R-:W-:Y:S01]  /*220c0*/  IMAD.MOV.U32 R105, RZ, RZ, R89 ;  /* 0x000000ffff697224 */ /* 0x002fe200078e0059 */
[----:B------:R-:W-:-:S02]  /*220d0*/  LEA.HI.X.SX32 R89, R71, R2, 0x1, P4 ;  /* 0x0000000247597211 */ /* 0x000fc400020f0eff */
[----:B------:R0:W-:Y:S01]  /*220e0*/  STL.64 [R1+0x918], R96 ;  /* 0x0009186001007387 */ /* 0x0001e20000100a00 */
[C---:B------:R-:W-:Y:S02]  /*220f0*/  IADD3 R86, P4, PT, R70.reuse, R3, RZ ;  /* 0x0000000346567210 */ /* 0x040fe40007f9e0ff */
[----:B------:R-:W-:Y:S01]  /*22100*/  F2FP.SATFINITE.E4M3.F32.PACK_AB_MERGE_C R120, R33, R32, RZ ;  /* 0x000000202178723e */ /* 0x000fe200048070ff */
[----:B------:R-:W-:Y:S01]  /*22110*/  STL [R1+0x8ac], R95 ;  /* 0x0008ac5f01007387 */ /* 0x000fe20000100800 */
[----:B------:R-:W-:Y:S02]  /*22120*/  LEA.HI.X.SX32 R87, R70, R2, 0x1, P4 ;  /* 0x0000000246577211 */ /* 0x000fe400020f0eff */
[----:B------:R-:W-:Y:S01]  /*22130*/  F2FP.SATFINITE.E4M3.F32.PACK_AB_MERGE_C R125, R35, R34, RZ ;  /* 0x00000022237d723e */ /* 0x000fe200048070ff */
[----:B------:R1:W-:Y:S01]  /*22140*/  STL.64 [R1+0x920], R92 ;  /* 0x0009205c01007387 */ /* 0x0003e20000100a00 */
[----:B------:R-:W-:Y:S02]  /*22150*/  F2FP.SATFINITE.E4M3.F32.PACK_AB_MERGE_C R124, R37, R36, RZ ;  /* 0x00000024257c723e */ /* 0x000fe400048070ff */
[----:B------:R-:W-:Y:S01]  /*22160*/  F2FP.SATFINITE.E4M3.F32.PACK_AB_MERGE_C R121, R39, R38, RZ ;  /* 0x000000262779723e */ /* 0x000fe200048070ff */
[----:B------:R5:W-:Y:S01]  /*22170*/  STL [R1+0x8a8], R91 ;  /* 0x0008a85b01007387 */ /* 0x000be20000100800 */
[----:B0-----:R-:W-:-:S02]  /*22180*/  F2FP.SATFINITE.E4M3.F32.PACK_AB_MERGE_C R96, R11, R10, RZ ;  /* 0x0000000a0b60723e */ /* 0x001fc400048070ff */
[----:B------:R-:W-:Y:S01]  /*22190*/  F2FP.SATFINITE.E4M3.F32.PACK_AB_MERGE_C R97, R13, R12, RZ ;  /* 0x0000000c0d61723e */ /* 0x000fe200048070ff */
[----:B------:R-:W-:Y:S01]  /*221a0*/  STL.64 [R1+0x928], R88 ;  /* 0x0009285801007387 */ /* 0x000fe20000100a00 */
[----:B------:R-:W-:Y:S02]  /*221b0*/  F2FP.SATFINITE.E4M3.F32.PACK_AB_MERGE_C R115, R41, R40, RZ ;  /* 0x000000282973723e */ /* 0x000fe400048070ff */
[----:B------:R-:W-:Y:S01]  /*221c0*/  F2FP.SATFINITE.E4M3.F32.PACK_AB_MERGE_C R111, R43, R42, RZ ;  /* 0x0000002a2b6f723e */ /* 0x000fe200048070ff */
[----:B------:R0:W-:Y:S01]  /*221d0*/  STL [R1+0x8a4], R87 ;  /* 0x0008a45701007387 */ /* 0x0001e20000100800 */
[----:B-1----:R-:W-:Y:S01]  /*221e0*/  F2FP.SATFINITE.E4M3.F32.PACK_AB_MERGE_C R92, R5, R4, RZ ;  /* 0x00000004055c723e */ /* 0x002fe200048070ff */
[----:B------:R-:W-:Y:S01]  /*221f0*/  VIADD R4, R70, UR5 ;  /* 0x0000000546047c36 */ /* 0x000fe20008000000 */
[----:B------:R-:W-:Y:S01]  /*22200*/  F2FP.SATFINITE.E4M3.F32.PACK_AB_MERGE_C R93, R7, R6, RZ ;  /* 0x00000006075d723e */ /* 0x000fe200048070ff */
[----:B------:R-:W-:Y:S01]  /*22210*/  STL.64 [R1+0x940], R96 ;  /* 0x0009406001007387 */ /* 0x000fe20000100a00 */
[----:B------:R-:W-:Y:S01]  /*22220*/  F2FP.SATFINITE.E4M3.F32.PACK_AB_MERGE_C R107, R45, R44, RZ ;  /* 0x0000002c2d6b723e */ /* 0x000fe200048070ff */
[C---:B------:R-:W-:Y:S01]  /*22230*/  VIADD R5, R4.reuse, UR5 ;  /* 0x0000000504057c36 */ /* 0x040fe20008000000 */
[----:B------:R-:W-:-:S02]  /*22240*/  IADD3 R84, P4, PT, R4, R3, RZ ;  /* 0x0000000304547210 */ /* 0x000fc40007f9e0ff */
[----:B------:R-:W-:Y:S02]  /*22250*/  F2FP.SATFINITE.E4M3.F32.PACK_AB_MERGE_C R103, R47, R46, RZ ;  /* 0x0000002e2f67723e */ /* 0x000fe400048070ff */
[----:B------:R-:W-:Y:S01]  /*22260*/  LEA.HI.X.SX32 R85, R4, R2, 0x1, P4 ;  /* 0x0000000204557211 */ /* 0x000fe200020f0eff */
[C---:B------:R-:W-:Y:S01]  /*22270*/  VIADD R4, R5.reuse, UR5 ;  /* 0x0000000505047c36 */ /* 0x040fe20008000000 */
[-C--:B------:R-:W-:Y:S02]  /*22280*/  IADD3 R82, P4, PT, R5, R3.reuse, RZ ;  /* 0x0000000305527210 */ /* 0x080fe40007f9e0ff */
[----:B------:R-:W-:Y:S01]  /*22290*/  F2FP.SATFINITE.E4M3.F32.PACK_AB_MERGE_C R99, R49, R48, RZ ;  /* 0x000000303163723e */ /* 0x000fe200048070ff */
[----:B------:R-:W-:Y:S01]  /*222a0*/  STL.64 [R1+0x930], R84 ;  /* 0x0009305401007387 */ /* 0x000fe20000100a00 */
[----:B------:R-:W-:Y:S01]  /*222b0*/  LEA.HI.X.SX32 R83, R5, R2, 0x1, P4 ;  /* 0x0000000205537211 */ /* 0x000fe200020f0eff */
[C---:B------:R-:W-:Y:S01]  /*222c0*/  VIADD R5, R4.reuse, UR5 ;  /* 0x0000000504057c36 */ /* 0x040fe20008000000 */
[----:B------:R-:W-:-:S02]  /*222d0*/  IADD3 R80, P4, PT, R4, R3, RZ ;  /* 0x0000000304507210 */ /* 0x000fc40007f9e0ff */
[----:B------:R-:W-:Y:S01]  /*222e0*/  F2FP.SATFINITE.E4M3.F32.PACK_AB_MERGE_C R95, R51, R50, RZ ;  /* 0x00000032335f723e */ /* 0x000fe200048070ff */
[----:B------:R1:W-:Y:S01]  /*222f0*/  STL [R1+0x8a0], R83 ;  /* 0x0008a05301007387 */ /* 0x0003e20000100800 */
[----:B------:R-:W-:Y:S01]  /*22300*/  LEA.HI.X.SX32 R81, R4, R2, 0x1, P4 ;  /* 0x0000000204517211 */ /* 0x000fe200020f0eff */
[C---:B------:R-:W-:Y:S01]  /*22310*/  VIADD R4, R5.reuse, UR5 ;  /* 0x0000000505047c36 */ /* 0x040fe20008000000 */
[-C--:B------:R-:W-:Y:S02]  /*22320*/  IADD3 R78, P4, PT, R5, R3.reuse, RZ ;  /* 0x00000003054e7210 */ /* 0x080fe40007f9e0ff */
[----:B-----5:R-:W-:Y:S02]  /*22330*/  F2FP.SATFINITE.E4M3.F32.PACK_AB_MERGE_C R91, R53, R52, RZ ;  /* 0x00000034355b723e */ /* 0x020fe400048070ff */
[----:B------:R-:W-:Y:S01]  /*22340*/  LEA.HI.X.SX32 R79, R5, R2, 0x1, P4 ;  /* 0x00000002054f7211 */ /* 0x000fe200020f0eff */
[C---:B------:R-:W-:Y:S01]  /*22350*/  VIADD R5, R4.reuse, UR5 ;  /* 0x0000000504057c36 */ /* 0x040fe20008000000 */
[----:B------:R-:W-:-:S02]  /*22360*/  IADD3 R76, P4, PT, R4, R3, RZ ;  /* 0x00000003044c7210 */ /* 0x000fc40007f9e0ff */
[----:B0-----:R-:W-:Y:S01]  /*22370*/  F2FP.SATFINITE.E4M3.F32.PACK_AB_MERGE_C R87, R55, R54, RZ ;  /* 0x000000363757723e */ /* 0x001fe200048070ff */
[----:B------:R0:W-:Y:S01]  /*22380*/  STL [R1+0x89c], R79 ;  /* 0x00089c4f01007387 */ /* 0x0001e20000100800 */
[----:B------:R-:W-:Y:S01]  /*22390*/  LEA.HI.X.SX32 R77, R4, R2, 0x1, P4 ;  /* 0x00000002044d7211 */ /* 0x000fe200020f0eff */
[C---:B------:R-:W-:Y:S01]  /*223a0*/  VIADD R4, R5.reuse, UR5 ;  /* 0x0000000505047c36 */ /* 0x040fe20008000000 */
[-C--:B------:R-:W-:Y:S02]  /*223b0*/  IADD3 R74, P4, PT, R5, R3.reuse, RZ ;  /* 0x00000003054a7210 */ /* 0x080fe40007f9e0ff */
[----:B-1----:R-:W-:Y:S01]  /*223c0*/  F2FP.SATFINITE.E4M3.F32.PACK_AB_MERGE_C R83, R57, R56, RZ ;  /* 0x000000383953723e */ /* 0x002fe200048070ff */
[C---:B------:R-:W-:Y:S01]  /*223d0*/  VIADD R104, R4.reuse, UR5 ;  /* 0x0000000504687c36 */ /* 0x040fe20008000000 */
[----:B------:R-:W-:Y:S01]  /*223e0*/  LEA.HI.X.SX32 R75, R5, R2, 0x1, P4 ;  /* 0x00000002054b7211 */ /* 0x000fe200020f0eff */
[----:B------:R1:W-:Y:S01]  /*223f0*/  STL [R1+0x898], R77 ;  /* 0x0008984d01007387 */ /* 0x0003e20000100800 */
[----:B------:R-:W-:-:S02]  /*22400*/  IADD3 R72, P4, PT, R4, R3, RZ ;  /* 0x0000000304487210 */ /* 0x000fc40007f9e0ff */
[----:B0-----:R-:W-:Y:S02]  /*22410*/  F2FP.SATFINITE.E4M3.F32.PACK_AB_MERGE_C R79, R59, R58, RZ ;  /* 0x0000003a3b4f723e */ /* 0x001fe400048070ff */
[----:B------:R-:W-:Y:S02]  /*22420*/  LEA.HI.X.SX32 R73, R4, R2, 0x1, P4 ;  /* 0x0000000204497211 */ /* 0x000fe400020f0eff */
[C---:B------:R-:W-:Y:S02]  /*22430*/  IADD3 R70, P4, PT, R104.reuse, R3, RZ ;  /* 0x0000000368467210 */ /* 0x040fe40007f9e0ff */
[----:B------:R-:W-:Y:S02]  /*22440*/  F2FP.SATFINITE.E4M3.F32.PACK_AB_MERGE_C R85, R65, R64, RZ ;  /* 0x000000404155723e */ /* 0x000fe400048070ff */
[----:B------:R-:W-:Y:S02]  /*22450*/  LEA.HI.X.SX32 R71, R104, R2, 0x1, P4 ;  /* 0x0000000268477211 */ /* 0x000fe400020f0eff */
[----:B-1----:R-:W-:-:S02]  /*22460*/  F2FP.SATFINITE.E4M3.F32.PACK_AB_MERGE_C R77, R61, R60, RZ ;  /* 0x0000003c3d4d723e */ /* 0x002fc400048070ff */
[----:B------:R-:W-:Y:S01]  /*22470*/  F2FP.SATFINITE.E4M3.F32.PACK_AB_MERGE_C R84, R67, R66, RZ ;  /* 0x000000424354723e */ /* 0x000fe200048070ff */
[----:B------:R0:W-:Y:S01]  /*22480*/  STL [R1+0x894], R71 ;  /* 0x0008944701007387 */ /* 0x0001e20000100800 */
[----:B------:R-:W-:-:S03]  /*22490*/  ISETP.LT.AND P4, PT, R0, UR15, !P0 ;  /* 0x0000000f00007c0c */ /* 0x000fc6000c781270 */
[----:B------:R-:W-:Y:S01]  /*224a0*/  STL [R1+0x388], R85 ;  /* 0x0003885501007387 */ /* 0x000fe20000100800 */
[----:B0-----:R-:W-:Y:S02]  /*224b0*/  F2FP.SATFINITE.E4M3.F32.PACK_AB_MERGE_C R71, R63, R62, RZ ;  /* 0x0000003e3f47723e */ /* 0x001fe400048070ff */
[----:B------:R-:W0:Y:S02]  /*224c0*/  LDTM.x64 R4, tmem[UR10+0x40] ;  /* 0x0000400a000479ee */ /* 0x000e240008340000 */
[----:B0-----:R-:W-:Y:S04]  /*224d0*/  STL.64 [R1+0x100], R4 ;  /* 0x0001000401007387 */ /* 0x001fe80000100a00 */
[----:B------:R-:W-:Y:S04]  /*224e0*/  STL [R1+0x38c], R84 ;  /* 0x00038c5401007387 */ /* 0x000fe80000100800 */
[----:B------:R-:W-:Y:S04]  /*224f0*/  STL.64 [R1+0x108], R6 ;  /* 0x0001080601007387 */ /* 0x000fe80000100a00 */
        /* <DEDUP_REMOVED lines=29> */
[----:B------:R0:W-:Y:S04]  /*226d0*/  STL.64 [R1+0x1f8], R66 ;  /* 0x0001f84201007387 */ /* 0x0001e80000100a00 */
[----:B------:R-:W5:Y:S04]  /*226e0*/  LDL.LU.64 R96, [R1+0x2f0] ;  /* 0x0002f00001607983 */ /* 0x000f680000300a00 */
[----:B------:R-:W3:Y:S01]  /*226f0*/  LDL.LU.64 R100, [R1+0x2e8] ;  /* 0x0002e80001647983 */ /* 0x000ee20000300a00 */
[----:B0-----:R-:W0:Y:S03]  /*22700*/  LDTM.x64 R4, tmem[UR10+0x80] ;  /* 0x0000800a000479ee */ /* 0x001e260008340000 */
[----:B0-----:R-:W-:Y:S04]  /*22710*/  STL.64 [R1], R4 ;  /* 0x0000000401007387 */ /* 0x001fe80000100a00 */
        /* <DEDUP_REMOVED lines=30> */
[----:B------:R0:W-:Y:S02]  /*22900*/  STL.64 [R1+0xf8], R66 ;  /* 0x0000f84201007387 */ /* 0x0001e40000100a00 */
[----:B0-----:R-:W0:Y:S01]  /*22910*/  LDTM.x64 R4, tmem[UR10+0xc0] ;  /* 0x0000c00a000479ee */ /* 0x001e220008340000 */
[----:B------:R-:W-:Y:S01]  /*22920*/  NOP ;  /* 0x0000000000007918 */ /* 0x000fe20000000000 */
[----:B------:R1:W-:Y:S01]  /*22930*/  @P4 STG.E.U8 desc[UR20][R68.64], R92 ;  /* 0x0000005c44004986 */ /* 0x0003e2000c101114 */
[----:B------:R-:W-:Y:S01]  /*22940*/  PRMT R84, R92, 0x9910, RZ ;  /* 0x000099105c547816 */ /* 0x000fe200000000ff */
[----:B-1----:R-:W-:-:S03]  /*22950*/  VIADD R68, R0, 0x6 ;  /* 0x0000000600447836 */ /* 0x002fc60000000000 */
[----:B------:R-:W-:Y:S02]  /*22960*/  SHF.R.S32.HI R84, RZ, 0x8, R84 ;  /* 0x00000008ff547819 */ /* 0x000fe40000011454 */
[----:B--2---:R-:W-:Y:S01]  /*22970*/  ISETP.LT.AND P4, PT, R68, UR4, !P0 ;  /* 0x0000000444007c0c */ /* 0x004fe2000c781270 */
[----:B0-----:R0:W-:Y:S01]  /*22980*/  STL [R1+0x890], R67 ;  /* 0x0008904301007387 */ /* 0x0011e20000100800 */
[----:B------:R-:W1:Y:S01]  /*22990*/  LDCU UR4, c[0x0][0x39c] ;  /* 0x00007380ff0477ac */ /* 0x000e620008000800 */
[----:B0-----:R-:W-:-:S05]  /*229a0*/  VIADD R67, R104, UR5 ;  /* 0x0000000568437c36 */ /* 0x001fca0008000000 */
[C---:B------:R-:W-:Y:S01]  /*229b0*/  IADD3 R68, P5, PT, R67.reuse, R3, RZ ;  /* 0x0000000343447210 */ /* 0x040fe20007fbe0ff */
[----:B------:R0:W-:Y:S03]  /*229c0*/  @P6 STG.E.U8 desc[UR20][R112.64], R84 ;  /* 0x0000005470006986 */ /* 0x0001e6000c101114 */
[----:B------:R-:W-:Y:S02]  /*229d0*/  LEA.HI.X.SX32 R69, R67, R2, 0x1, P5 ;  /* 0x0000000243457211 */ /* 0x000fe400028f0eff */
[----:B------:R-:W-:Y:S02]  /*229e0*/  ISETP.NE.AND P5, PT, R105, RZ, PT ;  /* 0x000000ff6900720c */ /* 0x000fe40003fa5270 */
[----:B------:R-:W2:Y:S04]  /*229f0*/  LDL.LU.64 R104, [R1+0x2e0] ;  /* 0x0002e00001687983 */ /* 0x000ea80000300a00 */
[----:B------:R-:W2:Y:S04]  /*22a00*/  LDL.LU.64 R88, [R1+0x2d8] ;  /* 0x0002d80001587983 */ /* 0x000ea80000300a00 */
[----:B0-----:R-:W2:Y:S01]  /*22a10*/  LDL.LU.64 R112, [R1+0x948] ;  /* 0x0009480001707983 */ /* 0x001ea20000300a00 */
[----:B------:R-:W-:-:S05]  /*22a20*/  VIADD R84, R0, 0x7 ;  /* 0x0000000700547836 */ /* 0x000fca0000000000 */
[----:B-1----:R-:W-:Y:S01]  /*22a30*/  ISETP.LT.AND P6, PT, R84, UR4, !P0 ;  /* 0x0000000454007c0c */ /* 0x002fe2000c7c1270 */
[----:B------:R-:W0:Y:S01]  /*22a40*/  LDCU UR4, c[0x0][0x39c] ;  /* 0x00007380ff0477ac */ /* 0x000e220008000800 */
[----:B------:R-:W-:Y:S01]  /*22a50*/  VIADD R84, R0, 0x8 ;  /* 0x0000000800547836 */ /* 0x000fe20000000000 */
[----:B--2---:R1:W-:Y:S04]  /*22a60*/  @P3 STG.E.U8 desc[UR20][R112.64], R93 ;  /* 0x0000005d70003986 */ /* 0x0043e8000c101114 */
[----:B0-----:R-:W-:Y:S01]  /*22a70*/  ISETP.LT.AND P3, PT, R84, UR4, !P0 ;  /* 0x0000000454007c0c */ /* 0x001fe2000c761270 */
[----:B------:R-:W0:Y:S01]  /*22a80*/  LDCU UR4, c[0x0][0x39c] ;  /* 0x00007380ff0477ac */ /* 0x000e220008000800 */
[----:B------:R-:W-:-:S04]  /*22a90*/  PRMT R84, R93, 0x9910, RZ ;  /* 0x000099105d547816 */ /* 0x000fc800000000ff */
[----:B------:R-:W-:Y:S01]  /*22aa0*/  SHF.R.S32.HI R84, RZ, 0x8, R84 ;  /* 0x00000008ff547819 */ /* 0x000fe20000011454 */
[----:B-1----:R-:W2:Y:S04]  /*22ab0*/  LDL.LU.64 R112, [R1+0x2d0] ;  /* 0x0002d00001707983 */ /* 0x002ea80000300a00 */
[----:B------:R-:W2:Y:S04]  /*22ac0*/  LDL.LU.64 R92, [R1+0x2c8] ;  /* 0x0002c800015c7983 */ /* 0x000ea80000300a00 */
[----:B-----5:R1:W-:Y:S04]  /*22ad0*/  @P5 STG.E.U8 desc[UR20][R96.64], R84 ;  /* 0x0000005460005986 */ /* 0x0203e8000c101114 */
[----:B-1----:R-:W5:Y:S01]  /*22ae0*/  LDL.LU.64 R96, [R1+0x940] ;  /* 0x0009400001607983 */ /* 0x002f620000300a00 */
[----:B------:R-:W-:-:S03]  /*22af0*/  VIADD R84, R0, 0x9 ;  /* 0x0000000900547836 */ /* 0x000fc60000000000 */
[----:B---3--:R1:W-:Y:S02]  /*22b00*/  @P2 STG.E.U8 desc[UR20][R100.64], R110 ;  /* 0x0000006e64002986 */ /* 0x0083e4000c101114 */
[----:B0-----:R-:W-:Y:S01]  /*22b10*/  ISETP.LT.AND P5, PT, R84, UR4, !P0 ;  /* 0x0000000454007c0c */ /* 0x001fe2000c7a1270 */
[----:B------:R-:W0:Y:S01]  /*22b20*/  LDCU UR4, c[0x0][0x39c] ;  /* 0x00007380ff0477ac */ /* 0x000e220008000800 */
[----:B-1----:R-:W3:Y:S01]  /*22b30*/  LDL.LU.64 R100, [R1+0x2c0] ;  /* 0x0002c00001647983 */ /* 0x002ee20000300a00 */
[----:B------:R-:W-:-:S05]  /*22b40*/  VIADD R84, R0, 0xa ;  /* 0x0000000a00547836 */ /* 0x000fca0000000000 */
[----:B0-----:R-:W-:Y:S01]  /*22b50*/  ISETP.LT.AND P2, PT, R84, UR4, !P0 ;  /* 0x0000000454007c0c */ /* 0x001fe2000c741270 */
[----:B------:R-:W0:Y:S01]  /*22b60*/  LDCU UR4, c[0x0][0x39c] ;  /* 0x00007380ff0477ac */ /* 0x000e220008000800 */
[----:B------:R-:W-:Y:S02]  /*22b70*/  PRMT R84, R110, 0x9910, RZ ;  /* 0x000099106e547816 */ /* 0x000fe400000000ff */
[----:B------:R-:W3:Y:S02]  /*22b80*/  LDL.LU R110, [R1+0x938] ;  /* 0x00093800016e7983 */ /* 0x000ee40000300800 */
[----:B------:R-:W-:-:S05]  /*22b90*/  SHF.R.S32.HI R84, RZ, 0x8, R84 ;  /* 0x00000008ff547819 */ /* 0x000fca0000011454 */
[----:B------:R1:W-:Y:S04]  /*22ba0*/  @P1 STG.E.U8 desc[UR20][R104.64], R84 ;  /* 0x0000005468001986 */ /* 0x0003e8000c101114 */
[----:B-1----:R-:W3:Y:S01]  /*22bb0*/  LDL.LU.64 R104, [R1+0x2b8] ;  /* 0x0002b80001687983 */ /* 0x002ee20000300a00 */
[----:B------:R-:W-:-:S05]  /*22bc0*/  VIADD R84, R0, 0xb ;  /* 0x0000000b00547836 */ /* 0x000fca0000000000 */
[----:B0-----:R-:W-:Y:S01]  /*22bd0*/  ISETP.LT.AND P1, PT, R84, UR4, !P0 ;  /* 0x0000000454007c0c */ /* 0x001fe2000c721270 */
[----:B------:R-:W0:Y:S01]  /*22be0*/  LDCU UR4, c[0x0][0x39c] ;  /* 0x00007380ff0477ac */ /* 0x000e220008000800 */
[----:B------:R-:W-:Y:S01]  /*22bf0*/  VIADD R84, R0, 0xc ;  /* 0x0000000c00547836 */ /* 0x000fe20000000000 */
[----:B-----5:R1:W-:Y:S04]  /*22c00*/  @P4 STG.E.U8 desc[UR20][R88.64], R96 ;  /* 0x0000006058004986 */ /* 0x0203e8000c101114 */
[----:B0-----:R-:W-:Y:S01]  /*22c10*/  ISETP.LT.AND P4, PT, R84, UR4, !P0 ;  /* 0x0000000454007c0c */ /* 0x001fe2000c781270 */
[----:B------:R-:W0:Y:S01]  /*22c20*/  LDCU UR4, c[0x0][0x39c] ;  /* 0x00007380ff0477ac */ /* 0x000e220008000800 */
[----:B------:R-:W5:Y:S01]  /*22c30*/  LDL.LU.64 R84, [R1+0x2b0] ;  /* 0x0002b00001547983 */ /* 0x000f620000300a00 */
[----:B-1----:R-:W-:-:S04]  /*22c40*/  PRMT R88, R96, 0x9910, RZ ;  /* 0x0000991060587816 */ /* 0x002fc800000000ff */
[----:B------:R-:W-:-:S05]  /*22c50*/  SHF.R.S32.HI R88, RZ, 0x8, R88 ;  /* 0x00000008ff587819 */ /* 0x000fca0000011458 */
[----:B--2---:R1:W-:Y:S02]  /*22c60*/  @P6 STG.E.U8 desc[UR20][R112.64], R88 ;  /* 0x0000005870006986 */ /* 0x0043e4000c101114 */
[----:B-1----:R-:W-:Y:S02]  /*22c70*/  VIADD R88, R0, 0xd ;  /* 0x0000000d00587836 */ /* 0x002fe40000000000 */
[----:B------:R-:W2:Y:S03]  /*22c80*/  LDL.LU.64 R112, [R1+0x2a8] ;  /* 0x0002a80001707983 */ /* 0x000ea60000300a00 */
[----:B0-----:R-:W-:Y:S01]  /*22c90*/  ISETP.LT.AND P6, PT, R88, UR4, !P0 ;  /* 0x0000000458007c0c */ /* 0x001fe2000c7c1270 */
[----:B------:R-:W0:Y:S01]  /*22ca0*/  LDCU UR4, c[0x0][0x39c] ;  /* 0x00007380ff0477ac */ /* 0x000e220008000800 */
[----:B------:R-:W-:Y:S01]  /*22cb0*/  VIADD R88, R0, 0xe ;  /* 0x0000000e00587836 */ /* 0x000fe20000000000 */
[----:B------:R1:W-:Y:S04]  /*22cc0*/  @P3 STG.E.U8 desc[UR20][R92.64], R97 ;  /* 0x000000615c003986 */ /* 0x0003e8000c101114 */
[----:B0-----:R-:W-:Y:S01]  /*22cd0*/  ISETP.LT.AND P3, PT, R88, UR4, !P0 ;  /* 0x0000000458007c0c */ /* 0x001fe2000c761270 */
[----:B------:R-:W0:Y:S01]  /*22ce0*/  LDCU UR4, c[0x0][0x39c] ;  /* 0x00007380ff0477ac */ /* 0x000e220008000800 */
[----:B------:R-:W-:-:S02]  /*22cf0*/  PRMT R88, R97, 0x9910, RZ ;  /* 0x0000991061587816 */ /* 0x000fc400000000ff */
[----:B-1----:R-:W4:Y:S02]  /*22d00*/  LDL.LU.64 R96, [R1+0x2a0] ;  /* 0x0002a00001607983 */ /* 0x002f240000300a00 */
[----:B------:R-:W-:-:S05]  /*22d10*/  SHF.R.S32.HI R88, RZ, 0x8, R88 ;  /* 0x00000008ff587819 */ /* 0x000fca0000011458 */
[----:B---3--:R1:W-:Y:S04]  /*22d20*/  @P5 STG.E.U8 desc[UR20][R100.64], R88 ;  /* 0x0000005864005986 */ /* 0x0083e8000c101114 */
[----:B-1----:R-:W3:Y:S01]  /*22d30*/  LDL.LU.64 R100, [R1+0x298] ;  /* 0x0002980001647983 */ /* 0x002ee20000300a00 */
[----:B------:R-:W-:-:S05]  /*22d40*/  VIADD R88, R0, 0xf ;  /* 0x0000000f00587836 */ /* 0x000fca0000000000 */
[----:B0-----:R-:W-:Y:S01]  /*22d50*/  ISETP.LT.AND P5, PT, R88, UR4, !P0 ;  /* 0x0000000458007c0c */ /* 0x001fe2000c7a1270 */
[----:B------:R-:W0:Y:S01]  /*22d60*/  LDCU UR4, c[0x0][0x39c] ;  /* 0x00007380ff0477ac */ /* 0x000e220008000800 */
[----:B------:R-:W-:Y:S01]  /*22d70*/  VIADD R88, R0, 0x10 ;  /* 0x0000001000587836 */ /* 0x000fe20000000000 */
[----:B------:R1:W-:Y:S04]  /*22d80*/  @P2 STG.E.U8 desc[UR20][R104.64], R116 ;  /* 0x0000007468002986 */ /* 0x0003e8000c101114 */
[----:B0-----:R-:W-:Y:S01]  /*22d90*/  ISETP.LT.AND P2, PT, R88, UR4, !P0 ;  /* 0x0000000458007c0c */ /* 0x001fe2000c741270 */
[----:B------:R-:W0:Y:S01]  /*22da0*/  LDCU UR4, c[0x0][0x39c] ;  /* 0x00007380ff0477ac */ /* 0x000e220008000800 */
[----:B------:R-:W3:Y:S04]  /*22db0*/  LDL.LU.64 R88, [R1+0x290] ;  /* 0x0002900001587983 */ /* 0x000ee80000300a00 */
[----:B-1----:R-:W3:Y:S01]  /*22dc0*/  LDL.LU.64 R104, [R1+0x288] ;  /* 0x0002880001687983 */ /* 0x002ee20000300a00 */
[----:B------:R-:W-:-:S04]  /*22dd0*/  PRMT R92, R116, 0x9910, RZ ;  /* 0x00009910745c7816 */ /* 0x000fc800000000ff */
[----:B------:R-:W-:Y:S01]  /*22de0*/  SHF.R.S32.HI R93, RZ, 0x8, R92 ;  /* 0x00000008ff5d7819 */ /* 0x000fe2000001145c */
[----:B------:R-:W-:-:S04]  /*22df0*/  VIADD R92, R0, 0x11 ;  /* 0x00000011005c7836 */ /* 0x000fc80000000000 */
[----:B-----5:R1:W-:Y:S01]  /*22e00*/  @P1 STG.E.U8 desc[UR20][R84.64], R93 ;  /* 0x0000005d54001986 */ /* 0x0203e2000c101114 */
[----:B0-----:R-:W-:Y:S01]  /*22e10*/  ISETP.LT.AND P1, PT, R92, UR4, !P0 ;  /* 0x000000045c007c0c */ /* 0x001fe2000c721270 */
[----:B------:R-:W0:Y:S01]  /*22e20*/  LDCU UR4, c[0x0][0x39c] ;  /* 0x00007380ff0477ac */ /* 0x000e220008000800 */
[----:B------:R-:W-:Y:S01]  /*22e30*/  VIADD R92, R0, 0x12 ;  /* 0x00000012005c7836 */ /* 0x000fe20000000000 */
[----:B-1----:R-:W5:Y:S04]  /*22e40*/  LDL.LU.64 R84, [R1+0x930] ;  /* 0x0009300001547983 */ /* 0x002f680000300a00 */
[----:B--2---:R1:W-:Y:S01]  /*22e50*/  @P4 STG.E.U8 desc[UR20][R112.64], R117 ;  /* 0x0000007570004986 */ /* 0x0043e2000c101114 */
[----:B0-----:R-:W-:Y:S01]  /*22e60*/  ISETP.LT.AND P4, PT, R92, UR4, !P0 ;  /* 0x000000045c007c0c */ /* 0x001fe2000c781270 */
[----:B------:R-:W0:Y:S01]  /*22e70*/  LDCU UR4, c[0x0][0x39c] ;  /* 0x00007380ff0477ac */ /* 0x000e220008000800 */
[----:B------:R-:W-:Y:S01]  /*22e80*/  PRMT R92, R117, 0x9910, RZ ;  /* 0x00009910755c7816 */ /* 0x000fe200000000ff */
[----:B-1----:R-:W2:Y:S03]  /*22e90*/  LDL.LU.64 R112, [R1+0x280] ;  /* 0x0002800001707983 */ /* 0x002ea60000300a00 */
[----:B------:R-:W-:Y:S01]  /*22ea0*/  SHF.R.S32.HI R93, RZ, 0x8, R92 ;  /* 0x00000008ff5d7819 */ /* 0x000fe2000001145c */
[----:B------:R-:W-:Y:S01]  /*22eb0*/  VIADD R92, R0, 0x13 ;  /* 0x00000013005c7836 */ /* 0x000fe20000000000 */
[----:B------:R-:W5:Y:S04]  /*22ec0*/  LDL.LU.64 R116, [R1+0x278] ;  /* 0x0002780001747983 */ /* 0x000f680000300a00 */
[----:B----4-:R1:W-:Y:S01]  /*22ed0*/  @P6 STG.E.U8 desc[UR20][R96.64], R93 ;  /* 0x0000005d60006986 */ /* 0x0103e2000c101114 */
[----:B0-----:R-:W-:Y:S01]  /*22ee0*/  ISETP.LT.AND P6, PT, R92, UR4, !P0 ;  /* 0x000000045c007c0c */ /* 0x001fe2000c7c1270 */
[----:B------:R-:W0:Y:S01]  /*22ef0*/  LDCU UR4, c[0x0][0x39c] ;  /* 0x00007380ff0477ac */ /* 0x000e220008000800 */
[----:B------:R-:W-:Y:S01]  /*22f00*/  VIADD R92, R0, 0x14 ;  /* 0x00000014005c7836 */ /* 0x000fe20000000000 */
[----:B---3--:R3:W-:Y:S04]  /*22f10*/  @P3 STG.E.U8 desc[UR20][R100.64], R108 ;  /* 0x0000006c64003986 */ /* 0x0087e8000c101114 */
[----:B0-----:R-:W-:Y:S01]  /*22f20*/  ISETP.LT.AND P3, PT, R92, UR4, !P0 ;  /* 0x000000045c007c0c */ /* 0x001fe2000c761270 */
[----:B------:R-:W0:Y:S01]  /*22f30*/  LDCU UR4, c[0x0][0x39c] ;  /* 0x00007380ff0477ac */ /* 0x000e220008000800 */
[----:B-1----:R-:W4:Y:S01]  /*22f40*/  LDL.LU.64 R92, [R1+0x270] ;  /* 0x00027000015c7983 */ /* 0x002f220000300a00 */
[----:B------:R-:W-:-:S03]  /*22f50*/  PRMT R96, R108, 0x9910, RZ ;  /* 0x000099106c607816 */ /* 0x000fc600000000ff */
[----:B---3--:R-:W3:Y:S01]  /*22f60*/  LDL.LU.64 R100, [R1+0x268] ;  /* 0x0002680001647983 */ /* 0x008ee20000300a00 */
[----:B------:R-:W-:Y:S01]  /*22f70*/  SHF.R.S32.HI R97, RZ, 0x8, R96 ;  /* 0x00000008ff617819 */ /* 0x000fe20000011460 */
[----:B------:R-:W-:-:S04]  /*22f80*/  VIADD R96, R0, 0x15 ;  /* 0x0000001500607836 */ /* 0x000fc80000000000 */
[----:B------:R1:W-:Y:S01]  /*22f90*/  @P5 STG.E.U8 desc[UR20][R88.64], R97 ;  /* 0x0000006158005986 */ /* 0x0003e2000c101114 */
[----:B0-----:R-:W-:Y:S01]  /*22fa0*/  ISETP.LT.AND P5, PT, R96, UR4, !P0 ;  /* 0x0000000460007c0c */ /* 0x001fe2000c7a1270 */
[----:B------:R-:W0:Y:S02]  /*22fb0*/  LDCU UR4, c[0x0][0x39c] ;  /* 0x00007380ff0477ac */ /* 0x000e240008000800 */
[----:B------:R0:W-:Y:S04]  /*22fc0*/  @P2 STG.E.U8 desc[UR20][R104.64], R109 ;  /* 0x0000006d68002986 */ /* 0x0001e8000c101114 */
[----:B-1----:R-:W3:Y:S04]  /*22fd0*/  LDL.LU.64 R88, [R1+0x928] ;  /* 0x0009280001587983 */ /* 0x002ee80000300a00 */
[----:B0-----:R-:W3:Y:S01]  /*22fe0*/  LDL.LU.64 R104, [R1+0x260] ;  /* 0x0002600001687983 */ /* 0x001ee20000300a00 */
[----:B------:R-:W-:-:S05]  /*22ff0*/  VIADD R96, R0, 0x16 ;  /* 0x0000001600607836 */ /* 0x000fca0000000000 */
[----:B------:R-:W-:Y:S01]  /*23000*/  ISETP.LT.AND P2, PT, R96, UR4, !P0 ;  /* 0x0000000460007c0c */ /* 0x000fe2000c741270 */
[----:B------:R-:W0:Y:S01]  /*23010*/  LDCU UR4, c[0x0][0x39c] ;  /* 0x00007380ff0477ac */ /* 0x000e220008000800 */
[----:B------:R-:W-:Y:S02]  /*23020*/  PRMT R96, R109, 0x9910, RZ ;  /* 0x000099106d607816 */ /* 0x000fe400000000ff */
[----:B------:R-:W3:Y:S02]  /*23030*/  LDL.LU.64 R108, [R1+0x258] ;  /* 0x00025800016c7983 */ /* 0x000ee40000300a00 */
[----:B------:R-:W-:Y:S01]  /*23040*/  SHF.R.S32.HI R97, RZ, 0x8, R96 ;  /* 0x00000008ff617819 */ /* 0x000fe20000011460 */
[----:B------:R-:W-:-:S04]  /*23050*/  VIADD R96, R0, 0x17 ;  /* 0x0000001700607836 */ /* 0x000fc80000000000 */
[----:B--2---:R1:W-:Y:S01]  /*23060*/  @P1 STG.E.U8 desc[UR20][R112.64], R97 ;  /* 0x0000006170001986 */ /* 0x0043e2000c101114 */
[----:B0-----:R-:W-:Y:S01]  /*23070*/  ISETP.LT.AND P1, PT, R96, UR4, !P0 ;  /* 0x0000000460007c0c */ /* 0x001fe2000c721270 */
[----:B------:R-:W0:Y:S02]  /*23080*/  LDCU UR4, c[0x0][0x39c] ;  /* 0x00007380ff0477ac */ /* 0x000e240008000800 */
[----:B-1----:R-:W2:Y:S01]  /*23090*/  LDL.LU.64 R112, [R1+0x250] ;  /* 0x0002500001707983 */ /* 0x002ea20000300a00 */
[----:B------:R-:W-:-:S03]  /*230a0*/  VIADD R96, R0, 0x18 ;  /* 0x0000001800607836 */ /* 0x000fc60000000000 */
[----:B-----5:R1:W-:Y:S02]  /*230b0*/  @P4 STG.E.U8 desc[UR20][R116.64], R118 ;  /* 0x0000007674004986 */ /* 0x0203e4000c101114 */
[----:B0-----:R-:W-:Y:S01]  /*230c0*/  ISETP.LT.AND P4, PT, R96, UR4, !P0 ;  /* 0x0000000460007c0c */ /* 0x001fe2000c781270 */
[----:B------:R-:W0:Y:S01]  /*230d0*/  LDCU UR4, c[0x0][0x39c] ;  /* 0x00007380ff0477ac */ /* 0x000e220008000800 */
[----:B-1----:R-:W5:Y:S01]  /*230e0*/  LDL.LU.64 R116, [R1+0x248] ;  /* 0x0002480001747983 */ /* 0x002f620000300a00 */
[----:B------:R-:W-:-:S04]  /*230f0*/  PRMT R96, R118, 0x9910, RZ ;  /* 0x0000991076607816 */ /* 0x000fc800000000ff */
[----:B------:R-:W-:Y:S01]  /*23100*/  SHF.R.S32.HI R97, RZ, 0x8, R96 ;  /* 0x00000008ff617819 */ /* 0x000fe20000011460 */
[----:B------:R-:W-:-:S04]  /*23110*/  VIADD R96, R0, 0x19 ;  /* 0x0000001900607836 */ /* 0x000fc80000000000 */
[----:B----4-:R1:W-:Y:S01]  /*23120*/  @P6 STG.E.U8 desc[UR20][R92.64], R97 ;  /* 0x000000615c006986 */ /* 0x0103e2000c101114 */
[----:B0-----:R-:W-:Y:S01]  /*23130*/  ISETP.LT.AND P6, PT, R96, UR4, !P0 ;  /* 0x0000000460007c0c */ /* 0x001fe2000c7c1270 */
[----:B------:R-:W0:Y:S01]  /*23140*/  LDCU UR4, c[0x0][0x39c] ;  /* 0x00007380ff0477ac */ /* 0x000e220008000800 */
[----:B------:R-:W-:Y:S01]  /*23150*/  VIADD R96, R0, 0x1a ;  /* 0x0000001a00607836 */ /* 0x000fe20000000000 */
[----:B---3--:R3:W-:Y:S04]  /*23160*/  @P3 STG.E.U8 desc[UR20][R100.64], R119 ;  /* 0x0000007764003986 */ /* 0x0087e8000c101114 */
[----:B-1----:R-:W4:Y:S01]  /*23170*/  LDL.LU.64 R92, [R1+0x920] ;  /* 0x00092000015c7983 */ /* 0x002f220000300a00 */
[----:B0-----:R-:W-:Y:S01]  /*23180*/  ISETP.LT.AND P3, PT, R96, UR4, !P0 ;  /* 0x0000000460007c0c */ /* 0x001fe2000c761270 */
[----:B------:R-:W0:Y:S02]  /*23190*/  LDCU UR4, c[0x0][0x39c] ;  /* 0x00007380ff0477ac */ /* 0x000e240008000800 */
[----:B------:R-:W4:Y:S01]  /*231a0*/  LDL.LU.64 R96, [R1+0x240] ;  /* 0x0002400001607983 */ /* 0x000f220000300a00 */
[----:B---3--:R-:W-:-:S03]  /*231b0*/  PRMT R100, R119, 0x9910, RZ ;  /* 0x0000991077647816 */ /* 0x008fc600000000ff */
[----:B------:R-:W3:Y:S01]  /*231c0*/  LDL.LU.64 R118, [R1+0x238] ;  /* 0x0002380001767983 */ /* 0x000ee20000300a00 */
[----:B------:R-:W-:Y:S01]  /*231d0*/  SHF.R.S32.HI R101, RZ, 0x8, R100 ;  /* 0x00000008ff657819 */ /* 0x000fe20000011464 */
[----:B------:R-:W-:-:S04]  /*231e0*/  VIADD R100, R0, 0x1b ;  /* 0x0000001b00647836 */ /* 0x000fc80000000000 */
[----:B------:R1:W-:Y:S01]  /*231f0*/  @P5 STG.E.U8 desc[UR20][R104.64], R101 ;  /* 0x0000006568005986 */ /* 0x0003e2000c101114 */
[----:B0-----:R-:W-:Y:S01]  /*23200*/  ISETP.LT.AND P5, PT, R100, UR4, !P0 ;  /* 0x0000000464007c0c */ /* 0x001fe2000c7a1270 */
[----:B------:R-:W0:Y:S01]  /*23210*/  LDCU UR4, c[0x0][0x39c] ;  /* 0x00007380ff0477ac */ /* 0x000e220008000800 */
[----:B------:R-:W-:Y:S01]  /*23220*/  VIADD R100, R0, 0x1c ;  /* 0x0000001c00647836 */ /* 0x000fe20000000000 */
[----:B------:R1:W-:Y:S04]  /*23230*/  @P2 STG.E.U8 desc[UR20][R108.64], R114 ;  /* 0x000000726c002986 */ /* 0x0003e8000c101114 */
[----:B0-----:R-:W-:Y:S01]  /*23240*/  ISETP.LT.AND P2, PT, R100, UR4, !P0 ;  /* 0x0000000464007c0c */ /* 0x001fe2000c741270 */
[----:B------:R-:W0:Y:S01]  /*23250*/  LDCU UR4, c[0x0][0x39c] ;  /* 0x00007380ff0477ac */ /* 0x000e220008000800 */
[----:B-1----:R-:W3:Y:S01]  /*23260*/  LDL.LU.64 R100, [R1+0x230] ;  /* 0x0002300001647983 */ /* 0x002ee20000300a00 */
[----:B------:R-:W-:Y:S01]  /*23270*/  PRMT R104, R114, 0x9910, RZ ;  /* 0x0000991072687816 */ /* 0x000fe200000000ff */
[----:B------:R-:W-:-:S03]  /*23280*/  VIADD R108, R0, 0x1d ;  /* 0x0000001d006c7836 */ /* 0x000fc60000000000 */
        /* <DEDUP_REMOVED lines=10> */
[----:B------:R-:W5:Y:S01]  /*23330*/  LDL.LU.64 R108, [R1+0x220] ;  /* 0x00022000016c7983 */ /* 0x000f620000300a00 */
[----:B------:R-:W-:-:S04]  /*23340*/  PRMT R112, R122, 0x9910, RZ ;  /* 0x000099107a707816 */ /* 0x000fc800000000ff */
[----:B-1----:R-:W-:Y:S02]  /*23350*/  SHF.R.S32.HI R116, RZ, 0x8, R112 ;  /* 0x00000008ff747819 */ /* 0x002fe40000011470 */
[----:B------:R-:W5:Y:S04]  /*23360*/  LDL.LU.64 R112, [R1+0x218] ;  /* 0x0002180001707983 */ /* 0x000f680000300a00 */
[----:B----4-:R1:W-:Y:S01]  /*23370*/  @P6 STG.E.U8 desc[UR20][R96.64], R116 ;  /* 0x0000007460006986 */ /* 0x0103e2000c101114 */
[----:B0-----:R-:W-:Y:S01]  /*23380*/  ISETP.LT.AND P6, PT, R114, UR4, !P0 ;  /* 0x0000000472007c0c */ /* 0x001fe2000c7c1270 */
[----:B------:R-:W0:Y:S02]  /*23390*/  LDCU UR4, c[0x0][0x39c] ;  /* 0x00007380ff0477ac */ /* 0x000e240008000800 */
[----:B-1----:R-:W4:Y:S04]  /*233a0*/  LDL.LU.64 R96, [R1+0x918] ;  /* 0x0009180001607983 */ /* 0x002f280000300a00 */
[----:B------:R-:W4:Y:S01]  /*233b0*/  LDL.LU.64 R116, [R1+0x210] ;  /* 0x0002100001747983 */ /* 0x000f220000300a00 */
[----:B------:R-:W-:-:S03]  /*233c0*/  VIADD R114, R0, 0x20 ;  /* 0x0000002000727836 */ /* 0x000fc60000000000 */
[----:B---3--:R1:W-:Y:S02]  /*233d0*/  @P3 STG.E.U8 desc[UR20][R118.64], R123 ;  /* 0x0000007b76003986 */ /* 0x0083e4000c101114 */
[----:B0-----:R-:W-:Y:S01]  /*233e0*/  ISETP.LT.AND P3, PT, R114, UR4, !P0 ;  /* 0x0000000472007c0c */ /* 0x001fe2000c761270 */
[----:B------:R-:W0:Y:S01]  /*233f0*/  LDCU UR4, c[0x0][0x39c] ;  /* 0x00007380ff0477ac */ /* 0x000e220008000800 */
[----:B------:R-:W-:Y:S01]  /*23400*/  PRMT R114, R123, 0x9910, RZ ;  /* 0x000099107b727816 */ /* 0x000fe200000000ff */
[----:B-1----:R-:W3:Y:S03]  /*23410*/  LDL.LU.64 R118, [R1+0x208] ;  /* 0x0002080001767983 */ /* 0x002ee60000300a00 */
[----:B------:R-:W-:-:S05]  /*23420*/  SHF.R.S32.HI R122, RZ, 0x8, R114 ;  /* 0x00000008ff7a7819 */ /* 0x000fca0000011472 */
[----:B------:R1:W-:Y:S04]  /*23430*/  @P5 STG.E.U8 desc[UR20][R100.64], R122 ;  /* 0x0000007a64005986 */ /* 0x0003e8000c101114 */
[----:B-1----:R-:W3:Y:S04]  /*23440*/  LDL.LU.64 R100, [R1+0x910] ;  /* 0x0009100001647983 */ /* 0x002ee80000300a00 */
[----:B------:R-:W3:Y:S01]  /*23450*/  LDL.LU.64 R122, [R1+0x200] ;  /* 0x00020000017a7983 */ /* 0x000ee20000300a00 */
[----:B------:R-:W-:-:S05]  /*23460*/  VIADD R114, R0, 0x21 ;  /* 0x0000002100727836 */ /* 0x000fca0000000000 */
[----:B0-----:R-:W-:Y:S01]  /*23470*/  ISETP.LT.AND P5, PT, R114, UR4, !P0 ;  /* 0x0000000472007c0c */ /* 0x001fe2000c7a1270 */
[----:B------:R-:W0:Y:S01]  /*23480*/  LDCU UR4, c[0x0][0x39c] ;  /* 0x00007380ff0477ac */ /* 0x000e220008000800 */
[----:B------:R-:W-:Y:S01]  /*23490*/  VIADD R114, R0, 0x22 ;  /* 0x0000002200727836 */ /* 0x000fe20000000000 */
[----:B--2---:R1:W-:Y:S04]  /*234a0*/  @P2 STG.E.U8 desc[UR20][R104.64], R120 ;  /* 0x0000007868002986 */ /* 0x0043e8000c101114 */
[----:B0-----:R-:W-:Y:S01]  /*234b0*/  ISETP.LT.AND P2, PT, R114, UR4, !P0 ;  /* 0x0000000472007c0c */ /* 0x001fe2000c741270 */
[----:B------:R-:W0:Y:S01]  /*234c0*/  LDCU UR4, c[0x0][0x39c] ;  /* 0x00007380ff0477ac */ /* 0x000e220008000800 */
[----:B------:R-:W-:-:S04]  /*234d0*/  PRMT R114, R120, 0x9910, RZ ;  /* 0x0000991078727816 */ /* 0x000fc800000000ff */
[----:B------:R-:W-:Y:S01]  /*234e0*/  SHF.R.S32.HI R114, RZ, 0x8, R114 ;  /* 0x00000008ff727819 */ /* 0x000fe20000011472 */
[----:B-1----:R-:W-:-:S04]  /*234f0*/  VIADD R120, R0, 0x23 ;  /* 0x0000002300787836 */ /* 0x002fc80000000000 */
[----:B-----5:R1:W-:Y:S04]  /*23500*/  @P1 STG.E.U8 desc[UR20][R108.64], R114 ;  /* 0x000000726c001986 */ /* 0x0203e8000c101114 */
[----:B------:R-:W2:Y:S01]  /*23510*/  LDL.LU.64 R104, [R1+0x908] ;  /* 0x0009080001687983 */ /* 0x000ea20000300a00 */
[----:B0-----:R-:W-:Y:S01]  /*23520*/  ISETP.LT.AND P1, PT, R120, UR4, !P0 ;  /* 0x0000000478007c0c */ /* 0x001fe2000c721270 */
[----:B------:R-:W0:Y:S01]  /*23530*/  LDCU UR4, c[0x0][0x39c] ;  /* 0x00007380ff0477ac */ /* 0x000e220008000800 */
[----:B------:R-:W-:Y:S01]  /*23540*/  VIADD R120, R0, 0x24 ;  /* 0x0000002400787836 */ /* 0x000fe20000000000 */
[----:B------:R5:W-:Y:S04]  /*23550*/  @P4 STG.E.U8 desc[UR20][R112.64], R125 ;  /* 0x0000007d70004986 */ /* 0x000be8000c101114 */
[----:B-1----:R-:W2:Y:S04]  /*23560*/  LDL.LU.64 R108, [R1+0x900] ;  /* 0x00090000016c7983 */ /* 0x002ea80000300a00 */
[----:B------:R-:W2:Y:S04]  /*23570*/  LDL.LU R114, [R1+0x8f8] ;  /* 0x0008f80001727983 */ /* 0x000ea80000300800 */
[----:B-----5:R-:W5:Y:S01]  /*23580*/  LDL.LU.64 R112, [R1+0x8f0] ;  /* 0x0008f00001707983 */ /* 0x020f620000300a00 */
[----:B0-----:R-:W-:Y:S01]  /*23590*/  ISETP.LT.AND P4, PT, R120, UR4, !P0 ;  /* 0x0000000478007c0c */ /* 0x001fe2000c781270 */
[----:B------:R-:W0:Y:S01]  /*235a0*/  LDCU UR4, c[0x0][0x39c] ;  /* 0x00007380ff0477ac */ /* 0x000e220008000800 */
[----:B------:R-:W-:Y:S01]  /*235b0*/  PRMT R120, R125, 0x9910, RZ ;  /* 0x000099107d787816 */ /* 0x000fe200000000ff */
[----:B------:R-:W-:-:S03]  /*235c0*/  VIADD R125, R0, 0x25 ;  /* 0x00000025007d7836 */ /* 0x000fc60000000000 */
[----:B------:R-:W-:-:S05]  /*235d0*/  SHF.R.S32.HI R120, RZ, 0x8, R120 ;  /* 0x00000008ff787819 */ /* 0x000fca0000011478 */
[----:B----4-:R1:W-:Y:S01]  /*235e0*/  @P6 STG.E.U8 desc[UR20][R116.64], R120 ;  /* 0x0000007874006986 */ /* 0x0103e2000c101114 */
[----:B0-----:R-:W-:Y:S01]  /*235f0*/  ISETP.LT.AND P6, PT, R125, UR4, !P0 ;  /* 0x000000047d007c0c */ /* 0x001fe2000c7c1270 */
[----:B------:R-:W0:Y:S01]  /*23600*/  LDCU UR4, c[0x0][0x39c] ;  /* 0x00007380ff0477ac */ /* 0x000e220008000800 */
[----:B------:R-:W-:Y:S01]  /*23610*/  VIADD R125, R0, 0x26 ;  /* 0x00000026007d7836 */ /* 0x000fe20000000000 */
[----:B-1----:R-:W4:Y:S04]  /*23620*/  LDL.LU.64 R116, [R1+0x8e8] ;  /* 0x0008e80001747983 */ /* 0x002f280000300a00 */
[----:B---3--:R1:W-:Y:S04]  /*23630*/  @P3 STG.E.U8 desc[UR20][R118.64], R124 ;  /* 0x0000007c76003986 */ /* 0x0083e8000c101114 */
[----:B------:R-:W3:Y:S01]  /*23640*/  LDL.LU R120, [R1+0x8e0] ;  /* 0x0008e00001787983 */ /* 0x000ee20000300800 */
[----:B0-----:R-:W-:Y:S01]  /*23650*/  ISETP.LT.AND P3, PT, R125, UR4, !P0 ;  /* 0x000000047d007c0c */ /* 0x001fe2000c761270 */
[----:B------:R-:W0:Y:S01]  /*23660*/  LDCU UR4, c[0x0][0x39c] ;  /* 0x00007380ff0477ac */ /* 0x000e220008000800 */
[----:B-1----:R-:W-:Y:S01]  /*23670*/  PRMT R124, R124, 0x9910, RZ ;  /* 0x000099107c7c7816 */ /* 0x002fe200000000ff */
[----:B------:R-:W-:Y:S01]  /*23680*/  VIADD R125, R0, 0x27 ;  /* 0x00000027007d7836 */ /* 0x000fe20000000000 */
[----:B------:R-:W2:Y:S02]  /*23690*/  LDL.LU.64 R118, [R1+0x8d8] ;  /* 0x0008d80001767983 */ /* 0x000ea40000300a00 */
[----:B------:R-:W-:-:S05]  /*236a0*/  SHF.R.S32.HI R124, RZ, 0x8, R124 ;  /* 0x00000008ff7c7819 */ /* 0x000fca000001147c */
[----:B------:R1:W-:Y:S01]  /*236b0*/  @P5 STG.E.U8 desc[UR20][R122.64], R124 ;  /* 0x0000007c7a005986 */ /* 0x0003e2000c101114 */
[----:B0-----:R-:W-:Y:S01]  /*236c0*/  ISETP.LT.AND P5, PT, R125, UR4, !P0 ;  /* 0x000000047d007c0c */ /* 0x001fe2000c7a1270 */
[----:B------:R-:W0:Y:S02]  /*236d0*/  LDCU UR4, c[0x0][0x39c] ;  /* 0x00007380ff0477ac */ /* 0x000e240008000800 */
[----:B-1----:R-:W2:Y:S04]  /*236e0*/  LDL.LU.64 R122, [R1+0x8d0] ;  /* 0x0008d000017a7983 */ /* 0x002ea80000300a00 */
[----:B------:R-:W2:Y:S04]  /*236f0*/  LDL.LU R124, [R1+0x8cc] ;  /* 0x0008cc00017c7983 */ /* 0x000ea80000300800 */
[----:B------:R-:W2:Y:S04]  /*23700*/  LDL.LU R125, [R1+0x8c8] ;  /* 0x0008c800017d7983 */ /* 0x000ea80000300800 */
[----:B--2---:R1:W-:Y:S02]  /*23710*/  @P2 STG.E.U8 desc[UR20][R124.64], R121 ;  /* 0x000000797c002986 */ /* 0x0043e4000c101114 */
[----:B-1----:R-:W-:-:S02]  /*23720*/  IMAD.MOV.U32 R125, RZ, RZ, R121 ;  /* 0x000000ffff7d7224 */ /* 0x002fc400078e0079 */
[----:B------:R-:W3:Y:S03]  /*23730*/  LDL.LU R121, [R1+0x8c4] ;  /* 0x0008c40001797983 */ /* 0x000ee60000300800 */
[----:B------:R-:W-:-:S04]  /*23740*/  PRMT R125, R125, 0x9910, RZ ;  /* 0x000099107d7d7816 */ /* 0x000fc800000000ff */
[----:B------:R-:W-:-:S05]  /*23750*/  SHF.R.S32.HI R125, RZ, 0x8, R125 ;  /* 0x00000008ff7d7819 */ /* 0x000fca000001147d */
[----:B------:R-:W-:Y:S01]  /*23760*/  @P1 STG.E.U8 desc[UR20][R122.64], R125 ;  /* 0x0000007d7a001986 */ /* 0x000fe2000c101114 */
[----:B------:R-:W-:-:S03]  /*23770*/  VIADD R124, R0, 0x28 ;  /* 0x00000028007c7836 */ /* 0x000fc60000000000 */
[----:B---3--:R1:W-:Y:S02]  /*23780*/  @P4 STG.E.U8 desc[UR20][R120.64], R115 ;  /* 0x0000007378004986 */ /* 0x0083e4000c101114 */
[----:B-1----:R-:W-:Y:S02]  /*23790*/  PRMT R121, R115, 0x9910, RZ ;  /* 0x0000991073797816 */ /* 0x002fe400000000ff */
[----:B------:R-:W2:Y:S02]  /*237a0*/  LDL.LU R115, [R1+0x8c0] ;  /* 0x0008c00001737983 */ /* 0x000ea40000300800 */
[----:B------:R-:W-:Y:S02]  /*237b0*/  SHF.R.S32.HI R121, RZ, 0x8, R121 ;  /* 0x00000008ff797819 */ /* 0x000fe40000011479 */
[----:B0-----:R-:W-:Y:S01]  /*237c0*/  ISETP.LT.AND P2, PT, R124, UR4, !P0 ;  /* 0x000000047c007c0c */ /* 0x001fe2000c741270 */
[----:B------:R-:W0:Y:S02]  /*237d0*/  LDCU UR4, c[0x0][0x39c] ;  /* 0x00007380ff0477ac */ /* 0x000e240008000800 */
[----:B------:R-:W-:Y:S04]  /*237e0*/  @P6 STG.E.U8 desc[UR20][R118.64], R121 ;  /* 0x0000007976006986 */ /* 0x000fe8000c101114 */
[----:B----4-:R1:W-:Y:S02]  /*237f0*/  @P3 STG.E.U8 desc[UR20][R116.64], R111 ;  /* 0x0000006f74003986 */ /* 0x0103e4000c101114 */
[----:B-1----:R-:W-:-:S02]  /*23800*/  PRMT R117, R111, 0x9910, RZ ;  /* 0x000099106f757816 */ /* 0x002fc400000000ff */
[----:B------:R-:W3:Y:S02]  /*23810*/  LDL.LU R111, [R1+0x8bc] ;  /* 0x0008bc00016f7983 */ /* 0x000ee40000300800 */
[----:B------:R-:W-:Y:S01]  /*23820*/  SHF.R.S32.HI R117, RZ, 0x8, R117 ;  /* 0x00000008ff757819 */ /* 0x000fe20000011475 */
[----:B------:R-:W-:-:S05]  /*23830*/  VIADD R124, R0, 0x29 ;  /* 0x00000029007c7836 */ /* 0x000fca0000000000 */
[----:B0-----:R-:W-:Y:S01]  /*23840*/  ISETP.LT.AND P1, PT, R124, UR4, !P0 ;  /* 0x000000047c007c0c */ /* 0x001fe2000c721270 */
[----:B------:R-:W0:Y:S01]  /*23850*/  LDCU UR4, c[0x0][0x39c] ;  /* 0x00007380ff0477ac */ /* 0x000e220008000800 */
[----:B------:R-:W-:Y:S01]  /*23860*/  VIADD R122, R0, 0x2a ;  /* 0x0000002a007a7836 */ /* 0x000fe20000000000 */
[----:B--2---:R-:W-:Y:S04]  /*23870*/  @P5 STG.E.U8 desc[UR20][R114.64], R117 ;  /* 0x0000007572005986 */ /* 0x004fe8000c101114 */
[----:B-----5:R1:W-:Y:S02]  /*23880*/  @P2 STG.E.U8 desc[UR20][R112.64], R107 ;  /* 0x0000006b70002986 */ /* 0x0203e4000c101114 */
[----:B-1----:R-:W-:Y:S02]  /*23890*/  PRMT R113, R107, 0x9910, RZ ;  /* 0x000099106b717816 */ /* 0x002fe400000000ff */
[----:B------:R-:W2:Y:S01]  /*238a0*/  LDL.LU R107, [R1+0x8b8] ;  /* 0x0008b800016b7983 */ /* 0x000ea20000300800 */
[----:B0-----:R-:W-:Y:S01]  /*238b0*/  ISETP.LT.AND P4, PT, R122, UR4, !P0 ;  /* 0x000000047a007c0c */ /* 0x001fe2000c781270 */
[----:B------:R-:W0:Y:S01]  /*238c0*/  LDCU UR4, c[0x0][0x39c] ;  /* 0x00007380ff0477ac */ /* 0x000e220008000800 */
[C---:B------:R-:W-:Y:S01]  /*238d0*/  VIADD R120, R0.reuse, 0x2b ;  /* 0x0000002b00787836 */ /* 0x040fe20000000000 */
[----:B------:R-:W-:Y:S01]  /*238e0*/  SHF.R.S32.HI R113, RZ, 0x8, R113 ;  /* 0x00000008ff717819 */ /* 0x000fe20000011471 */
[----:B------:R-:W-:-:S03]  /*238f0*/  VIADD R118, R0, 0x2c ;  /* 0x0000002c00767836 */ /* 0x000fc60000000000 */
[----:B0-----:R-:W-:Y:S01]  /*23900*/  ISETP.LT.AND P6, PT, R120, UR4, !P0 ;  /* 0x0000000478007c0c */ /* 0x001fe2000c7c1270 */
[----:B------:R-:W0:Y:S01]  /*23910*/  LDCU UR4, c[0x0][0x39c] ;  /* 0x00007380ff0477ac */ /* 0x000e220008000800 */
[----:B---3--:R-:W-:Y:S04]  /*23920*/  @P1 STG.E.U8 desc[UR20][R110.64], R113 ;  /* 0x000000716e001986 */ /* 0x008fe8000c101114 */
[----:B------:R1:W-:Y:S01]  /*23930*/  @P4 STG.E.U8 desc[UR20][R108.64], R103 ;  /* 0x000000676c004986 */ /* 0x0003e2000c101114 */
[----:B0-----:R-:W-:Y:S01]  /*23940*/  ISETP.LT.AND P3, PT, R118, UR4, !P0 ;  /* 0x0000000476007c0c */ /* 0x001fe2000c761270 */
[----:B------:R-:W0:Y:S01]  /*23950*/  LDCU UR4, c[0x0][0x39c] ;  /* 0x00007380ff0477ac */ /* 0x000e220008000800 */
[----:B-1----:R-:W-:Y:S02]  /*23960*/  PRMT R109, R103, 0x9910, RZ ;  /* 0x00009910676d7816 */ /* 0x002fe400000000ff */
[----:B------:R-:W3:Y:S02]  /*23970*/  LDL.LU R103, [R1+0x8b4] ;  /* 0x0008b40001677983 */ /* 0x000ee40000300800 */
[----:B------:R-:W-:Y:S01]  /*23980*/  SHF.R.S32.HI R109, RZ, 0x8, R109 ;  /* 0x00000008ff6d7819 */ /* 0x000fe2000001146d */
[----:B------:R-:W-:-:S05]  /*23990*/  VIADD R116, R0, 0x2d ;  /* 0x0000002d00747836 */ /* 0x000fca0000000000 */
[----:B0-----:R-:W-:Y:S01]  /*239a0*/  ISETP.LT.AND P5, PT, R116, UR4, !P0 ;  /* 0x0000000474007c0c */ /* 0x001fe2000c7a1270 */
[----:B------:R-:W0:Y:S01]  /*239b0*/  LDCU UR4, c[0x0][0x39c] ;  /* 0x00007380ff0477ac */ /* 0x000e220008000800 */
[----:B--2---:R-:W-:Y:S04]  /*239c0*/  @P6 STG.E.U8 desc[UR20][R106.64], R109 ;  /* 0x0000006d6a006986 */ /* 0x004fe8000c101114 */
[----:B------:R1:W-:Y:S02]  /*239d0*/  @P3 STG.E.U8 desc[UR20][R104.64], R99 ;  /* 0x0000006368003986 */ /* 0x0003e4000c101114 */
[----:B-1----:R-:W-:Y:S02]  /*239e0*/  PRMT R105, R99, 0x9910, RZ ;  /* 0x0000991063697816 */ /* 0x002fe400000000ff */
[----:B------:R-:W2:Y:S01]  /*239f0*/  LDL.LU R99, [R1+0x8b0] ;  /* 0x0008b00001637983 */ /* 0x000ea20000300800 */
[----:B------:R-:W-:-:S05]  /*23a00*/  VIADD R114, R0, 0x2e ;  /* 0x0000002e00727836 */ /* 0x000fca0000000000 */
        /* <DEDUP_REMOVED lines=43> */
[----:B------:R-:W-:-:S02]  /*23cc0*/  VIADD R98, R0, 0x36 ;  /* 0x0000003600627836 */ /* 0x000fc40000000000 */
[C---:B------:R-:W-:Y:S01]  /*23cd0*/  VIADD R96, R0.reuse, 0x37 ;  /* 0x0000003700607836 */ /* 0x040fe20000000000 */
[----:B------:R-:W-:Y:S01]  /*23ce0*/  SHF.R.S32.HI R89, RZ, 0x8, R89 ;  /* 0x00000008ff597819 */ /* 0x000fe20000011459 */
[----:B------:R-:W-:Y:S01]  /*23cf0*/  VIADD R94, R0, 0x38 ;  /* 0x00000038005e7836 */ /* 0x000fe20000000000 */
[----:B0-----:R-:W-:Y:S01]  /*23d00*/  ISETP.LT.AND P4, PT, R98, UR4, !P0 ;  /* 0x0000000462007c0c */ /* 0x001fe2000c781270 */
[----:B------:R-:W0:Y:S01]  /*23d10*/  LDCU UR4, c[0x0][0x39c] ;  /* 0x00007380ff0477ac */ /* 0x000e220008000800 */
[----:B------:R-:W4:Y:S01]  /*23d20*/  LDL.LU R122, [R1+0x388] ;  /* 0x00038800017a7983 */ /* 0x000f220000300800 */
[----:B0-----:R-:W-:Y:S01]  /*23d30*/  ISETP.LT.AND P6, PT, R96, UR4, !P0 ;  /* 0x0000000460007c0c */ /* 0x001fe2000c7c1270 */
[----:B------:R-:W0:Y:S02]  /*23d40*/  LDCU UR4, c[0x0][0x39c] ;  /* 0x00007380ff0477ac */ /* 0x000e240008000800 */
[----:B---3--:R-:W-:Y:S07]  /*23d50*/  @P1 STG.E.U8 desc[UR20][R86.64], R89 ;  /* 0x0000005956001986 */ /* 0x008fee000c101114 */
[----:B------:R1:W-:Y:S01]  /*23d60*/  @P4 STG.E.U8 desc[UR20][R84.64], R79 ;  /* 0x0000004f54004986 */ /* 0x0003e2000c101114 */
[----:B0-----:R-:W-:Y:S01]  /*23d70*/  ISETP.LT.AND P3, PT, R94, UR4, !P0 ;  /* 0x000000045e007c0c */ /* 0x001fe2000c761270 */
[----:B------:R-:W0:Y:S01]  /*23d80*/  LDCU UR4, c[0x0][0x39c] ;  /* 0x00007380ff0477ac */ /* 0x000e220008000800 */
[----:B-1----:R-:W-:-:S02]  /*23d90*/  PRMT R85, R79, 0x9910, RZ ;  /* 0x000099104f557816 */ /* 0x002fc400000000ff */
[----:B------:R-:W3:Y:S02]  /*23da0*/  LDL.LU R79, [R1+0x89c] ;  /* 0x00089c00014f7983 */ /* 0x000ee40000300800 */
[----:B------:R-:W-:Y:S02]  /*23db0*/  SHF.R.S32.HI R85, RZ, 0x8, R85 ;  /* 0x00000008ff557819 */ /* 0x000fe40000011455 */
[----:B------:R-:W5:Y:S04]  /*23dc0*/  LDL.LU R124, [R1+0x100] ;  /* 0x00010000017c7983 */ /* 0x000f680000300800 */
[----:B------:R-:W5:Y:S04]  /*23dd0*/  LDL.LU R125, [R1+0x104] ;  /* 0x00010400017d7983 */ /* 0x000f680000300800 */
[----:B--2---:R-:W-:Y:S04]  /*23de0*/  @P6 STG.E.U8 desc[UR20][R82.64], R85 ;  /* 0x0000005552006986 */ /* 0x004fe8000c101114 */
[----:B------:R1:W-:Y:S02]  /*23df0*/  @P3 STG.E.U8 desc[UR20][R80.64], R77 ;  /* 0x0000004d50003986 */ /* 0x0003e4000c101114 */
[----:B-1----:R-:W-:-:S02]  /*23e00*/  PRMT R81, R77, 0x9910, RZ ;  /* 0x000099104d517816 */ /* 0x002fc400000000ff */
[----:B------:R-:W2:Y:S01]  /*23e10*/  LDL.LU R77, [R1+0x898] ;  /* 0x00089800014d7983 */ /* 0x000ea20000300800 */
[C---:B------:R-:W-:Y:S02]  /*23e20*/  VIADD R92, R0.reuse, 0x39 ;  /* 0x00000039005c7836 */ /* 0x040fe40000000000 */
[----:B------:R-:W-:Y:S01]  /*23e30*/  VIADD R90, R0, 0x3a ;  /* 0x0000003a005a7836 */ /* 0x000fe20000000000 */
[----:B------:R-:W-:Y:S01]  /*23e40*/  SHF.R.S32.HI R81, RZ, 0x8, R81 ;  /* 0x00000008ff517819 */ /* 0x000fe20000011451 */
[----:B------:R-:W4:Y:S01]  /*23e50*/  LDL.LU R123, [R1+0x38c] ;  /* 0x00038c00017b7983 */ /* 0x000f220000300800 */
[----:B0-----:R-:W-:Y:S01]  /*23e60*/  ISETP.LT.AND P5, PT, R92, UR4, !P0 ;  /* 0x000000045c007c0c */ /* 0x001fe2000c7a1270 */
[----:B------:R-:W0:Y:S02]  /*23e70*/  LDCU UR4, c[0x0][0x39c] ;  /* 0x00007380ff0477ac */ /* 0x000e240008000800 */
[----:B0-----:R-:W-:Y:S01]  /*23e80*/  ISETP.LT.AND P2, PT, R90, UR4, !P0 ;  /* 0x000000045a007c0c */ /* 0x001fe2000c741270 */
[----:B------:R-:W0:Y:S09]  /*23e90*/  LDCU UR4, c[0x0][0x39c] ;  /* 0x00007380ff0477ac */ /* 0x000e320008000800 */
[----:B---3--:R1:W-:Y:S02]  /*23ea0*/  @P5 STG.E.U8 desc[UR20][R78.64], R81 ;  /* 0x000000514e005986 */ /* 0x0083e4000c101114 */
[----:B-1----:R-:W-:Y:S01]  /*23eb0*/  PRMT R79, R71, 0x9910, RZ ;  /* 0x00009910474f7816 */ /* 0x002fe200000000ff */
[----:B------:R-:W-:-:S05]  /*23ec0*/  VIADD R88, R0, 0x3b ;  /* 0x0000003b00587836 */ /* 0x000fca0000000000 */
[----:B0-----:R-:W-:Y:S01]  /*23ed0*/  ISETP.LT.AND P1, PT, R88, UR4, !P0 ;  /* 0x0000000458007c0c */ /* 0x001fe2000c721270 */
[----:B------:R-:W0:Y:S01]  /*23ee0*/  LDCU UR4, c[0x0][0x39c] ;  /* 0x00007380ff0477ac */ /* 0x000e220008000800 */
[C---:B------:R-:W-:Y:S02]  /*23ef0*/  VIADD R86, R0.reuse, 0x3c ;  /* 0x0000003c00567836 */ /* 0x040fe40000000000 */
[----:B------:R-:W-:-:S03]  /*23f00*/  VIADD R84, R0, 0x3d ;  /* 0x0000003d00547836 */ /* 0x000fc60000000000 */
[----:B0-----:R-:W-:Y:S01]  /*23f10*/  ISETP.LT.AND P4, PT, R86, UR4, !P0 ;  /* 0x0000000456007c0c */ /* 0x001fe2000c781270 */
[----:B------:R-:W0:Y:S01]  /*23f20*/  LDCU UR4, c[0x0][0x39c] ;  /* 0x00007380ff0477ac */ /* 0x000e220008000800 */
[----:B--2---:R1:W-:Y:S04]  /*23f30*/  @P2 STG.E.U8 desc[UR20][R76.64], R71 ;  /* 0x000000474c002986 */ /* 0x0043e8000c101114 */
[----:B-1----:R-:W2:Y:S01]  /*23f40*/  LDL.LU R71, [R1+0x894] ;  /* 0x0008940001477983 */ /* 0x002ea20000300800 */
[----:B0-----:R-:W-:Y:S01]  /*23f50*/  ISETP.LT.AND P6, PT, R84, UR4, !P0 ;  /* 0x0000000454007c0c */ /* 0x001fe2000c7c1270 */
[----:B------:R-:W0:Y:S01]  /*23f60*/  LDCU UR4, c[0x0][0x39c] ;  /* 0x00007380ff0477ac */ /* 0x000e220008000800 */
[C---:B------:R-:W-:Y:S02]  /*23f70*/  VIADD R82, R0.reuse, 0x3e ;  /* 0x0000003e00527836 */ /* 0x040fe40000000000 */
[----:B------:R-:W-:-:S03]  /*23f80*/  VIADD R80, R0, 0x3f ;  /* 0x0000003f00507836 */ /* 0x000fc60000000000 */
[----:B0-----:R-:W-:Y:S01]  /*23f90*/  ISETP.LT.AND P3, PT, R82, UR4, !P0 ;  /* 0x0000000452007c0c */ /* 0x001fe2000c761270 */
[----:B------:R-:W0:Y:S01]  /*23fa0*/  LDCU UR4, c[0x0][0x39c] ;  /* 0x00007380ff0477ac */ /* 0x000e220008000800 */
[----:B------:R-:W-:Y:S01]  /*23fb0*/  VIADD R78, R0, 0x40 ;  /* 0x00000040004e7836 */ /* 0x000fe20000000000 */
[----:B------:R-:W-:-:S04]  /*23fc0*/  SHF.R.S32.HI R77, RZ, 0x8, R79 ;  /* 0x00000008ff4d7819 */ /* 0x000fc8000001144f */
[----:B------:R-:W-:Y:S01]  /*23fd0*/  ISETP.LT.AND P2, PT, R78, UR6, !P0 ;  /* 0x000000064e007c0c */ /* 0x000fe2000c741270 */
[----:B------:R1:W-:Y:S01]  /*23fe0*/  @P1 STG.E.U8 desc[UR20][R74.64], R77 ;  /* 0x0000004d4a001986 */ /* 0x0003e2000c101114 */
[----:B------:R-:W-:Y:S01]  /*23ff0*/  VIADD R76, R0, 0x41 ;  /* 0x00000041004c7836 */ /* 0x000fe20000000000 */
[----:B------:R-:W3:Y:S01]  /*24000*/  LDCU UR6, c[0x0][0x39c] ;  /* 0x00007380ff0677ac */ /* 0x000ee20008000800 */
[----:B0-----:R-:W-:Y:S01]  /*24010*/  ISETP.LT.AND P5, PT, R80, UR4, !P0 ;  /* 0x0000000450007c0c */ /* 0x001fe2000c7a1270 */
[----:B----4-:R0:W-:Y:S01]  /*24020*/  @P4 STG.E.U8 desc[UR20][R72.64], R122 ;  /* 0x0000007a48004986 */ /* 0x0101e2000c101114 */
[----:B------:R-:W-:Y:S01]  /*24030*/  PRMT R80, R122, 0x9910, RZ ;  /* 0x000099107a507816 */ /* 0x000fe200000000ff */
[----:B------:R-:W4:Y:S04]  /*24040*/  LDCU UR4, c[0x0][0x39c] ;  /* 0x00007380ff0477ac */ /* 0x000f280008000800 */
[----:B------:R-:W-:-:S05]  /*24050*/  IMAD.MOV.U32 R78, RZ, RZ, R80 ;  /* 0x000000ffff4e7224 */ /* 0x000fca00078e0050 */
[----:B-1----:R-:W-:Y:S02]  /*24060*/  SHF.R.S32.HI R75, RZ, 0x8, R78 ;  /* 0x00000008ff4b7819 */ /* 0x002fe4000001144e */
[----:B------:R-:W-:Y:S01]  /*24070*/  ISETP.LT.AND P1, PT, R76, UR7, !P0 ;  /* 0x000000074c007c0c */ /* 0x000fe2000c721270 */
[C---:B0-----:R-:W-:Y:S01]  /*24080*/  VIADD R72, R0.reuse, 0x43 ;  /* 0x0000004300487836 */ /* 0x041fe20000000000 */
[----:B------:R-:W0:Y:S01]  /*24090*/  LDCU UR7, c[0x0][0x39c] ;  /* 0x00007380ff0777ac */ /* 0x000e220008000800 */
[C---:B------:R-:W-:Y:S02]  /*240a0*/  VIADD R74, R0.reuse, 0x42 ;  /* 0x00000042004a7836 */ /* 0x040fe40000000000 */
[----:B------:R-:W-:-:S03]  /*240b0*/  VIADD R73, R0, 0x44 ;  /* 0x0000004400497836 */ /* 0x000fc60000000000 */
[----:B------:R-:W-:Y:S02]  /*240c0*/  ISETP.LT.AND P4, PT, R74, UR9, !P0 ;  /* 0x000000094a007c0c */ /* 0x000fe4000c781270 */
[----:B-----5:R-:W-:Y:S01]  /*240d0*/  F2FP.SATFINITE.E4M3.F32.PACK_AB_MERGE_C R74, R125, R124, RZ ;  /* 0x0000007c7d4a723e */ /* 0x020fe200048070ff */
[----:B--2---:R1:W-:Y:S02]  /*240e0*/  @P6 STG.E.U8 desc[UR20][R70.64], R75 ;  /* 0x0000004b46006986 */ /* 0x0043e4000c101114 */
[----:B-1----:R-:W-:Y:S02]  /*240f0*/  VIADD R71, R67, UR5 ;  /* 0x0000000543477c36 */ /* 0x002fe40008000000 */
[----:B------:R-:W2:Y:S04]  /*24100*/  LDL.LU R67, [R1+0x890] ;  /* 0x0008900001437983 */ /* 0x000ea80000300800 */
[----:B------:R-:W5:Y:S04]  /*24110*/  LDL.LU R75, [R1+0x10c] ;  /* 0x00010c00014b7983 */ /* 0x000f680000300800 */
        /* <DEDUP_REMOVED lines=15> */
[----:B----4-:R-:W-:Y:S01]  /*24210*/  ISETP.LT.AND P6, PT, R72, UR4, !P0 ;  /* 0x0000000448007c0c */ /* 0x010fe2000c7c1270 */
[----:B------:R-:W1:Y:S02]  /*24220*/  LDCU UR4, c[0x0][0x39c] ;  /* 0x00007380ff0477ac */ /* 0x000e640008000800 */
[----:B------:R-:W4:Y:S01]  /*24230*/  LDL.LU R92, [R1+0x164] ;  /* 0x00016400015c7983 */ /* 0x000f220000300800 */
[----:B------:R-:W-:-:S03]  /*24240*/  PRMT R72, R123, 0x9910, RZ ;  /* 0x000099107b487816 */ /* 0x000fc600000000ff */
[----:B------:R-:W2:Y:S04]  /*24250*/  LDL.LU R93, [R1+0x168] ;  /* 0x00016800015d7983 */ /* 0x000ea80000300800 */
[----:B------:R-:W2:Y:S04]  /*24260*/  LDL.LU R91, [R1+0x16c] ;  /* 0x00016c00015b7983 */ /* 0x000ea80000300800 */
[----:B------:R-:W2:Y:S04]  /*24270*/  LDL.LU R94, [R1+0x170] ;  /* 0x00017000015e7983 */ /* 0x000ea80000300800 */
[----:B------:R-:W2:Y:S04]  /*24280*/  LDL.LU R96, [R1+0x174] ;  /* 0x0001740001607983 */ /* 0x000ea80000300800 */
[----:B------:R-:W2:Y:S04]  /*24290*/  LDL.LU R97, [R1+0x178] ;  /* 0x0001780001617983 */ /* 0x000ea80000300800 */
[----:B------:R-:W2:Y:S04]  /*242a0*/  LDL.LU R95, [R1+0x17c] ;  /* 0x00017c00015f7983 */ /* 0x000ea80000300800 */
[----:B------:R-:W2:Y:S04]  /*242b0*/  LDL.LU R98, [R1+0x180] ;  /* 0x0001800001627983 */ /* 0x000ea80000300800 */
[----:B------:R0:W-:Y:S01]  /*242c0*/  @P3 STG.E.U8 desc[UR20][R68.64], R123 ;  /* 0x0000007b44003986 */ /* 0x0001e2000c101114 */
[----:B------:R-:W-:-:S03]  /*242d0*/  IADD3 R70, P3, PT, R71, R3, RZ ;  /* 0x0000000347467210 */ /* 0x000fc60007f7e0ff */
[----:B------:R-:W2:Y:S04]  /*242e0*/  LDL.LU R100, [R1+0x184] ;  /* 0x0001840001647983 */ /* 0x000ea80000300800 */
[----:B------:R-:W2:Y:S01]  /*242f0*/  LDL.LU R101, [R1+0x188] ;  /* 0x0001880001657983 */ /* 0x000ea20000300800 */
[----:B0-----:R-:W-:-:S03]  /*24300*/  IMAD.MOV.U32 R69, RZ, RZ, R72 ;  /* 0x000000ffff457224 */ /* 0x001fc600078e0048 */
[----:B------:R-:W2:Y:S01]  /*24310*/  LDL.LU R99, [R1+0x18c] ;  /* 0x00018c0001637983 */ /* 0x000ea20000300800 */
[----:B------:R-:W-:-:S03]  /*24320*/  VIADD R72, R71, UR5 ;  /* 0x0000000547487c36 */ /* 0x000fc60008000000 */
[----:B------:R-:W2:Y:S01]  /*24330*/  LDL.LU R102, [R1+0x190] ;  /* 0x0001900001667983 */ /* 0x000ea20000300800 */
[----:B------:R-:W-:-:S03]  /*24340*/  LEA.HI.X.SX32 R71, R71, R2, 0x1, P3 ;  /* 0x0000000247477211 */ /* 0x000fc600018f0eff */
[----:B------:R-:W2:Y:S01]  /*24350*/  LDL.LU R104, [R1+0x194] ;  /* 0x0001940001687983 */ /* 0x000ea20000300800 */
[----:B------:R-:W-:-:S03]  /*24360*/  SHF.R.S32.HI R69, RZ, 0x8, R69 ;  /* 0x00000008ff457819 */ /* 0x000fc60000011445 */
[----:B------:R-:W2:Y:S01]  /*24370*/  LDL.LU R105, [R1+0x1a0] ;  /* 0x0001a00001697983 */ /* 0x000ea20000300800 */
[----:B------:R-:W-:-:S03]  /*24380*/  IADD3 R68, P3, PT, R72, R3, RZ ;  /* 0x0000000348447210 */ /* 0x000fc60007f7e0ff */
[----:B------:R-:W2:Y:S04]  /*24390*/  LDL.LU R103, [R1+0x1a4] ;  /* 0x0001a40001677983 */ /* 0x000ea80000300800 */
[----:B------:R-:W2:Y:S04]  /*243a0*/  LDL.LU R106, [R1+0x1a8] ;  /* 0x0001a800016a7983 */ /* 0x000ea80000300800 */
[----:B------:R-:W2:Y:S04]  /*243b0*/  LDL.LU R108, [R1+0x1ac] ;  /* 0x0001ac00016c7983 */ /* 0x000ea80000300800 */
[----:B------:R-:W2:Y:S04]  /*243c0*/  LDL.LU R109, [R1+0x1b0] ;  /* 0x0001b000016d7983 */ /* 0x000ea80000300800 */
[----:B------:R-:W2:Y:S04]  /*243d0*/  LDL.LU R107, [R1+0x1b4] ;  /* 0x0001b400016b7983 */ /* 0x000ea80000300800 */
[----:B------:R-:W2:Y:S04]  /*243e0*/  LDL.LU R110, [R1+0x1b8] ;  /* 0x0001b800016e7983 */ /* 0x000ea80000300800 */
[----:B------:R0:W-:Y:S04]  /*243f0*/  @P5 STG.E.U8 desc[UR20][R70.64], R69 ;  /* 0x0000004546005986 */ /* 0x0001e8000c101114 */
[----:B------:R-:W2:Y:S04]  /*24400*/  LDL.LU R112, [R1+0x1bc] ;  /* 0x0001bc0001707983 */ /* 0x000ea80000300800 */
[----:B------:R-:W2:Y:S01]  /*24410*/  LDL.LU R113, [R1+0x1c0] ;  /* 0x0001c00001717983 */ /* 0x000ea20000300800 */
[C---:B0-----:R-:W-:Y:S01]  /*24420*/  LEA.HI.X.SX32 R69, R72.reuse, R2, 0x1, P3 ;  /* 0x0000000248457211 */ /* 0x041fe200018f0eff */
[----:B------:R-:W-:-:S02]  /*24430*/  VIADD R71, R72, UR5 ;  /* 0x0000000548477c36 */ /* 0x000fc40008000000 */
[----:B------:R-:W2:Y:S01]  /*24440*/  LDL.LU R111, [R1+0x1c4] ;  /* 0x0001c400016f7983 */ /* 0x000ea20000300800 */
[----:B-1----:R-:W-:Y:S01]  /*24450*/  ISETP.LT.AND P3, PT, R73, UR4, !P0 ;  /* 0x0000000449007c0c */ /* 0x002fe2000c761270 */
[----:B------:R-:W0:Y:S02]  /*24460*/  LDCU UR4, c[0x0][0x39c] ;  /* 0x00007380ff0477ac */ /* 0x000e240008000800 */
[----:B------:R-:W2:Y:S01]  /*24470*/  LDL.LU R114, [R1+0x1c8] ;  /* 0x0001c80001727983 */ /* 0x000ea20000300800 */
[----:B------:R-:W-:-:S03]  /*24480*/  PRMT R73, R74, 0x9910, RZ ;  /* 0x000099104a497816 */ /* 0x000fc600000000ff */
[----:B------:R-:W2:Y:S04]  /*24490*/  LDL.LU R116, [R1+0x1cc] ;  /* 0x0001cc0001747983 */ /* 0x000ea80000300800 */
[----:B------:R-:W2:Y:S04]  /*244a0*/  LDL.LU R117, [R1+0x1d0] ;  /* 0x0001d00001757983 */ /* 0x000ea80000300800 */
[----:B------:R1:W-:Y:S01]  /*244b0*/  @P2 STG.E.U8 desc[UR20][R68.64], R74 ;  /* 0x0000004a44002986 */ /* 0x0003e2000c101114 */
[----:B------:R-:W-:-:S03]  /*244c0*/  IADD3 R70, P2, PT, R71, R3, RZ ;  /* 0x0000000347467210 */ /* 0x000fc60007f5e0ff */
[----:B------:R-:W2:Y:S01]  /*244d0*/  LDL.LU R115, [R1+0x1d4] ;  /* 0x0001d40001737983 */ /* 0x000ea20000300800 */
[----:B------:R-:W-:-:S03]  /*244e0*/  VIADD R72, R71, UR5 ;  /* 0x0000000547487c36 */ /* 0x000fc60008000000 */
[----:B------:R-:W2:Y:S01]  /*244f0*/  LDL.LU R118, [R1+0x1d8] ;  /* 0x0001d80001767983 */ /* 0x000ea20000300800 */
[----:B------:R-:W-:-:S03]  /*24500*/  LEA.HI.X.SX32 R71, R71, R2, 0x1, P2 ;  /* 0x0000000247477211 */ /* 0x000fc600010f0eff */
[----:B------:R-:W2:Y:S01]  /*24510*/  LDL.LU R120, [R1+0x1dc] ;  /* 0x0001dc0001787983 */ /* 0x000ea20000300800 */
[----:B------:R-:W-:-:S03]  /*24520*/  SHF.R.S32.HI R73, RZ, 0x8, R73 ;  /* 0x00000008ff497819 */ /* 0x000fc60000011449 */
[----:B------:R-:W2:Y:S04]  /*24530*/  LDL.LU R121, [R1+0x1e8] ;  /* 0x0001e80001797983 */ /* 0x000ea80000300800 */
[----:B------:R-:W2:Y:S04]  /*24540*/  LDL.LU R119, [R1+0x1ec] ;  /* 0x0001ec0001777983 */ /* 0x000ea80000300800 */
[----:B------:R-:W2:Y:S04]  /*24550*/  LDL.LU R122, [R1+0x1f0] ;  /* 0x0001f000017a7983 */ /* 0x000ea80000300800 */
[----:B------:R-:W2:Y:S04]  /*24560*/  LDL.LU R124, [R1+0x1f4] ;  /* 0x0001f400017c7983 */ /* 0x000ea80000300800 */
[----:B------:R-:W2:Y:S04]  /*24570*/  LDL.LU R125, [R1+0x1f8] ;  /* 0x0001f800017d7983 */ /* 0x000ea80000300800 */
[----:B------:R-:W2:Y:S04]  /*24580*/  LDL.LU R123, [R1+0x1fc] ;  /* 0x0001fc00017b7983 */ /* 0x000ea80000300800 */
[----:B-1----:R-:W2:Y:S04]  /*24590*/  LDL.LU R74, [R1+0x114] ;  /* 0x00011400014a7983 */ /* 0x002ea80000300800 */
[----:B------:R1:W-:Y:S04]  /*245a0*/  @P1 STG.E.U8 desc[UR20][R70.64], R73 ;  /* 0x0000004946001986 */ /* 0x0003e8000c101114 */
[----:B-1----:R-:W5:Y:S01]  /*245b0*/  LDL.LU R71, [R1+0x108] ;  /* 0x0001080001477983 */ /* 0x002f620000300800 */
[----:B------:R-:W-:-:S02]  /*245c0*/  VIADD R68, R0, 0x45 ;  /* 0x0000004500447836 */ /* 0x000fc40000000000 */
[----:B------:R-:W-:-:S03]  /*245d0*/  VIADD R69, R0, 0x46 ;  /* 0x0000004600457836 */ /* 0x000fc60000000000 */
[----:B---3--:R-:W-:Y:S01]  /*245e0*/  ISETP.LT.AND P2, PT, R68, UR6, !P0 ;  /* 0x0000000644007c0c */ /* 0x008fe2000c741270 */
[----:B------:R-:W-:Y:S01]  /*245f0*/  VIADD R70, R0, 0x47 ;  /* 0x0000004700467836 */ /* 0x000fe20000000000 */
[C---:B------:R-:W-:Y:S01]  /*24600*/  IADD3 R68, P5, PT, R72.reuse, R3, RZ ;  /* 0x0000000348447210 */ /* 0x040fe20007fbe0ff */
[----:B------:R-:W1:Y:S01]  /*24610*/  LDCU UR6, c[0x0][0x39c] ;  /* 0x00007380ff0677ac */ /* 0x000e620008000800 */
[----:B------:R-:W-:Y:S02]  /*24620*/  ISETP.LT.AND P1, PT, R69, UR7, !P0 ;  /* 0x0000000745007c0c */ /* 0x000fe4000c721270 */
[----:B------:R-:W-:Y:S01]  /*24630*/  LEA.HI.X.SX32 R69, R72, R2, 0x1, P5 ;  /* 0x0000000248457211 */ /* 0x000fe200028f0eff */
[----:B------:R-:W3:Y:S01]  /*24640*/  LDCU UR7, c[0x0][0x39c] ;  /* 0x00007380ff0777ac */ /* 0x000ee20008000800 */
[----:B-----5:R-:W-:-:S04]  /*24650*/  F2FP.SATFINITE.E4M3.F32.PACK_AB_MERGE_C R73, R75, R71, RZ ;  /* 0x000000474b49723e */ /* 0x020fc800048070ff */
[----:B------:R-:W-:Y:S01]  /*24660*/  PRMT R75, R73, 0x9910, RZ ;  /* 0x00009910494b7816 */ /* 0x000fe200000000ff */
[----:B------:R5:W-:Y:S04]  /*24670*/  @P4 STG.E.U8 desc[UR20][R68.64], R73 ;  /* 0x0000004944004986 */ /* 0x000be8000c101114 */
[----:B-----5:R-:W2:Y:S01]  /*24680*/  LDL.LU R73, [R1+0x110] ;  /* 0x0001100001497983 */ /* 0x020ea20000300800 */
[----:B0-----:R-:W-:Y:S01]  /*24690*/  ISETP.LT.AND P5, PT, R70, UR4, !P0 ;  /* 0x0000000446007c0c */ /* 0x001fe2000c7a1270 */
[----:B------:R-:W0:Y:S01]  /*246a0*/  LDCU UR4, c[0x0][0x39c] ;  /* 0x00007380ff0477ac */ /* 0x000e220008000800 */
[----:B------:R-:W-:-:S04]  /*246b0*/  VIADD R71, R72, UR5 ;  /* 0x0000000548477c36 */ /* 0x000fc80008000000 */
[C---:B------:R-:W-:Y:S01]  /*246c0*/  VIADD R72, R71.reuse, UR5 ;  /* 0x0000000547487c36 */ /* 0x040fe20008000000 */
[CC--:B------:R-:W-:Y:S02]  /*246d0*/  IADD3 R70, P4, PT, R71.reuse, R3.reuse, RZ ;  /* 0x0000000347467210 */ /* 0x0c0fe40007f9e0ff */
[----:B------:R-:W-:Y:S02]  /*246e0*/  SHF.R.S32.HI R75, RZ, 0x8, R75 ;  /* 0x00000008ff4b7819 */ /* 0x000fe4000001144b */
[----:B------:R-:W-:Y:S02]  /*246f0*/  LEA.HI.X.SX32 R71, R71, R2, 0x1, P4 ;  /* 0x0000000247477211 */ /* 0x000fe400020f0eff */
[----:B------:R-:W-:-:S03]  /*24700*/  IADD3 R68, P4, PT, R72, R3, RZ ;  /* 0x0000000348447210 */ /* 0x000fc60007f9e0ff */
[----:B------:R5:W-:Y:S01]  /*24710*/  @P6 STG.E.U8 desc[UR20][R70.64], R75 ;  /* 0x0000004b46006986 */ /* 0x000be2000c101114 */
[----:B------:R-:W-:-:S03]  /*24720*/  LEA.HI.X.SX32 R69, R72, R2, 0x1, P4 ;  /* 0x0000000248457211 */ /* 0x000fc600020f0eff */
[----:B-----5:R-:W5:Y:S01]  /*24730*/  LDL.LU R75, [R1+0x11c] ;  /* 0x00011c00014b7983 */ /* 0x020f620000300800 */
[----:B--2---:R-:W-:Y:S01]  /*24740*/  F2FP.SATFINITE.E4M3.F32.PACK_AB_MERGE_C R74, R74, R73, RZ ;  /* 0x000000494a4a723e */ /* 0x004fe200048070ff */
[----:B------:R-:W-:-:S05]  /*24750*/  VIADD R73, R0, 0x48 ;  /* 0x0000004800497836 */ /* 0x000fca0000000000 */
[----:B0-----:R-:W-:Y:S01]  /*24760*/  ISETP.LT.AND P4, PT, R73, UR4, !P0 ;  /* 0x0000000449007c0c */ /* 0x001fe2000c781270 */
[----:B------:R-:W-:Y:S01]  /*24770*/  VIADD R70, R72, UR5 ;  /* 0x0000000548467c36 */ /* 0x000fe20008000000 */
[----:B------:R-:W5:Y:S01]  /*24780*/  LDL.LU R73, [R1+0x118] ;  /* 0x0001180001497983 */ /* 0x000f620000300800 */
[----:B------:R-:W-:-:S03]  /*24790*/  VIADD R71, R0, 0x4a ;  /* 0x0000004a00477836 */ /* 0x000fc60000000000 */
[----:B------:R0:W-:Y:S01]  /*247a0*/  @P3 STG.E.U8 desc[UR20][R68.64], R74 ;  /* 0x0000004a44003986 */ /* 0x0001e2000c101114 */
[----:B------:R-:W-:Y:S01]  /*247b0*/  PRMT R72, R74, 0x9910, RZ ;  /* 0x000099104a487816 */ /* 0x000fe200000000ff */
[----:B------:R-:W2:Y:S03]  /*247c0*/  LDCU UR4, c[0x0][0x39c] ;  /* 0x00007380ff0477ac */ /* 0x000ea60008000800 */
[----:B------:R-:W-:Y:S01]  /*247d0*/  SHF.R.S32.HI R72, RZ, 0x8, R72 ;  /* 0x00000008ff487819 */ /* 0x000fe20000011448 */
[----:B0-----:R-:W-:Y:S01]  /*247e0*/  VIADD R69, R0, 0x49 ;  /* 0x0000004900457836 */ /* 0x001fe20000000000 */
[----:B------:R-:W-:-:S04]  /*247f0*/  IADD3 R68, P6, PT, R70, R3, RZ ;  /* 0x0000000346447210 */ /* 0x000fc80007fde0ff */
[----:B-1----:R-:W-:Y:S01]  /*24800*/  ISETP.LT.AND P3, PT, R69, UR6, !P0 ;  /* 0x0000000645007c0c */ /* 0x002fe2000c761270 */
[----:B------:R-:W0:Y:S01]  /*24810*/  LDCU UR6, c[0x0][0x39c] ;  /* 0x00007380ff0677ac */ /* 0x000e220008000800 */
[C---:B------:R-:W-:Y:S02]  /*24820*/  LEA.HI.X.SX32 R69, R70.reuse, R2, 0x1, P6 ;  /* 0x0000000246457211 */ /* 0x040fe400030f0eff */
[----:B---3--:R-:W-:Y:S01]  /*24830*/  ISETP.LT.AND P6, PT, R71, UR7, !P0 ;  /* 0x0000000747007c0c */ /* 0x008fe2000c7c1270 */
[----:B------:R-:W-:Y:S01]  /*24840*/  VIADD R71, R70, UR5 ;  /* 0x0000000546477c36 */ /* 0x000fe20008000000 */
[----:B------:R-:W1:Y:S01]  /*24850*/  LDCU UR7, c[0x0][0x39c] ;  /* 0x00007380ff0777ac */ /* 0x000e620008000800 */
[----:B------:R3:W-:Y:S03]  /*24860*/  @P2 STG.E.U8 desc[UR20][R68.64], R72 ;  /* 0x0000004844002986 */ /* 0x0007e6000c101114 */
[C---:B------:R-:W-:Y:S01]  /*24870*/  IADD3 R70, P2, PT, R71.reuse, R3, RZ ;  /* 0x0000000347467210 */ /* 0x040fe20007f5e0ff */
[----:B---3--:R-:W-:-:S03]  /*24880*/  VIADD R72, R71, UR5 ;  /* 0x0000000547487c36 */ /* 0x008fc60008000000 */
[----:B------:R-:W-:Y:S02]  /*24890*/  LEA.HI.X.SX32 R71, R71, R2, 0x1, P2 ;  /* 0x0000000247477211 */ /* 0x000fe400010f0eff */
[----:B------:R-:W-:-:S04]  /*248a0*/  IADD3 R68, P2, PT, R72, R3, RZ ;  /* 0x0000000348447210 */ /* 0x000fc80007f5e0ff */
[----:B------:R-:W-:Y:S02]  /*248b0*/  LEA.HI.X.SX32 R69, R72, R2, 0x1, P2 ;  /* 0x0000000248457211 */ /* 0x000fe400010f0eff */
[----:B-----5:R-:W-:-:S04]  /*248c0*/  F2FP.SATFINITE.E4M3.F32.PACK_AB_MERGE_C R74, R75, R73, RZ ;  /* 0x000000494b4a723e */ /* 0x020fc800048070ff */
[----:B------:R-:W-:Y:S01]  /*248d0*/  PRMT R75, R74, 0x9910, RZ ;  /* 0x000099104a4b7816 */ /* 0x000fe200000000ff */
[----:B------:R3:W-:Y:S01]  /*248e0*/  @P1 STG.E.U8 desc[UR20][R70.64], R74 ;  /* 0x0000004a46001986 */ /* 0x0007e2000c101114 */
[----:B------:R-:W-:Y:S02]  /*248f0*/  VIADD R73, R0, 0x4b ;  /* 0x0000004b00497836 */ /* 0x000fe40000000000 */
[----:B---3--:R-:W-:Y:S01]  /*24900*/  SHF.R.S32.HI R74, RZ, 0x8, R75 ;  /* 0x00000008ff4a7819 */ /* 0x008fe2000001144b */
[----:B------:R-:W-:Y:S02]  /*24910*/  VIADD R71, R72, UR5 ;  /* 0x0000000548477c36 */ /* 0x000fe40008000000 */
[----:B------:R-:W-:Y:S02]  /*24920*/  VIADD R70, R0, 0x4c ;  /* 0x0000004c00467836 */ /* 0x000fe40000000000 */
[----:B------:R3:W-:Y:S01]  /*24930*/  @P5 STG.E.U8 desc[UR20][R68.64], R74 ;  /* 0x0000004a44005986 */ /* 0x0007e2000c101114 */
[----:B--2---:R-:W-:Y:S01]  /*24940*/  ISETP.LT.AND P1, PT, R73, UR4, !P0 ;  /* 0x0000000449007c0c */ /* 0x004fe2000c721270 */
[----:B------:R-:W2:Y:S01]  /*24950*/  LDCU UR4, c[0x0][0x39c] ;  /* 0x00007380ff0477ac */ /* 0x000ea20008000800 */
[----:B0-----:R-:W-:Y:S01]  /*24960*/  ISETP.LT.AND P2, PT, R70, UR6, !P0 ;  /* 0x0000000646007c0c */ /* 0x001fe2000c741270 */
[----:B------:R-:W-:Y:S01]  /*24970*/  VIADD R70, R0, 0x4d ;  /* 0x0000004d00467836 */ /* 0x000fe20000000000 */
[----:B------:R-:W-:Y:S01]  /*24980*/  F2FP.SATFINITE.E4M3.F32.PACK_AB_MERGE_C R72, R76, R78, RZ ;  /* 0x0000004e4c48723e */ /* 0x000fe200048070ff */
[----:B------:R-:W0:Y:S01]  /*24990*/  LDCU UR6, c[0x0][0x39c] ;  /* 0x00007380ff0677ac */ /* 0x000e220008000800 */
[----:B---3--:R-:W-:-:S04]  /*249a0*/  IADD3 R68, P5, PT, R71, R3, RZ ;  /* 0x0000000347447210 */ /* 0x008fc80007fbe0ff */
[CC--:B------:R-:W-:Y:S01]  /*249b0*/  LEA.HI.X.SX32 R69, R71.reuse, R2.reuse, 0x1, P5 ;  /* 0x0000000247457211 */ /* 0x0c0fe200028f0eff */
[----:B------:R-:W-:Y:S01]  /*249c0*/  VIADD R71, R71, UR5 ;  /* 0x0000000547477c36 */ /* 0x000fe20008000000 */
[----:B-1----:R-:W-:Y:S02]  /*249d0*/  ISETP.LT.AND P5, PT, R70, UR7, !P0 ;  /* 0x0000000746007c0c */ /* 0x002fe4000c7a1270 */
[----:B------:R-:W-:Y:S01]  /*249e0*/  F2FP.SATFINITE.E4M3.F32.PACK_AB_MERGE_C R74, R80, R77, RZ ;  /* 0x0000004d504a723e */ /* 0x000fe200048070ff */
[----:B------:R1:W-:Y:S01]  /*249f0*/  @P4 STG.E.U8 desc[UR20][R68.64], R72 ;  /* 0x0000004844004986 */ /* 0x0003e2000c101114 */
[----:B------:R-:W-:Y:S01]  /*24a00*/  PRMT R75, R72, 0x9910, RZ ;  /* 0x00009910484b7816 */ /* 0x000fe200000000ff */
[----:B------:R-:W-:Y:S01]  /*24a10*/  VIADD R73, R0, 0x4e ;  /* 0x0000004e00497836 */ /* 0x000fe20000000000 */
[C---:B------:R-:W-:Y:S01]  /*24a20*/  IADD3 R70, P4, PT, R71.reuse, R3, RZ ;  /* 0x0000000347467210 */ /* 0x040fe20007f9e0ff */
[----:B------:R-:W3:Y:S01]  /*24a30*/  LDCU UR7, c[0x0][0x39c] ;  /* 0x00007380ff0777ac */ /* 0x000ee20008000800 */
[----:B------:R-:W-:Y:S01]  /*24a40*/  SHF.R.S32.HI R75, RZ, 0x8, R75 ;  /* 0x00000008ff4b7819 */ /* 0x000fe2000001144b */
[C---:B-1----:R-:W-:Y:S01]  /*24a50*/  VIADD R72, R71.reuse, UR5 ;  /* 0x0000000547487c36 */ /* 0x042fe20008000000 */
[----:B------:R-:W-:-:S04]  /*24a60*/  LEA.HI.X.SX32 R71, R71, R2, 0x1, P4 ;  /* 0x0000000247477211 */ /* 0x000fc800020f0eff */
[C---:B------:R-:W-:Y:S01]  /*24a70*/  IADD3 R68, P4, PT, R72.reuse, R3, RZ ;  /* 0x0000000348447210 */ /* 0x040fe20007f9e0ff */
[----:B------:R1:W-:Y:S03]  /*24a80*/  @P3 STG.E.U8 desc[UR20][R70.64], R75 ;  /* 0x0000004b46003986 */ /* 0x0003e6000c101114 */
[----:B------:R-:W-:Y:S02]  /*24a90*/  LEA.HI.X.SX32 R69, R72, R2, 0x1, P4 ;  /* 0x0000000248457211 */ /* 0x000fe400020f0eff */
[----:B--2---:R-:W-:Y:S01]  /*24aa0*/  ISETP.LT.AND P3, PT, R73, UR4, !P0 ;  /* 0x0000000449007c0c */ /* 0x004fe2000c761270 */
[----:B------:R-:W2:Y:S01]  /*24ab0*/  LDCU UR4, c[0x0][0x39c] ;  /* 0x00007380ff0477ac */ /* 0x000ea20008000800 */
[----:B-1----:R-:W-:Y:S01]  /*24ac0*/  PRMT R70, R74, 0x9910, RZ ;  /* 0x000099104a467816 */ /* 0x002fe200000000ff */
[----:B------:R-:W-:Y:S01]  /*24ad0*/  VIADD R71, R72, UR5 ;  /* 0x0000000548477c36 */ /* 0x000fe20008000000 */
[----:B------:R1:W-:Y:S03]  /*24ae0*/  @P6 STG.E.U8 desc[UR20][R68.64], R74 ;  /* 0x0000004a44006986 */ /* 0x0003e6000c101114 */
[----:B------:R-:W-:-:S02]  /*24af0*/  IMAD.MOV.U32 R72, RZ, RZ, R70 ;  /* 0x000000ffff487224 */ /* 0x000fc400078e0046 */
[----:B------:R-:W-:-:S03]  /*24b00*/  VIADD R70, R0, 0x4f ;  /* 0x0000004f00467836 */ /* 0x000fc60000000000 */
[----:B------:R-:W-:Y:S02]  /*24b10*/  SHF.R.S32.HI R72, RZ, 0x8, R72 ;  /* 0x00000008ff487819 */ /* 0x000fe40000011448 */
[----:B-1----:R-:W-:-:S04]  /*24b20*/  IADD3 R68, P4, PT, R71, R3, RZ ;  /* 0x0000000347447210 */ /* 0x002fc80007f9e0ff */
[CC--:B------:R-:W-:Y:S01]  /*24b30*/  LEA.HI.X.SX32 R69, R71.reuse, R2.reuse, 0x1, P4 ;  /* 0x0000000247457211 */ /* 0x0c0fe200020f0eff */
[----:B------:R-:W-:Y:S01]  /*24b40*/  VIADD R71, R71, UR5 ;  /* 0x0000000547477c36 */ /* 0x000fe20008000000 */
[----:B0-----:R-:W-:Y:S01]  /*24b50*/  ISETP.LT.AND P4, PT, R70, UR6, !P0 ;  /* 0x0000000646007c0c */ /* 0x001fe2000c781270 */
[----:B------:R-:W0:Y:S02]  /*24b60*/  LDCU UR6, c[0x0][0x39c] ;  /* 0x00007380ff0677ac */ /* 0x000e240008000800 */
[----:B------:R1:W-:Y:S01]  /*24b70*/  @P1 STG.E.U8 desc[UR20][R68.64], R72 ;  /* 0x0000004844001986 */ /* 0x0003e2000c101114 */
[----:B------:R-:W-:Y:S02]  /*24b80*/  IADD3 R70, P1, PT, R71, R3, RZ ;  /* 0x0000000347467210 */ /* 0x000fe40007f3e0ff */
[----:B------:R-:W-:Y:S01]  /*24b90*/  F2FP.SATFINITE.E4M3.F32.PACK_AB_MERGE_C R73, R81, R79, RZ ;  /* 0x0000004f5149723e */ /* 0x000fe200048070ff */
[C---:B-1----:R-:W-:Y:S02]  /*24ba0*/  VIADD R68, R0.reuse, 0x50 ;  /* 0x0000005000447836 */ /* 0x042fe40000000000 */
[C---:B------:R-:W-:Y:S01]  /*24bb0*/  VIADD R72, R71.reuse, UR5 ;  /* 0x0000000547487c36 */ /* 0x040fe20008000000 */
[----:B------:R-:W-:Y:S01]  /*24bc0*/  LEA.HI.X.SX32 R71, R71, R2, 0x1, P1 ;  /* 0x0000000247477211 */ /* 0x000fe200008f0eff */
[----:B------:R-:W-:Y:S01]  /*24bd0*/  VIADD R69, R0, 0x51 ;  /* 0x0000005100457836 */ /* 0x000fe20000000000 */
[----:B--2---:R-:W-:Y:S01]  /*24be0*/  ISETP.LT.AND P1, PT, R68, UR4, !P0 ;  /* 0x0000000444007c0c */ /* 0x004fe2000c721270 */
[----:B------:R-:W1:Y:S01]  /*24bf0*/  LDCU UR4, c[0x0][0x39c] ;  /* 0x00007380ff0477ac */ /* 0x000e620008000800 */
[----:B------:R-:W-:-:S02]  /*24c00*/  PRMT R74, R73, 0x9910, RZ ;  /* 0x00009910494a7816 */ /* 0x000fc400000000ff */
[CC--:B------:R-:W-:Y:S01]  /*24c10*/  IADD3 R68, P6, PT, R72.reuse, R3.reuse, RZ ;  /* 0x0000000348447210 */ /* 0x0c0fe20007fde0ff */
[----:B------:R2:W-:Y:S01]  /*24c20*/  @P2 STG.E.U8 desc[UR20][R70.64], R73 ;  /* 0x0000004946002986 */ /* 0x0005e2000c101114 */
[----:B---3--:R-:W-:Y:S01]  /*24c30*/  ISETP.LT.AND P2, PT, R69, UR7, !P0 ;  /* 0x0000000745007c0c */ /* 0x008fe2000c741270 */
[----:B------:R-:W3:Y:S01]  /*24c40*/  LDCU UR7, c[0x0][0x39c] ;  /* 0x00007380ff0777ac */ /* 0x000ee20008000800 */
[C---:B------:R-:W-:Y:S02]  /*24c50*/  LEA.HI.X.SX32 R69, R72.reuse, R2, 0x1, P6 ;  /* 0x0000000248457211 */ /* 0x040fe400030f0eff */
[----:B--2---:R-:W-:Y:S01]  /*24c60*/  SHF.R.S32.HI R73, RZ, 0x8, R74 ;  /* 0x00000008ff497819 */ /* 0x004fe2000001144a */
[----:B------:R-:W-:Y:S02]  /*24c70*/  VIADD R71, R72, UR5 ;  /* 0x0000000548477c36 */ /* 0x000fe40008000000 */
[----:B------:R-:W-:Y:S02]  /*24c80*/  VIADD R70, R0, 0x52 ;  /* 0x0000005200467836 */ /* 0x000fe40000000000 */
[----:B------:R2:W-:Y:S03]  /*24c90*/  @P5 STG.E.U8 desc[UR20][R68.64], R73 ;  /* 0x0000004944005986 */ /* 0x0005e6000c101114 */
[----:B0-----:R-:W-:Y:S01]  /*24ca0*/  ISETP.LT.AND P5, PT, R70, UR6, !P0 ;  /* 0x0000000646007c0c */ /* 0x001fe2000c7a1270 */
[----:B------:R-:W-:Y:S01]  /*24cb0*/  VIADD R72, R0, 0x53 ;  /* 0x0000005300487836 */ /* 0x000fe20000000000 */
[----:B------:R-:W-:Y:S01]  /*24cc0*/  F2FP.SATFINITE.E4M3.F32.PACK_AB_MERGE_C R70, R84, R82, RZ ;  /* 0x000000525446723e */ /* 0x000fe200048070ff */
[----:B------:R-:W0:Y:S01]  /*24cd0*/  LDCU UR6, c[0x0][0x39c] ;  /* 0x00007380ff0677ac */ /* 0x000e220008000800 */
[----:B--2---:R-:W-:-:S04]  /*24ce0*/  IADD3 R68, P6, PT, R71, R3, RZ ;  /* 0x0000000347447210 */ /* 0x004fc80007fde0ff */
[C---:B------:R-:W-:Y:S01]  /*24cf0*/  LEA.HI.X.SX32 R69, R71.reuse, R2, 0x1, P6 ;  /* 0x0000000247457211 */ /* 0x040fe200030f0eff */
[----:B------:R-:W-:Y:S01]  /*24d00*/  VIADD R71, R71, UR5 ;  /* 0x0000000547477c36 */ /* 0x000fe20008000000 */
[----:B------:R-:W-:-:S03]  /*24d10*/  PRMT R74, R70, 0x9910, RZ ;  /* 0x00009910464a7816 */ /* 0x000fc600000000ff */
[----:B------:R2:W-:Y:S01]  /*24d20*/  @P3 STG.E.U8 desc[UR20][R68.64], R70 ;  /* 0x0000004644003986 */ /* 0x0005e2000c101114 */
[----:B-1----:R-:W-:Y:S01]  /*24d30*/  ISETP.LT.AND P3, PT, R72, UR4, !P0 ;  /* 0x0000000448007c0c */ /* 0x002fe2000c761270 */
[C---:B------:R-:W-:Y:S01]  /*24d40*/  VIADD R72, R71.reuse, UR5 ;  /* 0x0000000547487c36 */ /* 0x040fe20008000000 */
[----:B------:R-:W-:Y:S01]  /*24d50*/  SHF.R.S32.HI R74, RZ, 0x8, R74 ;  /* 0x00000008ff4a7819 */ /* 0x000fe2000001144a */
[----:B------:R-:W1:Y:S01]  /*24d60*/  LDCU UR4, c[0x0][0x39c] ;  /* 0x00007380ff0477ac */ /* 0x000e620008000800 */
[----:B--2---:R-:W-:-:S04]  /*24d70*/  IADD3 R70, P6, PT, R71, R3, RZ ;  /* 0x0000000347467210 */ /* 0x004fc80007fde0ff */
[----:B------:R-:W-:-:S05]  /*24d80*/  LEA.HI.X.SX32 R71, R71, R2, 0x1, P6 ;  /* 0x0000000247477211 */ /* 0x000fca00030f0eff */
[----:B------:R2:W-:Y:S02]  /*24d90*/  @P4 STG.E.U8 desc[UR20][R70.64], R74 ;  /* 0x0000004a46004986 */ /* 0x0005e4000c101114 */
[----:B--2---:R-:W-:Y:S02]  /*24da0*/  F2FP.SATFINITE.E4M3.F32.PACK_AB_MERGE_C R74, R88, R86, RZ ;  /* 0x00000056584a723e */ /* 0x004fe400048070ff */
[----:B------:R-:W2:Y:S04]  /*24db0*/  LDL.LU R86, [R1+0x150] ;  /* 0x0001500001567983 */ /* 0x000ea80000300800 */
[----:B------:R-:W2:Y:S01]  /*24dc0*/  LDL.LU R88, [R1+0x154] ;  /* 0x0001540001587983 */ /* 0x000ea20000300800 */
[----:B------:R-:W-:Y:S01]  /*24dd0*/  VIADD R69, R0, 0x54 ;  /* 0x0000005400457836 */ /* 0x000fe20000000000 */
[----:B------:R-:W-:-:S02]  /*24de0*/  IADD3 R68, P6, PT, R72, R3, RZ ;  /* 0x0000000348447210 */ /* 0x000fc40007fde0ff */
[----:B------:R-:W-:Y:S01]  /*24df0*/  F2FP.SATFINITE.E4M3.F32.PACK_AB_MERGE_C R70, R83, R85, RZ ;  /* 0x000000555346723e */ /* 0x000fe200048070ff */
[----:B------:R-:W-:Y:S01]  /*24e00*/  VIADD R71, R72, UR5 ;  /* 0x0000000548477c36 */ /* 0x000fe20008000000 */
[----:B---3--:R-:W-:Y:S01]  /*24e10*/  ISETP.LT.AND P4, PT, R69, UR7, !P0 ;  /* 0x0000000745007c0c */ /* 0x008fe2000c781270 */
[----:B------:R-:W-:Y:S01]  /*24e20*/  VIADD R73, R0, 0x55 ;  /* 0x0000005500497836 */ /* 0x000fe20000000000 */
[----:B------:R-:W-:Y:S01]  /*24e30*/  LEA.HI.X.SX32 R69, R72, R2, 0x1, P6 ;  /* 0x0000000248457211 */ /* 0x000fe200030f0eff */
[----:B------:R-:W3:Y:S01]  /*24e40*/  LDCU UR7, c[0x0][0x39c] ;  /* 0x00007380ff0777ac */ /* 0x000ee20008000800 */
[----:B------:R-:W-:-:S03]  /*24e50*/  PRMT R72, R70, 0x9910, RZ ;  /* 0x0000991046487816 */ /* 0x000fc600000000ff */
[----:B------:R5:W-:Y:S01]  /*24e60*/  @P1 STG.E.U8 desc[UR20][R68.64], R70 ;  /* 0x0000004644001986 */ /* 0x000be2000c101114 */
[----:B0-----:R-:W-:Y:S01]  /*24e70*/  ISETP.LT.AND P6, PT, R73, UR6, !P0 ;  /* 0x0000000649007c0c */ /* 0x001fe2000c7c1270 */
[----:B------:R-:W0:Y:S01]  /*24e80*/  LDCU UR6, c[0x0][0x39c] ;  /* 0x00007380ff0677ac */ /* 0x000e220008000800 */
[----:B------:R-:W-:Y:S02]  /*24e90*/  VIADD R73, R0, 0x56 ;  /* 0x0000005600497836 */ /* 0x000fe40000000000 */
[----:B-----5:R-:W-:Y:S01]  /*24ea0*/  IMAD.MOV.U32 R69, RZ, RZ, R72 ;  /* 0x000000ffff457224 */ /* 0x020fe200078e0048 */
[C---:B------:R-:W-:Y:S01]  /*24eb0*/  IADD3 R70, P1, PT, R71.reuse, R3, RZ ;  /* 0x0000000347467210 */ /* 0x040fe20007f3e0ff */
[----:B------:R-:W-:-:S03]  /*24ec0*/  VIADD R72, R71, UR5 ;  /* 0x0000000547487c36 */ /* 0x000fc60008000000 */
[----:B------:R-:W-:Y:S02]  /*24ed0*/  LEA.HI.X.SX32 R71, R71, R2, 0x1, P1 ;  /* 0x0000000247477211 */ /* 0x000fe400008f0eff */
[----:B------:R-:W-:Y:S02]  /*24ee0*/  SHF.R.S32.HI R69, RZ, 0x8, R69 ;  /* 0x00000008ff457819 */ /* 0x000fe40000011445 */
[----:B------:R-:W-:-:S03]  /*24ef0*/  IADD3 R68, P1, PT, R72, R3, RZ ;  /* 0x0000000348447210 */ /* 0x000fc60007f3e0ff */
[----:B------:R5:W-:Y:S02]  /*24f00*/  @P2 STG.E.U8 desc[UR20][R70.64], R69 ;  /* 0x0000004546002986 */ /* 0x000be4000c101114 */
[C---:B-----5:R-:W-:Y:S01]  /*24f10*/  LEA.HI.X.SX32 R69, R72.reuse, R2, 0x1, P1 ;  /* 0x0000000248457211 */ /* 0x060fe200008f0eff */
[----:B------:R-:W-:Y:S01]  /*24f20*/  VIADD R71, R72, UR5 ;  /* 0x0000000548477c36 */ /* 0x000fe20008000000 */
[----:B-1----:R-:W-:Y:S01]  /*24f30*/  ISETP.LT.AND P1, PT, R73, UR4, !P0 ;  /* 0x0000000449007c0c */ /* 0x002fe2000c721270 */
[----:B------:R-:W1:Y:S01]  /*24f40*/  LDCU UR4, c[0x0][0x39c] ;  /* 0x00007380ff0477ac */ /* 0x000e620008000800 */
[----:B------:R-:W-:Y:S01]  /*24f50*/  PRMT R73, R74, 0x9910, RZ ;  /* 0x000099104a497816 */ /* 0x000fe200000000ff */
[----:B------:R5:W-:Y:S01]  /*24f60*/  @P5 STG.E.U8 desc[UR20][R68.64], R74 ;  /* 0x0000004a44005986 */ /* 0x000be2000c101114 */
[C---:B------:R-:W-:Y:S01]  /*24f70*/  IADD3 R70, P2, PT, R71.reuse, R3, RZ ;  /* 0x0000000347467210 */ /* 0x040fe20007f5e0ff */
[----:B------:R-:W-:Y:S01]  /*24f80*/  VIADD R72, R71, UR5 ;  /* 0x0000000547487c36 */ /* 0x000fe20008000000 */
[----:B------:R-:W-:-:S02]  /*24f90*/  SHF.R.S32.HI R73, RZ, 0x8, R73 ;  /* 0x00000008ff497819 */ /* 0x000fc40000011449 */
[----:B------:R-:W-:Y:S01]  /*24fa0*/  LEA.HI.X.SX32 R71, R71, R2, 0x1, P2 ;  /* 0x0000000247477211 */ /* 0x000fe200010f0eff */
[C---:B-----5:R-:W-:Y:S02]  /*24fb0*/  VIADD R68, R0.reuse, 0x57 ;  /* 0x0000005700447836 */ /* 0x060fe40000000000 */
[----:B------:R-:W-:-:S03]  /*24fc0*/  VIADD R69, R0, 0x58 ;  /* 0x0000005800457836 */ /* 0x000fc60000000000 */
[----:B0-----:R-:W-:Y:S01]  /*24fd0*/  ISETP.LT.AND P2, PT, R68, UR6, !P0 ;  /* 0x0000000644007c0c */ /* 0x001fe2000c741270 */
[----:B------:R0:W-:Y:S01]  /*24fe0*/  @P3 STG.E.U8 desc[UR20][R70.64], R73 ;  /* 0x0000004946003986 */ /* 0x0001e2000c101114 */
[C---:B------:R-:W-:Y:S01]  /*24ff0*/  IADD3 R68, P5, PT, R72.reuse, R3, RZ ;  /* 0x0000000348447210 */ /* 0x040fe20007fbe0ff */
[----:B------:R-:W5:Y:S01]  /*25000*/  LDCU UR6, c[0x0][0x39c] ;  /* 0x00007380ff0677ac */ /* 0x000f620008000800 */
[----:B---3--:R-:W-:Y:S02]  /*25010*/  ISETP.LT.AND P3, PT, R69, UR7, !P0 ;  /* 0x0000000745007c0c */ /* 0x008fe4000c761270 */
[----:B------:R-:W-:Y:S01]  /*25020*/  LEA.HI.X.SX32 R69, R72, R2, 0x1, P5 ;  /* 0x0000000248457211 */ /* 0x000fe200028f0eff */
[----:B------:R-:W3:Y:S01]  /*25030*/  LDCU UR7, c[0x0][0x39c] ;  /* 0x00007380ff0777ac */ /* 0x000ee20008000800 */
[----:B0-----:R-:W-:Y:S02]  /*25040*/  VIADD R70, R0, 0x59 ;  /* 0x0000005900467836 */ /* 0x001fe40000000000 */
[----:B------:R-:W-:-:S03]  /*25050*/  VIADD R71, R72, UR5 ;  /* 0x0000000548477c36 */ /* 0x000fc60008000000 */
[----:B-1----:R-:W-:Y:S01]  /*25060*/  ISETP.LT.AND P5, PT, R70, UR4, !P0 ;  /* 0x0000000446007c0c */ /* 0x002fe2000c7a1270 */
[----:B------:R-:W-:Y:S01]  /*25070*/  VIADD R72, R71, UR5 ;  /* 0x0000000547487c36 */ /* 0x000fe20008000000 */
[----:B------:R-:W-:Y:S01]  /*25080*/  F2FP.SATFINITE.E4M3.F32.PACK_AB_MERGE_C R74, R87, R89, RZ ;  /* 0x00000059574a723e */ /* 0x000fe200048070ff */
[----:B------:R-:W0:Y:S01]  /*25090*/  LDCU UR4, c[0x0][0x39c] ;  /* 0x00007380ff0477ac */ /* 0x000e220008000800 */
[----:B--2---:R-:W-:-:S05]  /*250a0*/  F2FP.SATFINITE.E4M3.F32.PACK_AB_MERGE_C R73, R88, R86, RZ ;  /* 0x000000565849723e */ /* 0x004fca00048070ff */
[----:B------:R1:W-:Y:S01]  /*250b0*/  @P4 STG.E.U8 desc[UR20][R68.64], R73 ;  /* 0x0000004944004986 */ /* 0x0003e2000c101114 */
[-C--:B------:R-:W-:Y:S02]  /*250c0*/  IADD3 R70, P4, PT, R71, R3.reuse, RZ ;  /* 0x0000000347467210 */ /* 0x080fe40007f9e0ff */
[----:B------:R-:W-:Y:S02]  /*250d0*/  PRMT R75, R73, 0x9910, RZ ;  /* 0x00009910494b7816 */ /* 0x000fe400000000ff */
[----:B------:R-:W-:Y:S02]  /*250e0*/  LEA.HI.X.SX32 R71, R71, R2, 0x1, P4 ;  /* 0x0000000247477211 */ /* 0x000fe400020f0eff */
[----:B------:R-:W-:Y:S02]  /*250f0*/  SHF.R.S32.HI R75, RZ, 0x8, R75 ;  /* 0x00000008ff4b7819 */ /* 0x000fe4000001144b */
[----:B-1----:R-:W-:-:S03]  /*25100*/  IADD3 R68, P4, PT, R72, R3, RZ ;  /* 0x0000000348447210 */ /* 0x002fc60007f9e0ff */
[----:B------:R1:W-:Y:S01]  /*25110*/  @P6 STG.E.U8 desc[UR20][R70.64], R75 ;  /* 0x0000004b46006986 */ /* 0x0003e2000c101114 */
[----:B------:R-:W-:-:S05]  /*25120*/  LEA.HI.X.SX32 R69, R72, R2, 0x1, P4 ;  /* 0x0000000248457211 */ /* 0x000fca00020f0eff */
[----:B------:R2:W-:Y:S01]  /*25130*/  @P1 STG.E.U8 desc[UR20][R68.64], R74 ;  /* 0x0000004a44001986 */ /* 0x0005e2000c101114 */
[----:B-1----:R-:W-:Y:S01]  /*25140*/  VIADD R70, R72, UR5 ;  /* 0x0000000548467c36 */ /* 0x002fe20008000000 */
[----:B------:R-:W-:Y:S01]  /*25150*/  PRMT R72, R74, 0x9910, RZ ;  /* 0x000099104a487816 */ /* 0x000fe200000000ff */
[C---:B------:R-:W-:Y:S02]  /*25160*/  VIADD R71, R0.reuse, 0x5c ;  /* 0x0000005c00477836 */ /* 0x040fe40000000000 */
[----:B--2---:R-:W-:Y:S01]  /*25170*/  VIADD R69, R0, 0x5b ;  /* 0x0000005b00457836 */ /* 0x004fe20000000000 */
[----:B------:R-:W-:Y:S02]  /*25180*/  IADD3 R68, P6, PT, R70, R3, RZ ;  /* 0x0000000346447210 */ /* 0x000fe40007fde0ff */
[----:B------:R-:W-:Y:S02]  /*25190*/  SHF.R.S32.HI R72, RZ, 0x8, R72 ;  /* 0x00000008ff487819 */ /* 0x000fe40000011448 */
[----:B-----5:R-:W-:Y:S01]  /*251a0*/  ISETP.LT.AND P1, PT, R69, UR6, !P0 ;  /* 0x0000000645007c0c */ /* 0x020fe2000c721270 */
[----:B------:R-:W-:Y:S01]  /*251b0*/  VIADD R73, R0, 0x5a ;  /* 0x0000005a00497836 */ /* 0x000fe20000000000 */
[C---:B------:R-:W-:Y:S01]  /*251c0*/  LEA.HI.X.SX32 R69, R70.reuse, R2, 0x1, P6 ;  /* 0x0000000246457211 */ /* 0x040fe200030f0eff */
[----:B------:R-:W1:Y:S01]  /*251d0*/  LDCU UR6, c[0x0][0x39c] ;  /* 0x00007380ff0677ac */ /* 0x000e620008000800 */
[----:B---3--:R-:W-:Y:S01]  /*251e0*/  ISETP.LT.AND P6, PT, R71, UR7, !P0 ;  /* 0x0000000747007c0c */ /* 0x008fe2000c7c1270 */
[----:B------:R-:W-:-:S02]  /*251f0*/  VIADD R71, R70, UR5 ;  /* 0x0000000546477c36 */ /* 0x000fc40008000000 */
[----:B------:R2:W-:Y:S01]  /*25200*/  @P2 STG.E.U8 desc[UR20][R68.64], R72 ;  /* 0x0000004844002986 */ /* 0x0005e2000c101114 */
[----:B0-----:R-:W-:Y:S01]  /*25210*/  ISETP.LT.AND P4, PT, R73, UR4, !P0 ;  /* 0x0000000449007c0c */ /* 0x001fe2000c781270 */
[----:B------:R-:W0:Y:S01]  /*25220*/  LDCU UR4, c[0x0][0x39c] ;  /* 0x00007380ff0477ac */ /* 0x000e220008000800 */
[C---:B------:R-:W-:Y:S02]  /*25230*/  IADD3 R70, P2, PT, R71.reuse, R3, RZ ;  /* 0x0000000347467210 */ /* 0x040fe40007f5e0ff */
[----:B----4-:R-:W-:Y:S01]  /*25240*/  F2FP.SATFINITE.E4M3.F32.PACK_AB_MERGE_C R74, R92, R90, RZ ;  /* 0x0000005a5c4a723e */ /* 0x010fe200048070ff */
[----:B------:R-:W3:Y:S01]  /*25250*/  LDCU UR7, c[0x0][0x39c] ;  /* 0x00007380ff0777ac */ /* 0x000ee20008000800 */
[C---:B--2---:R-:W-:Y:S01]  /*25260*/  VIADD R72, R71.reuse, UR5 ;  /* 0x0000000547487c36 */ /* 0x044fe20008000000 */
[----:B------:R-:W-:Y:S02]  /*25270*/  LEA.HI.X.SX32 R71, R71, R2, 0x1, P2 ;  /* 0x0000000247477211 */ /* 0x000fe400010f0eff */
[----:B------:R-:W-:-:S02]  /*25280*/  PRMT R75, R74, 0x9910, RZ ;  /* 0x000099104a4b7816 */ /* 0x000fc400000000ff */
[C---:B------:R-:W-:Y:S01]  /*25290*/  IADD3 R68, P2, PT, R72.reuse, R3, RZ ;  /* 0x0000000348447210 */ /* 0x040fe20007f5e0ff */
[----:B------:R2:W-:Y:S03]  /*252a0*/  @P3 STG.E.U8 desc[UR20][R70.64], R74 ;  /* 0x0000004a46003986 */ /* 0x0005e6000c101114 */
[----:B------:R-:W-:Y:S01]  /*252b0*/  LEA.HI.X.SX32 R69, R72, R2, 0x1, P2 ;  /* 0x0000000248457211 */ /* 0x000fe200010f0eff */
[----:B------:R-:W-:Y:S01]  /*252c0*/  VIADD R73, R0, 0x5d ;  /* 0x0000005d00497836 */ /* 0x000fe20000000000 */
[----:B--2---:R-:W-:Y:S01]  /*252d0*/  SHF.R.S32.HI R74, RZ, 0x8, R75 ;  /* 0x00000008ff4a7819 */ /* 0x004fe2000001144b */
[----:B------:R-:W-:Y:S02]  /*252e0*/  VIADD R71, R72, UR5 ;  /* 0x0000000548477c36 */ /* 0x000fe40008000000 */
[----:B------:R-:W-:Y:S02]  /*252f0*/  VIADD R70, R0, 0x5e ;  /* 0x0000005e00467836 */ /* 0x000fe40000000000 */
[----:B------:R2:W-:Y:S01]  /*25300*/  @P5 STG.E.U8 desc[UR20][R68.64], R74 ;  /* 0x0000004a44005986 */ /* 0x0005e2000c101114 */
[----:B0-----:R-:W-:Y:S01]  /*25310*/  ISETP.LT.AND P2, PT, R73, UR4, !P0 ;  /* 0x0000000449007c0c */ /* 0x001fe2000c741270 */
[----:B------:R-:W0:Y:S01]  /*25320*/  LDCU UR4, c[0x0][0x39c] ;  /* 0x00007380ff0477ac */ /* 0x000e220008000800 */
[----:B-1----:R-:W-:Y:S01]  /*25330*/  ISETP.LT.AND P3, PT, R70, UR6, !P0 ;  /* 0x0000000646007c0c */ /* 0x002fe2000c761270 */
[----:B------:R-:W-:Y:S01]  /*25340*/  VIADD R70, R0, 0x5f ;  /* 0x0000005f00467836 */ /* 0x000fe20000000000 */
[----:B------:R-:W-:Y:S01]  /*25350*/  F2FP.SATFINITE.E4M3.F32.PACK_AB_MERGE_C R72, R91, R93, RZ ;  /* 0x0000005d5b48723e */ /* 0x000fe200048070ff */
[----:B------:R-:W1:Y:S01]  /*25360*/  LDCU UR6, c[0x0][0x39c] ;  /* 0x00007380ff0677ac */ /* 0x000e620008000800 */
[----:B--2---:R-:W-:-:S04]  /*25370*/  IADD3 R68, P5, PT, R71, R3, RZ ;  /* 0x0000000347447210 */ /* 0x004fc80007fbe0ff */
[C---:B------:R-:W-:Y:S01]  /*25380*/  LEA.HI.X.SX32 R69, R71.reuse, R2, 0x1, P5 ;  /* 0x0000000247457211 */ /* 0x040fe200028f0eff */
[----:B------:R-:W-:Y:S01]  /*25390*/  VIADD R71, R71, UR5 ;  /* 0x0000000547477c36 */ /* 0x000fe20008000000 */
[----:B---3--:R-:W-:Y:S02]  /*253a0*/  ISETP.LT.AND P5, PT, R70, UR7, !P0 ;  /* 0x0000000746007c0c */ /* 0x008fe4000c7a1270 */
[----:B------:R-:W-:Y:S01]  /*253b0*/  F2FP.SATFINITE.E4M3.F32.PACK_AB_MERGE_C R74, R96, R94, RZ ;  /* 0x0000005e604a723e */ /* 0x000fe200048070ff */
[----:B------:R2:W-:Y:S01]  /*253c0*/  @P4 STG.E.U8 desc[UR20][R68.64], R72 ;  /* 0x0000004844004986 */ /* 0x0005e2000c101114 */
[----:B------:R-:W-:Y:S01]  /*253d0*/  PRMT R75, R72, 0x9910, RZ ;  /* 0x00009910484b7816 */ /* 0x000fe200000000ff */
[----:B------:R-:W-:Y:S01]  /*253e0*/  VIADD R73, R0, 0x60 ;  /* 0x0000006000497836 */ /* 0x000fe20000000000 */
[C---:B------:R-:W-:Y:S01]  /*253f0*/  IADD3 R70, P4, PT, R71.reuse, R3, RZ ;  /* 0x0000000347467210 */ /* 0x040fe20007f9e0ff */
[----:B------:R-:W3:Y:S01]  /*25400*/  LDCU UR7, c[0x0][0x39c] ;  /* 0x00007380ff0777ac */ /* 0x000ee20008000800 */
[----:B------:R-:W-:Y:S01]  /*25410*/  SHF.R.S32.HI R75, RZ, 0x8, R75 ;  /* 0x00000008ff4b7819 */ /* 0x000fe2000001144b */
[C---:B--2---:R-:W-:Y:S01]  /*25420*/  VIADD R72, R71.reuse, UR5 ;  /* 0x0000000547487c36 */ /* 0x044fe20008000000 */
[----:B------:R-:W-:-:S04]  /*25430*/  LEA.HI.X.SX32 R71, R71, R2, 0x1, P4 ;  /* 0x0000000247477211 */ /* 0x000fc800020f0eff */
[C---:B------:R-:W-:Y:S01]  /*25440*/  IADD3 R68, P4, PT, R72.reuse, R3, RZ ;  /* 0x0000000348447210 */ /* 0x040fe20007f9e0ff */
[----:B------:R2:W-:Y:S03]  /*25450*/  @P1 STG.E.U8 desc[UR20][R70.64], R75 ;  /* 0x0000004b46001986 */ /* 0x0005e6000c101114 */
[----:B------:R-:W-:Y:S02]  /*25460*/  LEA.HI.X.SX32 R69, R72, R2, 0x1, P4 ;  /* 0x0000000248457211 */ /* 0x000fe400020f0eff */
[----:B0-----:R-:W-:Y:S01]  /*25470*/  ISETP.LT.AND P1, PT, R73, UR4, !P0 ;  /* 0x0000000449007c0c */ /* 0x001fe2000c721270 */
[----:B------:R-:W0:Y:S01]  /*25480*/  LDCU UR4, c[0x0][0x39c] ;  /* 0x00007380ff0477ac */ /* 0x000e220008000800 */
[----:B--2---:R-:W-:Y:S01]  /*25490*/  PRMT R70, R74, 0x9910, RZ ;  /* 0x000099104a467816 */ /* 0x004fe200000000ff */
[----:B------:R-:W-:Y:S01]  /*254a0*/  VIADD R71, R72, UR5 ;  /* 0x0000000548477c36 */ /* 0x000fe20008000000 */
[----:B------:R2:W-:Y:S03]  /*254b0*/  @P6 STG.E.U8 desc[UR20][R68.64], R74 ;  /* 0x0000004a44006986 */ /* 0x0005e6000c101114 */
[----:B------:R-:W-:-:S02]  /*254c0*/  IMAD.MOV.U32 R72, RZ, RZ, R70 ;  /* 0x000000ffff487224 */ /* 0x000fc400078e0046 */
[----:B------:R-:W-:-:S03]  /*254d0*/  VIADD R70, R0, 0x61 ;  /* 0x0000006100467836 */ /* 0x000fc60000000000 */
[----:B------:R-:W-:Y:S02]  /*254e0*/  SHF.R.S32.HI R72, RZ, 0x8, R72 ;  /* 0x00000008ff487819 */ /* 0x000fe40000011448 */
[----:B--2---:R-:W-:-:S04]  /*254f0*/  IADD3 R68, P4, PT, R71, R3, RZ ;  /* 0x0000000347447210 */ /* 0x004fc80007f9e0ff */
[CC--:B------:R-:W-:Y:S01]  /*25500*/  LEA.HI.X.SX32 R69, R71.reuse, R2.reuse, 0x1, P4 ;  /* 0x0000000247457211 */ /* 0x0c0fe200020f0eff */
[----:B------:R-:W-:Y:S01]  /*25510*/  VIADD R71, R71, UR5 ;  /* 0x0000000547477c36 */ /* 0x000fe20008000000 */
[----:B-1----:R-:W-:Y:S01]  /*25520*/  ISETP.LT.AND P4, PT, R70, UR6, !P0 ;  /* 0x0000000646007c0c */ /* 0x002fe2000c781270 */
[----:B------:R-:W1:Y:S02]  /*25530*/  LDCU UR6, c[0x0][0x39c] ;  /* 0x00007380ff0677ac */ /* 0x000e640008000800 */
[----:B------:R2:W-:Y:S01]  /*25540*/  @P2 STG.E.U8 desc[UR20][R68.64], R72 ;  /* 0x0000004844002986 */ /* 0x0005e2000c101114 */
[----:B------:R-:W-:Y:S02]  /*25550*/  IADD3 R70, P2, PT, R71, R3, RZ ;  /* 0x0000000347467210 */ /* 0x000fe40007f5e0ff */
[----:B------:R-:W-:Y:S01]  /*25560*/  F2FP.SATFINITE.E4M3.F32.PACK_AB_MERGE_C R73, R95, R97, RZ ;  /* 0x000000615f49723e */ /* 0x000fe200048070ff */
[C---:B--2---:R-:W-:Y:S02]  /*25570*/  VIADD R68, R0.reuse, 0x62 ;  /* 0x0000006200447836 */ /* 0x044fe40000000000 */
[C---:B------:R-:W-:Y:S01]  /*25580*/  VIADD R72, R71.reuse, UR5 ;  /* 0x0000000547487c36 */ /* 0x040fe20008000000 */
[----:B------:R-:W-:Y:S01]  /*25590*/  LEA.HI.X.SX32 R71, R71, R2, 0x1, P2 ;  /* 0x0000000247477211 */ /* 0x000fe200010f0eff */
[----:B------:R-:W-:Y:S01]  /*255a0*/  VIADD R69, R0, 0x63 ;  /* 0x0000006300457836 */ /* 0x000fe20000000000 */
[----:B0-----:R-:W-:Y:S01]  /*255b0*/  ISETP.LT.AND P2, PT, R68, UR4, !P0 ;  /* 0x0000000444007c0c */ /* 0x001fe2000c741270 */
[----:B------:R-:W0:Y:S01]  /*255c0*/  LDCU UR4, c[0x0][0x39c] ;  /* 0x00007380ff0477ac */ /* 0x000e220008000800 */
        /* <DEDUP_REMOVED lines=10> */
[----:B-1----:R-:W-:Y:S01]  /*25670*/  ISETP.LT.AND P5, PT, R70, UR6, !P0 ;  /* 0x0000000646007c0c */ /* 0x002fe2000c7a1270 */
[----:B------:R-:W-:Y:S01]  /*25680*/  VIADD R72, R0, 0x65 ;  /* 0x0000006500487836 */ /* 0x000fe20000000000 */
[----:B------:R-:W-:Y:S01]  /*25690*/  F2FP.SATFINITE.E4M3.F32.PACK_AB_MERGE_C R70, R100, R98, RZ ;  /* 0x000000626446723e */ /* 0x000fe200048070ff */
[----:B------:R-:W1:Y:S01]  /*256a0*/  LDCU UR6, c[0x0][0x39c] ;  /* 0x00007380ff0677ac */ /* 0x000e620008000800 */
[----:B--2---:R-:W-:-:S04]  /*256b0*/  IADD3 R68, P6, PT, R71, R3, RZ ;  /* 0x0000000347447210 */ /* 0x004fc80007fde0ff */
[C---:B------:R-:W-:Y:S01]  /*256c0*/  LEA.HI.X.SX32 R69, R71.reuse, R2, 0x1, P6 ;  /* 0x0000000247457211 */ /* 0x040fe200030f0eff */
[----:B------:R-:W-:Y:S01]  /*256d0*/  VIADD R71, R71, UR5 ;  /* 0x0000000547477c36 */ /* 0x000fe20008000000 */
[----:B------:R-:W-:-:S03]  /*256e0*/  PRMT R74, R70, 0x9910, RZ ;  /* 0x00009910464a7816 */ /* 0x000fc600000000ff */
[----:B------:R2:W-:Y:S01]  /*256f0*/  @P1 STG.E.U8 desc[UR20][R68.64], R70 ;  /* 0x0000004644001986 */ /* 0x0005e2000c101114 */
[----:B0-----:R-:W-:Y:S01]  /*25700*/  ISETP.LT.AND P1, PT, R72, UR4, !P0 ;  /* 0x0000000448007c0c */ /* 0x001fe2000c721270 */
[C---:B------:R-:W-:Y:S01]  /*25710*/  VIADD R72, R71.reuse, UR5 ;  /* 0x0000000547487c36 */ /* 0x040fe20008000000 */
[----:B------:R-:W-:Y:S01]  /*25720*/  SHF.R.S32.HI R74, RZ, 0x8, R74 ;  /* 0x00000008ff4a7819 */ /* 0x000fe2000001144a */
[----:B------:R-:W0:Y:S01]  /*25730*/  LDCU UR4, c[0x0][0x39c] ;  /* 0x00007380ff0477ac */ /* 0x000e220008000800 */
        /* <DEDUP_REMOVED lines=16> */
[----:B-1----:R-:W-:Y:S01]  /*25840*/  ISETP.LT.AND P6, PT, R73, UR6, !P0 ;  /* 0x0000000649007c0c */ /* 0x002fe2000c7c1270 */
[----:B------:R-:W1:Y:S01]  /*25850*/  LDCU UR6, c[0x0][0x39c] ;  /* 0x00007380ff0677ac */ /* 0x000e620008000800 */
[----:B------:R-:W-:Y:S02]  /*25860*/  VIADD R73, R0, 0x68 ;  /* 0x0000006800497836 */ /* 0x000fe40000000000 */
[----:B----4-:R-:W-:Y:S01]  /*25870*/  IMAD.MOV.U32 R69, RZ, RZ, R72 ;  /* 0x000000ffff457224 */ /* 0x010fe200078e0048 */
[C---:B------:R-:W-:Y:S01]  /*25880*/  IADD3 R70, P2, PT, R71.reuse, R3, RZ ;  /* 0x0000000347467210 */ /* 0x040fe20007f5e0ff */
[----:B------:R-:W-:-:S03]  /*25890*/  VIADD R72, R71, UR5 ;  /* 0x0000000547487c36 */ /* 0x000fc60008000000 */
[----:B------:R-:W-:Y:S02]  /*258a0*/  LEA.HI.X.SX32 R71, R71, R2, 0x1, P2 ;  /* 0x0000000247477211 */ /* 0x000fe400010f0eff */
[----:B------:R-:W-:Y:S02]  /*258b0*/  SHF.R.S32.HI R69, RZ, 0x8, R69 ;  /* 0x00000008ff457819 */ /* 0x000fe40000011445 */
[----:B------:R-:W-:-:S03]  /*258c0*/  IADD3 R68, P2, PT, R72, R3, RZ ;  /* 0x0000000348447210 */ /* 0x000fc60007f5e0ff */
[----:B------:R4:W-:Y:S02]  /*258d0*/  @P3 STG.E.U8 desc[UR20][R70.64], R69 ;  /* 0x0000004546003986 */ /* 0x0009e4000c101114 */
[C---:B----4-:R-:W-:Y:S01]  /*258e0*/  LEA.HI.X.SX32 R69, R72.reuse, R2, 0x1, P2 ;  /* 0x0000000248457211 */ /* 0x050fe200010f0eff */
[----:B------:R-:W-:Y:S01]  /*258f0*/  VIADD R71, R72, UR5 ;  /* 0x0000000548477c36 */ /* 0x000fe20008000000 */
[----:B0-----:R-:W-:Y:S01]  /*25900*/  ISETP.LT.AND P2, PT, R73, UR4, !P0 ;  /* 0x0000000449007c0c */ /* 0x001fe2000c741270 */
[----:B------:R-:W0:Y:S01]  /*25910*/  LDCU UR4, c[0x0][0x39c] ;  /* 0x00007380ff0477ac */ /* 0x000e220008000800 */
[----:B------:R-:W-:Y:S01]  /*25920*/  PRMT R73, R74, 0x9910, RZ ;  /* 0x000099104a497816 */ /* 0x000fe200000000ff */
[----:B------:R4:W-:Y:S01]  /*25930*/  @P5 STG.E.U8 desc[UR20][R68.64], R74 ;  /* 0x0000004a44005986 */ /* 0x0009e2000c101114 */
[C---:B------:R-:W-:Y:S01]  /*25940*/  IADD3 R70, P3, PT, R71.reuse, R3, RZ ;  /* 0x0000000347467210 */ /* 0x040fe20007f7e0ff */
[----:B------:R-:W-:Y:S01]  /*25950*/  VIADD R72, R71, UR5 ;  /* 0x0000000547487c36 */ /* 0x000fe20008000000 */
[----:B------:R-:W-:-:S02]  /*25960*/  SHF.R.S32.HI R73, RZ, 0x8, R73 ;  /* 0x00000008ff497819 */ /* 0x000fc40000011449 */
[----:B------:R-:W-:Y:S01]  /*25970*/  LEA.HI.X.SX32 R71, R71, R2, 0x1, P3 ;  /* 0x0000000247477211 */ /* 0x000fe200018f0eff */
[C---:B----4-:R-:W-:Y:S02]  /*25980*/  VIADD R68, R0.reuse, 0x69 ;  /* 0x0000006900447836 */ /* 0x050fe40000000000 */
[----:B------:R-:W-:-:S03]  /*25990*/  VIADD R69, R0, 0x6a ;  /* 0x0000006a00457836 */ /* 0x000fc60000000000 */
[----:B-1----:R-:W-:Y:S01]  /*259a0*/  ISETP.LT.AND P3, PT, R68, UR6, !P0 ;  /* 0x0000000644007c0c */ /* 0x002fe2000c761270 */
[----:B------:R1:W-:Y:S01]  /*259b0*/  @P1 STG.E.U8 desc[UR20][R70.64], R73 ;  /* 0x0000004946001986 */ /* 0x0003e2000c101114 */
[C---:B------:R-:W-:Y:S01]  /*259c0*/  IADD3 R68, P5, PT, R72.reuse, R3, RZ ;  /* 0x0000000348447210 */ /* 0x040fe20007fbe0ff */
[----:B------:R-:W4:Y:S01]  /*259d0*/  LDCU UR6, c[0x0][0x39c] ;  /* 0x00007380ff0677ac */ /* 0x000f220008000800 */
[----:B---3--:R-:W-:Y:S02]  /*259e0*/  ISETP.LT.AND P1, PT, R69, UR7, !P0 ;  /* 0x0000000745007c0c */ /* 0x008fe4000c721270 */
[----:B------:R-:W-:Y:S01]  /*259f0*/  LEA.HI.X.SX32 R69, R72, R2, 0x1, P5 ;  /* 0x0000000248457211 */ /* 0x000fe200028f0eff */
[----:B------:R-:W3:Y:S01]  /*25a00*/  LDCU UR7, c[0x0][0x39c] ;  /* 0x00007380ff0777ac */ /* 0x000ee20008000800 */
[----:B-1----:R-:W-:Y:S02]  /*25a10*/  VIADD R70, R0, 0x6b ;  /* 0x0000006b00467836 */ /* 0x002fe40000000000 */
[----:B------:R-:W-:-:S03]  /*25a20*/  VIADD R71, R72, UR5 ;  /* 0x0000000548477c36 */ /* 0x000fc60008000000 */
[----:B0-----:R-:W-:Y:S01]  /*25a30*/  ISETP.LT.AND P5, PT, R70, UR4, !P0 ;  /* 0x0000000446007c0c */ /* 0x001fe2000c7a1270 */
        /* <DEDUP_REMOVED lines=19> */
[----:B----4-:R-:W-:Y:S01]  /*25b70*/  ISETP.LT.AND P2, PT, R69, UR6, !P0 ;  /* 0x0000000645007c0c */ /* 0x010fe2000c741270 */
        /* <DEDUP_REMOVED lines=9> */
[----:B------:R-:W-:Y:S01]  /*25c10*/  F2FP.SATFINITE.E4M3.F32.PACK_AB_MERGE_C R74, R108, R106, RZ ;  /* 0x0000006a6c4a723e */ /* 0x000fe200048070ff */
        /* <DEDUP_REMOVED lines=128> */
[----:B------:R-:W0:Y:S01]  /*26420*/  LDCU UR4, c[0x0][0x39c] ;  /* 0x00007380ff0477ac */ /* 0x000e220008000800 */
[----:B------:R-:W-:Y:S02]  /*26430*/  F2FP.SATFINITE.E4M3.F32.PACK_AB_MERGE_C R74, R119, R121, RZ ;  /* 0x00000079774a723e */ /* 0x000fe400048070ff */
        /* <DEDUP_REMOVED lines=14> */
[----:B------:R-:W-:Y:S01]  /*26520*/  IADD3 R68, P6, PT, R70, R3, RZ ;  /* 0x0000000346447210 */ /* 0x000fe20007fde0ff */
[----:B------:R-:W-:Y:S01]  /*26530*/  VIADD R73, R0, 0x7e ;  /* 0x0000007e00497836 */ /* 0x000fe20000000000 */
[----:B------:R-:W-:Y:S02]  /*26540*/  SHF.R.S32.HI R72, RZ, 0x8, R72 ;  /* 0x00000008ff487819 */ /* 0x000fe40000011448 */
[----:B----4-:R-:W-:Y:S01]  /*26550*/  ISETP.LT.AND P1, PT, R69, UR6, !P0 ;  /* 0x0000000645007c0c */ /* 0x010fe2000c721270 */
[----:B------:R-:W1:Y:S01]  /*26560*/  LDCU UR6, c[0x0][0x39c] ;  /* 0x00007380ff0677ac */ /* 0x000e620008000800 */
[----:B------:R-:W-:-:S02]  /*26570*/  LEA.HI.X.SX32 R69, R70, R2, 0x1, P6 ;  /* 0x0000000246457211 */ /* 0x000fc400030f0eff */
[----:B---3--:R-:W-:Y:S01]  /*26580*/  ISETP.LT.AND P6, PT, R71, UR7, !P0 ;  /* 0x0000000747007c0c */ /* 0x008fe2000c7c1270 */
[----:B------:R-:W-:Y:S01]  /*26590*/  VIADD R71, R70, UR5 ;  /* 0x0000000546477c36 */ /* 0x000fe20008000000 */
[----:B0-----:R-:W-:Y:S01]  /*265a0*/  ISETP.LT.AND P4, PT, R73, UR4, !P0 ;  /* 0x0000000449007c0c */ /* 0x001fe2000c781270 */
[----:B------:R-:W0:Y:S01]  /*265b0*/  LDCU UR4, c[0x0][0x39c] ;  /* 0x00007380ff0477ac */ /* 0x000e220008000800 */
[----:B------:R2:W-:Y:S02]  /*265c0*/  @P3 STG.E.U8 desc[UR20][R68.64], R72 ;  /* 0x0000004844003986 */ /* 0x0005e4000c101114 */
[C---:B------:R-:W-:Y:S01]  /*265d0*/  IADD3 R70, P3, PT, R71.reuse, R3, RZ ;  /* 0x0000000347467210 */ /* 0x040fe20007f7e0ff */
[----:B------:R-:W3:Y:S01]  /*265e0*/  LDCU UR7, c[0x0][0x39c] ;  /* 0x00007380ff0777ac */ /* 0x000ee20008000800 */
[----:B------:R-:W-:Y:S01]  /*265f0*/  F2FP.SATFINITE.E4M3.F32.PACK_AB_MERGE_C R74, R124, R122, RZ ;  /* 0x0000007a7c4a723e */ /* 0x000fe200048070ff */
[C---:B--2---:R-:W-:Y:S01]  /*26600*/  VIADD R72, R71.reuse, UR5 ;  /* 0x0000000547487c36 */ /* 0x044fe20008000000 */
[----:B------:R-:W-:-:S02]  /*26610*/  LEA.HI.X.SX32 R71, R71, R2, 0x1, P3 ;  /* 0x0000000247477211 */ /* 0x000fc400018f0eff */
[----:B------:R-:W-:Y:S02]  /*26620*/  PRMT R75, R74, 0x9910, RZ ;  /* 0x000099104a4b7816 */ /* 0x000fe400000000ff */
[----:B------:R-:W-:Y:S01]  /*26630*/  IADD3 R68, P3, PT, R72, R3, RZ ;  /* 0x0000000348447210 */ /* 0x000fe20007f7e0ff */
[----:B------:R2:W-:Y:S01]  /*26640*/  @P2 STG.E.U8 desc[UR20][R70.64], R74 ;  /* 0x0000004a46002986 */ /* 0x0005e2000c101114 */
[----:B------:R-:W-:Y:S02]  /*26650*/  VIADD R73, R0, 0x81 ;  /* 0x0000008100497836 */ /* 0x000fe40000000000 */
[----:B------:R-:W-:-:S03]  /*26660*/  LEA.HI.X.SX32 R69, R72, R2, 0x1, P3 ;  /* 0x0000000248457211 */ /* 0x000fc600018f0eff */
[----:B0-----:R-:W-:Y:S01]  /*26670*/  ISETP.LT.AND P2, PT, R73, UR4, !P0 ;  /* 0x0000000449007c0c */ /* 0x001fe2000c741270 */
[----:B------:R-:W0:Y:S01]  /*26680*/  LDCU UR4, c[0x0][0x39c] ;  /* 0x00007380ff0477ac */ /* 0x000e220008000800 */
[----:B--2---:R-:W-:-:S05]  /*26690*/  SHF.R.S32.HI R74, RZ, 0x8, R75 ;  /* 0x00000008ff4a7819 */ /* 0x004fca000001144b */
[----:B------:R2:W-:Y:S04]  /*266a0*/  @P5 STG.E.U8 desc[UR20][R68.64], R74 ;  /* 0x0000004a44005986 */ /* 0x0005e8000c101114 */
[----:B--2---:R-:W2:Y:S04]  /*266b0*/  LDL.LU R74, [R1] ;  /* 0x00000000014a7983 */ /* 0x004ea80000300800 */
[----:B------:R-:W2:Y:S04]  /*266c0*/  LDL.LU R73, [R1+0x4] ;  /* 0x0000040001497983 */ /* 0x000ea80000300800 */
[----:B------:R-:W4:Y:S04]  /*266d0*/  LDL.LU R78, [R1+0x20] ;  /* 0x00002000014e7983 */ /* 0x000f280000300800 */
[----:B------:R-:W4:Y:S04]  /*266e0*/  LDL.LU R79, [R1+0x24] ;  /* 0x00002400014f7983 */ /* 0x000f280000300800 */
[----:B------:R-:W5:Y:S04]  /*266f0*/  LDL.LU R76, [R1+0x30] ;  /* 0x00003000014c7983 */ /* 0x000f680000300800 */
[----:B------:R-:W5:Y:S04]  /*26700*/  LDL.LU R77, [R1+0x34] ;  /* 0x00003400014d7983 */ /* 0x000f680000300800 */
        /* <DEDUP_REMOVED lines=14> */
[----:B------:R-:W4:Y:S01]  /*267f0*/  LDL.LU R94, [R1+0x78] ;  /* 0x00007800015e7983 */ /* 0x000f220000300800 */
[----:B------:R-:W-:-:S03]  /*26800*/  VIADD R71, R72, UR5 ;  /* 0x0000000548477c36 */ /* 0x000fc60008000000 */
[----:B------:R-:W4:Y:S04]  /*26810*/  LDL.LU R96, [R1+0x7c] ;  /* 0x00007c0001607983 */ /* 0x000f280000300800 */
[----:B------:R-:W4:Y:S04]  /*26820*/  LDL.LU R97, [R1+0x80] ;  /* 0x0000800001617983 */ /* 0x000f280000300800 */
[----:B------:R-:W4:Y:S01]  /*26830*/  LDL.LU R95, [R1+0x84] ;  /* 0x00008400015f7983 */ /* 0x000f220000300800 */
[----:B------:R-:W-:-:S03]  /*26840*/  VIADD R70, R0, 0x82 ;  /* 0x0000008200467836 */ /* 0x000fc60000000000 */
[----:B------:R-:W4:Y:S04]  /*26850*/  LDL.LU R98, [R1+0x88] ;  /* 0x0000880001627983 */ /* 0x000f280000300800 */
[----:B------:R-:W4:Y:S01]  /*26860*/  LDL.LU R100, [R1+0x8c] ;  /* 0x00008c0001647983 */ /* 0x000f220000300800 */
[----:B------:R-:W-:-:S03]  /*26870*/  IADD3 R68, P5, PT, R71, R3, RZ ;  /* 0x0000000347447210 */ /* 0x000fc60007fbe0ff */
[----:B------:R-:W4:Y:S04]  /*26880*/  LDL.LU R101, [R1+0x90] ;  /* 0x0000900001657983 */ /* 0x000f280000300800 */
[----:B------:R-:W4:Y:S04]  /*26890*/  LDL.LU R99, [R1+0x94] ;  /* 0x0000940001637983 */ /* 0x000f280000300800 */
[----:B------:R-:W4:Y:S01]  /*268a0*/  LDL.LU R102, [R1+0x98] ;  /* 0x0000980001667983 */ /* 0x000f220000300800 */
[----:B-1----:R-:W-:-:S03]  /*268b0*/  ISETP.LT.AND P3, PT, R70, UR6, !P0 ;  /* 0x0000000646007c0c */ /* 0x002fc6000c761270 */
[----:B------:R-:W4:Y:S01]  /*268c0*/  LDL.LU R104, [R1+0x9c] ;  /* 0x00009c0001687983 */ /* 0x000f220000300800 */
[----:B------:R-:W-:Y:S01]  /*268d0*/  VIADD R70, R0, 0x83 ;  /* 0x0000008300467836 */ /* 0x000fe20000000000 */
[----:B------:R-:W-:Y:S01]  /*268e0*/  F2FP.SATFINITE.E4M3.F32.PACK_AB_MERGE_C R72, R123, R125, RZ ;  /* 0x0000007d7b48723e */ /* 0x000fe200048070ff */
[----:B------:R-:W1:Y:S01]  /*268f0*/  LDCU UR6, c[0x0][0x39c] ;  /* 0x00007380ff0677ac */ /* 0x000e620008000800 */
[----:B------:R-:W4:Y:S01]  /*26900*/  LDL.LU R105, [R1+0xa0] ;  /* 0x0000a00001697983 */ /* 0x000f220000300800 */
[----:B------:R-:W-:-:S03]  /*26910*/  LEA.HI.X.SX32 R69, R71, R2, 0x1, P5 ;  /* 0x0000000247457211 */ /* 0x000fc600028f0eff */
[----:B------:R-:W4:Y:S01]  /*26920*/  LDL.LU R103, [R1+0xa4] ;  /* 0x0000a40001677983 */ /* 0x000f220000300800 */
[----:B------:R-:W-:-:S03]  /*26930*/  VIADD R71, R71, UR5 ;  /* 0x0000000547477c36 */ /* 0x000fc60008000000 */
[----:B------:R-:W4:Y:S04]  /*26940*/  LDL.LU R106, [R1+0xa8] ;  /* 0x0000a800016a7983 */ /* 0x000f280000300800 */
[----:B------:R-:W4:Y:S04]  /*26950*/  LDL.LU R108, [R1+0xac] ;  /* 0x0000ac00016c7983 */ /* 0x000f280000300800 */
[----:B------:R-:W4:Y:S01]  /*26960*/  LDL.LU R109, [R1+0xb0] ;  /* 0x0000b000016d7983 */ /* 0x000f220000300800 */
[----:B---3--:R-:W-:Y:S01]  /*26970*/  ISETP.LT.AND P5, PT, R70, UR7, !P0 ;  /* 0x0000000746007c0c */ /* 0x008fe2000c7a1270 */
[----:B------:R-:W3:Y:S02]  /*26980*/  LDCU UR7, c[0x0][0x39c] ;  /* 0x00007380ff0777ac */ /* 0x000ee40008000800 */
[----:B------:R-:W3:Y:S01]  /*26990*/  LDL.LU R107, [R1+0xb4] ;  /* 0x0000b400016b7983 */ /* 0x000ee20000300800 */
[----:B------:R-:W-:-:S03]  /*269a0*/  PRMT R75, R72, 0x9910, RZ ;  /* 0x00009910484b7816 */ /* 0x000fc600000000ff */
[----:B------:R-:W3:Y:S04]  /*269b0*/  LDL.LU R110, [R1+0xc0] ;  /* 0x0000c000016e7983 */ /* 0x000ee80000300800 */
[----:B------:R-:W3:Y:S04]  /*269c0*/  LDL.LU R112, [R1+0xc4] ;  /* 0x0000c40001707983 */ /* 0x000ee80000300800 */
[----:B------:R-:W3:Y:S04]  /*269d0*/  LDL.LU R113, [R1+0xc8] ;  /* 0x0000c80001717983 */ /* 0x000ee80000300800 */
[----:B------:R0:W-:Y:S01]  /*269e0*/  @P4 STG.E.U8 desc[UR20][R68.64], R72 ;  /* 0x0000004844004986 */ /* 0x0001e2000c101114 */
[----:B------:R-:W-:-:S03]  /*269f0*/  IADD3 R70, P4, PT, R71, R3, RZ ;  /* 0x0000000347467210 */ /* 0x000fc60007f9e0ff */
[----:B------:R-:W3:Y:S04]  /*26a00*/  LDL.LU R111, [R1+0xcc] ;  /* 0x0000cc00016f7983 */ /* 0x000ee80000300800 */
[----:B------:R-:W3:Y:S01]  /*26a10*/  LDL.LU R114, [R1+0xd0] ;  /* 0x0000d00001727983 */ /* 0x000ee20000300800 */
[----:B0-----:R-:W-:-:S03]  /*26a20*/  VIADD R72, R71, UR5 ;  /* 0x0000000547487c36 */ /* 0x001fc60008000000 */
[----:B------:R-:W3:Y:S01]  /*26a30*/  LDL.LU R116, [R1+0xd4] ;  /* 0x0000d40001747983 */ /* 0x000ee20000300800 */
[----:B------:R-:W-:-:S03]  /*26a40*/  LEA.HI.X.SX32 R71, R71, R2, 0x1, P4 ;  /* 0x0000000247477211 */ /* 0x000fc600020f0eff */
[----:B------:R-:W3:Y:S01]  /*26a50*/  LDL.LU R117, [R1+0xd8] ;  /* 0x0000d80001757983 */ /* 0x000ee20000300800 */
[----:B------:R-:W-:-:S03]  /*26a60*/  IADD3 R68, P4, PT, R72, R3, RZ ;  /* 0x0000000348447210 */ /* 0x000fc60007f9e0ff */
[----:B------:R-:W3:Y:S01]  /*26a70*/  LDL.LU R115, [R1+0xdc] ;  /* 0x0000dc0001737983 */ /* 0x000ee20000300800 */
[----:B------:R-:W-:-:S03]  /*26a80*/  SHF.R.S32.HI R75, RZ, 0x8, R75 ;  /* 0x00000008ff4b7819 */ /* 0x000fc6000001144b */
[----:B------:R-:W3:Y:S01]  /*26a90*/  LDL.LU R118, [R1+0xe0] ;  /* 0x0000e00001767983 */ /* 0x000ee20000300800 */
[----:B------:R-:W-:-:S03]  /*26aa0*/  LEA.HI.X.SX32 R69, R72, R2, 0x1, P4 ;  /* 0x0000000248457211 */ /* 0x000fc600020f0eff */
[----:B------:R-:W3:Y:S04]  /*26ab0*/  LDL.LU R120, [R1+0xe4] ;  /* 0x0000e40001787983 */ /* 0x000ee80000300800 */
[----:B------:R-:W3:Y:S04]  /*26ac0*/  LDL.LU R121, [R1+0xe8] ;  /* 0x0000e80001797983 */ /* 0x000ee80000300800 */
[----:B------:R-:W3:Y:S04]  /*26ad0*/  LDL.LU R119, [R1+0xec] ;  /* 0x0000ec0001777983 */ /* 0x000ee80000300800 */
[----:B------:R-:W3:Y:S04]  /*26ae0*/  LDL.LU R122, [R1+0xf0] ;  /* 0x0000f000017a7983 */ /* 0x000ee80000300800 */
[----:B------:R-:W3:Y:S04]  /*26af0*/  LDL.LU R124, [R1+0xf4] ;  /* 0x0000f400017c7983 */ /* 0x000ee80000300800 */
[----:B------:R-:W3:Y:S04]  /*26b00*/  LDL.LU R125, [R1+0xf8] ;  /* 0x0000f800017d7983 */ /* 0x000ee80000300800 */
[----:B------:R-:W3:Y:S04]  /*26b10*/  LDL.LU R123, [R1+0xfc] ;  /* 0x0000fc00017b7983 */ /* 0x000ee80000300800 */
[----:B------:R0:W-:Y:S04]  /*26b20*/  @P1 STG.E.U8 desc[UR20][R70.64], R75 ;  /* 0x0000004b46001986 */ /* 0x0001e8000c101114 */
[----:B0-----:R-:W3:Y:S01]  /*26b30*/  LDL.LU R75, [R1+0x1c] ;  /* 0x00001c00014b7983 */ /* 0x001ee20000300800 */
[----:B--2---:R-:W-:Y:S01]  /*26b40*/  F2FP.SATFINITE.E4M3.F32.PACK_AB_MERGE_C R74, R73, R74, RZ ;  /* 0x0000004a494a723e */ /* 0x004fe200048070ff */
[----:B------:R-:W-:-:S03]  /*26b50*/  VIADD R73, R0, 0x84 ;  /* 0x0000008400497836 */ /* 0x000fc60000000000 */
[----:B------:R-:W-:Y:S01]  /*26b60*/  PRMT R70, R74, 0x9910, RZ ;  /* 0x000099104a467816 */ /* 0x000fe200000000ff */
[----:B------:R0:W-:Y:S01]  /*26b70*/  @P6 STG.E.U8 desc[UR20][R68.64], R74 ;  /* 0x0000004a44006986 */ /* 0x0001e2000c101114 */
[----:B------:R-:W-:Y:S01]  /*26b80*/  ISETP.LT.AND P1, PT, R73, UR4, !P0 ;  /* 0x0000000449007c0c */ /* 0x000fe2000c721270 */
[----:B------:R-:W-:Y:S01]  /*26b90*/  VIADD R71, R72, UR5 ;  /* 0x0000000548477c36 */ /* 0x000fe20008000000 */
[----:B------:R-:W2:Y:S01]  /*26ba0*/  LDCU UR4, c[0x0][0x39c] ;  /* 0x00007380ff0477ac */ /* 0x000ea20008000800 */
[----:B------:R-:W3:Y:S04]  /*26bb0*/  LDL.LU R73, [R1+0xc] ;  /* 0x00000c0001497983 */ /* 0x000ee80000300800 */
[----:B0-----:R-:W3:Y:S01]  /*26bc0*/  LDL.LU R74, [R1+0x8] ;  /* 0x00000800014a7983 */ /* 0x001ee20000300800 */
[----:B------:R-:W-:Y:S01]  /*26bd0*/  IMAD.MOV.U32 R72, RZ, RZ, R70 ;  /* 0x000000ffff487224 */ /* 0x000fe200078e0046 */
[----:B------:R-:W-:Y:S01]  /*26be0*/  IADD3 R68, P4, PT, R71, R3, RZ ;  /* 0x0000000347447210 */ /* 0x000fe20007f9e0ff */
[----:B------:R-:W-:-:S03]  /*26bf0*/  VIADD R70, R0, 0x85 ;  /* 0x0000008500467836 */ /* 0x000fc60000000000 */
[CC--:B------:R-:W-:Y:S01]  /*26c00*/  LEA.HI.X.SX32 R69, R71.reuse, R2.reuse, 0x1, P4 ;  /* 0x0000000247457211 */ /* 0x0c0fe200020f0eff */
[----:B------:R-:W-:Y:S01]  /*26c10*/  VIADD R71, R71, UR5 ;  /* 0x0000000547477c36 */ /* 0x000fe20008000000 */
[----:B------:R-:W-:Y:S02]  /*26c20*/  SHF.R.S32.HI R72, RZ, 0x8, R72 ;  /* 0x00000008ff487819 */ /* 0x000fe40000011448 */
[----:B-1----:R-:W-:Y:S01]  /*26c30*/  ISETP.LT.AND P4, PT, R70, UR6, !P0 ;  /* 0x0000000646007c0c */ /* 0x002fe2000c781270 */
[----:B------:R-:W0:Y:S02]  /*26c40*/  LDCU UR6, c[0x0][0x39c] ;  /* 0x00007380ff0677ac */ /* 0x000e240008000800 */
[----:B------:R1:W-:Y:S01]  /*26c50*/  @P2 STG.E.U8 desc[UR20][R68.64], R72 ;  /* 0x0000004844002986 */ /* 0x0003e2000c101114 */
[CC--:B------:R-:W-:Y:S01]  /*26c60*/  IADD3 R70, P2, PT, R71.reuse, R3.reuse, RZ ;  /* 0x0000000347467210 */ /* 0x0c0fe20007f5e0ff */
[C---:B-1----:R-:W-:Y:S02]  /*26c70*/  VIADD R68, R0.reuse, 0x86 ;  /* 0x0000008600447836 */ /* 0x042fe40000000000 */
[C---:B------:R-:W-:Y:S01]  /*26c80*/  VIADD R72, R71.reuse, UR5 ;  /* 0x0000000547487c36 */ /* 0x040fe20008000000 */
[----:B------:R-:W-:Y:S01]  /*26c90*/  LEA.HI.X.SX32 R71, R71, R2, 0x1, P2 ;  /* 0x0000000247477211 */ /* 0x000fe200010f0eff */
[----:B------:R-:W-:Y:S01]  /*26ca0*/  VIADD R69, R0, 0x87 ;  /* 0x0000008700457836 */ /* 0x000fe20000000000 */
[----:B--2---:R-:W-:Y:S01]  /*26cb0*/  ISETP.LT.AND P2, PT, R68, UR4, !P0 ;  /* 0x0000000444007c0c */ /* 0x004fe2000c741270 */
[----:B------:R-:W1:Y:S01]  /*26cc0*/  LDCU UR4, c[0x0][0x39c] ;  /* 0x00007380ff0477ac */ /* 0x000e620008000800 */
[----:B------:R-:W-:-:S02]  /*26cd0*/  IADD3 R68, P6, PT, R72, R3, RZ ;  /* 0x0000000348447210 */ /* 0x000fc40007fde0ff */
[----:B---3--:R-:W-:-:S04]  /*26ce0*/  F2FP.SATFINITE.E4M3.F32.PACK_AB_MERGE_C R73, R73, R74, RZ ;  /* 0x0000004a4949723e */ /* 0x008fc800048070ff */
[----:B------:R-:W-:Y:S01]  /*26cf0*/  PRMT R74, R73, 0x9910, RZ ;  /* 0x00009910494a7816 */ /* 0x000fe200000000ff */
[----:B------:R2:W-:Y:S01]  /*26d00*/  @P3 STG.E.U8 desc[UR20][R70.64], R73 ;  /* 0x0000004946003986 */ /* 0x0005e2000c101114 */
[----:B------:R-:W-:Y:S01]  /*26d10*/  ISETP.LT.AND P3, PT, R69, UR7, !P0 ;  /* 0x0000000745007c0c */ /* 0x000fe2000c761270 */
[----:B------:R-:W3:Y:S01]  /*26d20*/  LDCU UR7, c[0x0][0x39c] ;  /* 0x00007380ff0777ac */ /* 0x000ee20008000800 */
[C---:B------:R-:W-:Y:S02]  /*26d30*/  LEA.HI.X.SX32 R69, R72.reuse, R2, 0x1, P6 ;  /* 0x0000000248457211 */ /* 0x040fe400030f0eff */
[----:B--2---:R-:W-:Y:S01]  /*26d40*/  SHF.R.S32.HI R73, RZ, 0x8, R74 ;  /* 0x00000008ff497819 */ /* 0x004fe2000001144a */
[----:B------:R-:W-:Y:S01]  /*26d50*/  VIADD R71, R72, UR5 ;  /* 0x0000000548477c36 */ /* 0x000fe20008000000 */
[----:B------:R-:W2:Y:S04]  /*26d60*/  LDL.LU R74, [R1+0x14] ;  /* 0x00001400014a7983 */ /* 0x000ea80000300800 */
[----:B------:R-:W2:Y:S01]  /*26d70*/  LDL.LU R72, [R1+0x10] ;  /* 0x0000100001487983 */ /* 0x000ea20000300800 */
[----:B------:R-:W-:-:S03]  /*26d80*/  VIADD R70, R0, 0x88 ;  /* 0x0000008800467836 */ /* 0x000fc60000000000 */
[----:B------:R1:W-:Y:S02]  /*26d90*/  @P5 STG.E.U8 desc[UR20][R68.64], R73 ;  /* 0x0000004944005986 */ /* 0x0003e4000c101114 */
[----:B0-----:R-:W-:Y:S01]  /*26da0*/  ISETP.LT.AND P5, PT, R70, UR6, !P0 ;  /* 0x0000000646007c0c */ /* 0x001fe2000c7a1270 */
[----:B------:R-:W0:Y:S01]  /*26db0*/  LDCU UR6, c[0x0][0x39c] ;  /* 0x00007380ff0677ac */ /* 0x000e220008000800 */
[----:B-1----:R-:W-:-:S04]  /*26dc0*/  IADD3 R68, P6, PT, R71, R3, RZ ;  /* 0x0000000347447210 */ /* 0x002fc80007fde0ff */
[C---:B------:R-:W-:Y:S01]  /*26dd0*/  LEA.HI.X.SX32 R69, R71.reuse, R2, 0x1, P6 ;  /* 0x0000000247457211 */ /* 0x040fe200030f0eff */
[----:B------:R-:W-:Y:S01]  /*26de0*/  VIADD R71, R71, UR5 ;  /* 0x0000000547477c36 */ /* 0x000fe20008000000 */
[----:B--2---:R-:W-:Y:S01]  /*26df0*/  F2FP.SATFINITE.E4M3.F32.PACK_AB_MERGE_C R70, R74, R72, RZ ;  /* 0x000000484a46723e */ /* 0x004fe200048070ff */
[----:B------:R-:W-:-:S03]  /*26e00*/  VIADD R72, R0, 0x89 ;  /* 0x0000008900487836 */ /* 0x000fc60000000000 */
[----:B------:R-:W-:Y:S01]  /*26e10*/  PRMT R74, R70, 0x9910, RZ ;  /* 0x00009910464a7816 */ /* 0x000fe200000000ff */
[----:B------:R1:W-:Y:S01]  /*26e20*/  @P1 STG.E.U8 desc[UR20][R68.64], R70 ;  /* 0x0000004644001986 */ /* 0x0003e2000c101114 */
[----:B------:R-:W-:Y:S01]  /*26e30*/  ISETP.LT.AND P1, PT, R72, UR4, !P0 ;  /* 0x0000000448007c0c */ /* 0x000fe2000c721270 */
[C---:B------:R-:W-:Y:S01]  /*26e40*/  VIADD R72, R71.reuse, UR5 ;  /* 0x0000000547487c36 */ /* 0x040fe20008000000 */
[----:B------:R-:W-:Y:S01]  /*26e50*/  SHF.R.S32.HI R74, RZ, 0x8, R74 ;  /* 0x00000008ff4a7819 */ /* 0x000fe2000001144a */
[----:B------:R-:W2:Y:S01]  /*26e60*/  LDCU UR4, c[0x0][0x39c] ;  /* 0x00007380ff0477ac */ /* 0x000ea20008000800 */
[----:B-1----:R-:W-:-:S04]  /*26e70*/  IADD3 R70, P6, PT, R71, R3, RZ ;  /* 0x0000000347467210 */ /* 0x002fc80007fde0ff */
[----:B------:R-:W-:-:S05]  /*26e80*/  LEA.HI.X.SX32 R71, R71, R2, 0x1, P6 ;  /* 0x0000000247477211 */ /* 0x000fca00030f0eff */
[----:B------:R1:W-:Y:S04]  /*26e90*/  @P4 STG.E.U8 desc[UR20][R70.64], R74 ;  /* 0x0000004a46004986 */ /* 0x0003e8000c101114 */
[----:B-1----:R-:W2:Y:S01]  /*26ea0*/  LDL.LU R71, [R1+0x18] ;  /* 0x0000180001477983 */ /* 0x002ea20000300800 */
[----:B----4-:R-:W-:-:S03]  /*26eb0*/  F2FP.SATFINITE.E4M3.F32.PACK_AB_MERGE_C R74, R79, R78, RZ ;  /* 0x0000004e4f4a723e */ /* 0x010fc600048070ff */
[----:B------:R-:W4:Y:S04]  /*26ec0*/  LDL.LU R78, [R1+0x28] ;  /* 0x00002800014e7983 */ /* 0x000f280000300800 */
[----:B------:R-:W4:Y:S01]  /*26ed0*/  LDL.LU R79, [R1+0x2c] ;  /* 0x00002c00014f7983 */ /* 0x000f220000300800 */
[----:B------:R-:W-:Y:S01]  /*26ee0*/  VIADD R69, R0, 0x8a ;  /* 0x0000008a00457836 */ /* 0x000fe20000000000 */
[----:B------:R-:W-:-:S04]  /*26ef0*/  IADD3 R68, P6, PT, R72, R3, RZ ;  /* 0x0000000348447210 */ /* 0x000fc80007fde0ff */
[----:B---3--:R-:W-:Y:S01]  /*26f00*/  ISETP.LT.AND P4, PT, R69, UR7, !P0 ;  /* 0x0000000745007c0c */ /* 0x008fe2000c781270 */
[----:B------:R-:W-:Y:S01]  /*26f10*/  VIADD R73, R0, 0x8b ;  /* 0x0000008b00497836 */ /* 0x000fe20000000000 */
[----:B------:R-:W-:Y:S01]  /*26f20*/  LEA.HI.X.SX32 R69, R72, R2, 0x1, P6 ;  /* 0x0000000248457211 */ /* 0x000fe200030f0eff */
[----:B------:R-:W1:Y:S03]  /*26f30*/  LDCU UR7, c[0x0][0x39c] ;  /* 0x00007380ff0777ac */ /* 0x000e660008000800 */
[----:B0-----:R-:W-:Y:S01]  /*26f40*/  ISETP.LT.AND P6, PT, R73, UR6, !P0 ;  /* 0x0000000649007c0c */ /* 0x001fe2000c7c1270 */
[----:B------:R-:W0:Y:S01]  /*26f50*/  LDCU UR6, c[0x0][0x39c] ;  /* 0x00007380ff0677ac */ /* 0x000e220008000800 */
[C---:B------:R-:W-:Y:S01]  /*26f60*/  VIADD R73, R0.reuse, 0x8c ;  /* 0x0000008c00497836 */ /* 0x040fe20000000000 */
[----:B-----5:R-:W-:Y:S01]  /*26f70*/  F2FP.SATFINITE.E4M3.F32.PACK_AB_MERGE_C R77, R77, R76, RZ ;  /* 0x0000004c4d4d723e */ /* 0x020fe200048070ff */
[----:B------:R-:W-:Y:S01]  /*26f80*/  VIADD R76, R0, 0x92 ;  /* 0x00000092004c7836 */ /* 0x000fe20000000000 */
[----:B--2---:R-:W-:Y:S01]  /*26f90*/  F2FP.SATFINITE.E4M3.F32.PACK_AB_MERGE_C R70, R75, R71, RZ ;  /* 0x000000474b46723e */ /* 0x004fe200048070ff */
[----:B------:R-:W-:-:S03]  /*26fa0*/  VIADD R71, R72, UR5 ;  /* 0x0000000548477c36 */ /* 0x000fc60008000000 */
[----:B------:R-:W-:Y:S01]  /*26fb0*/  PRMT R72, R70, 0x9910, RZ ;  /* 0x0000991046487816 */ /* 0x000fe200000000ff */
[----:B------:R2:W-:Y:S04]  /*26fc0*/  @P2 STG.E.U8 desc[UR20][R68.64], R70 ;  /* 0x0000004644002986 */ /* 0x0005e8000c101114 */
[----:B--2---:R-:W-:Y:S01]  /*26fd0*/  IMAD.MOV.U32 R69, RZ, RZ, R72 ;  /* 0x000000ffff457224 */ /* 0x004fe200078e0048 */
[C---:B------:R-:W-:Y:S01]  /*26fe0*/  IADD3 R70, P2, PT, R71.reuse, R3, RZ ;  /* 0x0000000347467210 */ /* 0x040fe20007f5e0ff */
[----:B------:R-:W-:-:S03]  /*26ff0*/  VIADD R72, R71, UR5 ;  /* 0x0000000547487c36 */ /* 0x000fc60008000000 */
[----:B------:R-:W-:Y:S02]  /*27000*/  LEA.HI.X.SX32 R71, R71, R2, 0x1, P2 ;  /* 0x0000000247477211 */ /* 0x000fe400010f0eff */
[----:B------:R-:W-:Y:S02]  /*27010*/  SHF.R.S32.HI R69, RZ, 0x8, R69 ;  /* 0x00000008ff457819 */ /* 0x000fe40000011445 */
[----:B------:R-:W-:-:S03]  /*27020*/  IADD3 R68, P2, PT, R72, R3, RZ ;  /* 0x0000000348447210 */ /* 0x000fc60007f5e0ff */
[----:B------:R2:W-:Y:S02]  /*27030*/  @P3 STG.E.U8 desc[UR20][R70.64], R69 ;  /* 0x0000004546003986 */ /* 0x0005e4000c101114 */
[C---:B--2---:R-:W-:Y:S01]  /*27040*/  LEA.HI.X.SX32 R69, R72.reuse, R2, 0x1, P2 ;  /* 0x0000000248457211 */ /* 0x044fe200010f0eff */
[----:B------:R-:W-:Y:S01]  /*27050*/  VIADD R71, R72, UR5 ;  /* 0x0000000548477c36 */ /* 0x000fe20008000000 */
[----:B------:R-:W-:Y:S01]  /*27060*/  ISETP.LT.AND P2, PT, R73, UR4, !P0 ;  /* 0x0000000449007c0c */ /* 0x000fe2000c741270 */
[----:B------:R-:W2:Y:S01]  /*27070*/  LDCU UR4, c[0x0][0x39c] ;  /* 0x00007380ff0477ac */ /* 0x000ea20008000800 */
[----:B------:R-:W-:Y:S02]  /*27080*/  PRMT R73, R74, 0x9910, RZ ;  /* 0x000099104a497816 */ /* 0x000fe400000000ff */
[C---:B------:R-:W-:Y:S01]  /*27090*/  IADD3 R70, P3, PT, R71.reuse, R3, RZ ;  /* 0x0000000347467210 */ /* 0x040fe20007f7e0ff */
[----:B------:R3:W-:Y:S01]  /*270a0*/  @P5 STG.E.U8 desc[UR20][R68.64], R74 ;  /* 0x0000004a44005986 */ /* 0x0007e2000c101114 */
[----:B------:R-:W-:Y:S01]  /*270b0*/  VIADD R72, R71, UR5 ;  /* 0x0000000547487c36 */ /* 0x000fe20008000000 */
[----:B------:R-:W-:-:S02]  /*270c0*/  SHF.R.S32.HI R73, RZ, 0x8, R73 ;  /* 0x00000008ff497819 */ /* 0x000fc40000011449 */
[----:B------:R-:W-:Y:S01]  /*270d0*/  LEA.HI.X.SX32 R71, R71, R2, 0x1, P3 ;  /* 0x0000000247477211 */ /* 0x000fe200018f0eff */
[----:B---3--:R-:W-:-:S04]  /*270e0*/  VIADD R68, R0, 0x8d ;  /* 0x0000008d00447836 */ /* 0x008fc80000000000 */
[----:B------:R3:W-:Y:S01]  /*270f0*/  @P1 STG.E.U8 desc[UR20][R70.64], R73 ;  /* 0x0000004946001986 */ /* 0x0007e2000c101114 */
[----:B------:R-:W-:Y:S01]  /*27100*/  VIADD R69, R0, 0x8e ;  /* 0x0000008e00457836 */ /* 0x000fe20000000000 */
[----:B0-----:R-:W-:Y:S01]  /*27110*/  ISETP.LT.AND P3, PT, R68, UR6, !P0 ;  /* 0x0000000644007c0c */ /* 0x001fe2000c761270 */
[----:B------:R-:W0:Y:S01]  /*27120*/  LDCU UR6, c[0x0][0x39c] ;  /* 0x00007380ff0677ac */ /* 0x000e220008000800 */
[----:B------:R-:W-:Y:S02]  /*27130*/  IADD3 R68, P5, PT, R72, R3, RZ ;  /* 0x0000000348447210 */ /* 0x000fe40007fbe0ff */
[----:B-1----:R-:W-:Y:S01]  /*27140*/  ISETP.LT.AND P1, PT, R69, UR7, !P0 ;  /* 0x0000000745007c0c */ /* 0x002fe2000c721270 */
[----:B------:R-:W1:Y:S01]  /*27150*/  LDCU UR7, c[0x0][0x39c] ;  /* 0x00007380ff0777ac */ /* 0x000e620008000800 */
[----:B---3--:R-:W-:Y:S01]  /*27160*/  VIADD R70, R0, 0x8f ;  /* 0x0000008f00467836 */ /* 0x008fe20000000000 */
[----:B------:R-:W-:Y:S02]  /*27170*/  LEA.HI.X.SX32 R69, R72, R2, 0x1, P5 ;  /* 0x0000000248457211 */ /* 0x000fe400028f0eff */
[----:B----4-:R-:W-:-:S02]  /*27180*/  F2FP.SATFINITE.E4M3.F32.PACK_AB_MERGE_C R79, R79, R78, RZ ;  /* 0x0000004e4f4f723e */ /* 0x010fc400048070ff */
[----:B--2---:R-:W-:Y:S01]  /*27190*/  ISETP.LT.AND P5, PT, R70, UR4, !P0 ;  /* 0x0000000446007c0c */ /* 0x004fe2000c7a1270 */
[----:B------:R-:W2:Y:S01]  /*271a0*/  LDCU UR4, c[0x0][0x39c] ;  /* 0x00007380ff0477ac */ /* 0x000ea20008000800 */
[----:B------:R-:W-:Y:S01]  /*271b0*/  VIADD R71, R72, UR5 ;  /* 0x0000000548477c36 */ /* 0x000fe20008000000 */
[----:B------:R-:W-:Y:S01]  /*271c0*/  PRMT R74, R79, 0x9910, RZ ;  /* 0x000099104f4a7816 */ /* 0x000fe200000000ff */
[----:B------:R3:W-:Y:S02]  /*271d0*/  @P4 STG.E.U8 desc[UR20][R68.64], R79 ;  /* 0x0000004f44004986 */ /* 0x0007e4000c101114 */
[C---:B------:R-:W-:Y:S01]  /*271e0*/  VIADD R72, R71.reuse, UR5 ;  /* 0x0000000547487c36 */ /* 0x040fe20008000000 */
[----:B------:R-:W-:Y:S01]  /*271f0*/  IADD3 R70, P4, PT, R71, R3, RZ ;  /* 0x0000000347467210 */ /* 0x000fe20007f9e0ff */
[----:B------:R-:W-:-:S03]  /*27200*/  VIADD R73, R0, 0x90 ;  /* 0x0000009000497836 */ /* 0x000fc60000000000 */
[----:B------:R-:W-:Y:S01]  /*27210*/  LEA.HI.X.SX32 R71, R71, R2, 0x1, P4 ;  /* 0x0000000247477211 */ /* 0x000fe200020f0eff */
[----:B---3--:R-:W-:Y:S01]  /*27220*/  IMAD.MOV.U32 R69, RZ, RZ, R74 ;  /* 0x000000ffff457224 */ /* 0x008fe200078e004a */
[C---:B------:R-:W-:Y:S01]  /*27230*/  IADD3 R68, P4, PT, R72.reuse, R3, RZ ;  /* 0x0000000348447210 */ /* 0x040fe20007f9e0ff */
[----:B------:R-:W-:-:S03]  /*27240*/  VIADD R74, R72, UR5 ;  /* 0x00000005484a7c36 */ /* 0x000fc60008000000 */
[----:B------:R-:W-:Y:S02]  /*27250*/  SHF.R.S32.HI R75, RZ, 0x8, R69 ;  /* 0x00000008ff4b7819 */ /* 0x000fe40000011445 */
[-C--:B------:R-:W-:Y:S02]  /*27260*/  LEA.HI.X.SX32 R69, R72, R2.reuse, 0x1, P4 ;  /* 0x0000000248457211 */ /* 0x080fe400020f0eff */
[----:B--2---:R-:W-:Y:S01]  /*27270*/  ISETP.LT.AND P4, PT, R73, UR4, !P0 ;  /* 0x0000000449007c0c */ /* 0x004fe2000c781270 */
[----:B------:R-:W-:Y:S01]  /*27280*/  VIADD R73, R0, 0x91 ;  /* 0x0000009100497836 */ /* 0x000fe20000000000 */
[----:B------:R2:W-:Y:S01]  /*27290*/  @P6 STG.E.U8 desc[UR20][R70.64], R75 ;  /* 0x0000004b46006986 */ /* 0x0005e2000c101114 */
[----:B------:R-:W-:Y:S01]  /*272a0*/  PRMT R79, R77, 0x9910, RZ ;  /* 0x000099104d4f7816 */ /* 0x000fe200000000ff */
[----:B------:R-:W3:Y:S01]  /*272b0*/  LDCU UR4, c[0x0][0x39c] ;  /* 0x00007380ff0477ac */ /* 0x000ee20008000800 */
[C---:B------:R-:W-:Y:S01]  /*272c0*/  IADD3 R72, P6, PT, R74.reuse, R3, RZ ;  /* 0x000000034a487210 */ /* 0x040fe20007fde0ff */
[----:B------:R4:W-:Y:S01]  /*272d0*/  @P2 STG.E.U8 desc[UR20][R68.64], R77 ;  /* 0x0000004d44002986 */ /* 0x0009e2000c101114 */
[----:B0-----:R-:W-:Y:S01]  /*272e0*/  ISETP.LT.AND P2, PT, R73, UR6, !P0 ;  /* 0x0000000649007c0c */ /* 0x001fe2000c741270 */
[----:B------:R-:W0:Y:S01]  /*272f0*/  LDCU UR6, c[0x0][0x39c] ;  /* 0x00007380ff0677ac */ /* 0x000e220008000800 */
[C---:B------:R-:W-:Y:S01]  /*27300*/  LEA.HI.X.SX32 R73, R74.reuse, R2, 0x1, P6 ;  /* 0x000000024a497211 */ /* 0x040fe200030f0eff */
[----:B------:R-:W-:Y:S01]  /*27310*/  VIADD R74, R74, UR5 ;  /* 0x000000054a4a7c36 */ /* 0x000fe20008000000 */
[----:B------:R-:W-:-:S02]  /*27320*/  SHF.R.S32.HI R79, RZ, 0x8, R79 ;  /* 0x00000008ff4f7819 */ /* 0x000fc4000001144f */
[----:B-1----:R-:W-:Y:S01]  /*27330*/  ISETP.LT.AND P6, PT, R76, UR7, !P0 ;  /* 0x000000074c007c0c */ /* 0x002fe2000c7c1270 */
[C---:B------:R-:W-:Y:S01]  /*27340*/  VIADD R76, R74.reuse, UR5 ;  /* 0x000000054a4c7c36 */ /* 0x040fe20008000000 */
[----:B--2---:R-:W-:Y:S01]  /*27350*/  F2FP.SATFINITE.E4M3.F32.PACK_AB_MERGE_C R75, R81, R80, RZ ;  /* 0x00000050514b723e */ /* 0x004fe200048070ff */
[----:B------:R1:W-:Y:S01]  /*27360*/  @P3 STG.E.U8 desc[UR20][R72.64], R79 ;  /* 0x0000004f48003986 */ /* 0x0003e2000c101114 */
[----:B------:R-:W2:Y:S01]  /*27370*/  LDCU UR7, c[0x0][0x39c] ;  /* 0x00007380ff0777ac */ /* 0x000ea20008000800 */
[CC--:B----4-:R-:W-:Y:S02]  /*27380*/  IADD3 R68, P3, PT, R74.reuse, R3.reuse, RZ ;  /* 0x000000034a447210 */ /* 0x0d0fe40007f7e0ff */
[----:B------:R-:W-:Y:S02]  /*27390*/  PRMT R77, R75, 0x9910, RZ ;  /* 0x000099104b4d7816 */ /* 0x000fe400000000ff */
[----:B------:R-:W-:Y:S02]  /*273a0*/  LEA.HI.X.SX32 R69, R74, R2, 0x1, P3 ;  /* 0x000000024a457211 */ /* 0x000fe400018f0eff */
[----:B------:R-:W-:-:S02]  /*273b0*/  IADD3 R70, P3, PT, R76, R3, RZ ;  /* 0x000000034c467210 */ /* 0x000fc40007f7e0ff */
[----:B------:R-:W-:Y:S02]  /*273c0*/  SHF.R.S32.HI R77, RZ, 0x8, R77 ;  /* 0x00000008ff4d7819 */ /* 0x000fe4000001144d */
[C---:B------:R-:W-:Y:S01]  /*273d0*/  LEA.HI.X.SX32 R71, R76.reuse, R2, 0x1, P3 ;  /* 0x000000024c477211 */ /* 0x040fe200018f0eff */
[----:B------:R-:W-:Y:S01]  /*273e0*/  VIADD R76, R76, UR5 ;  /* 0x000000054c4c7c36 */ /* 0x000fe20008000000 */
[----:B------:R4:W-:Y:S01]  /*273f0*/  @P1 STG.E.U8 desc[UR20][R68.64], R75 ;  /* 0x0000004b44001986 */ /* 0x0009e2000c101114 */
[C---:B------:R-:W-:Y:S02]  /*27400*/  VIADD R74, R0.reuse, 0x93 ;  /* 0x00000093004a7836 */ /* 0x040fe40000000000 */
[----:B-1----:R-:W-:Y:S01]  /*27410*/  VIADD R73, R0, 0x94 ;  /* 0x0000009400497836 */ /* 0x002fe20000000000 */
[----:B------:R1:W-:Y:S01]  /*27420*/  @P5 STG.E.U8 desc[UR20][R70.64], R77 ;  /* 0x0000004d46005986 */ /* 0x0003e2000c101114 */
[----:B------:R-:W-:Y:S02]  /*27430*/  IADD3 R72, P5, PT, R76, R3, RZ ;  /* 0x000000034c487210 */ /* 0x000fe40007fbe0ff */
[----:B---3--:R-:W-:Y:S01]  /*27440*/  ISETP.LT.AND P1, PT, R74, UR4, !P0 ;  /* 0x000000044a007c0c */ /* 0x008fe2000c721270 */
[----:B------:R-:W-:Y:S01]  /*27450*/  VIADD R74, R0, 0x95 ;  /* 0x00000095004a7836 */ /* 0x000fe20000000000 */
[----:B0-----:R-:W-:Y:S01]  /*27460*/  ISETP.LT.AND P3, PT, R73, UR6, !P0 ;  /* 0x0000000649007c0c */ /* 0x001fe2000c761270 */
[----:B------:R-:W0:Y:S01]  /*27470*/  LDCU UR4, c[0x0][0x39c] ;  /* 0x00007380ff0477ac */ /* 0x000e220008000800 */
[----:B------:R-:W-:-:S02]  /*27480*/  F2FP.SATFINITE.E4M3.F32.PACK_AB_MERGE_C R79, R84, R82, RZ ;  /* 0x00000052544f723e */ /* 0x000fc400048070ff */
[CC--:B------:R-:W-:Y:S01]  /*27490*/  LEA.HI.X.SX32 R73, R76.reuse, R2.reuse, 0x1, P5 ;  /* 0x000000024c497211 */ /* 0x0c0fe200028f0eff */
[----:B------:R-:W-:Y:S01]  /*274a0*/  VIADD R76, R76, UR5 ;  /* 0x000000054c4c7c36 */ /* 0x000fe20008000000 */
[----:B--2---:R-:W-:Y:S01]  /*274b0*/  ISETP.LT.AND P5, PT, R74, UR7, !P0 ;  /* 0x000000074a007c0c */ /* 0x004fe2000c7a1270 */
[----:B------:R-:W2:Y:S02]  /*274c0*/  LDCU UR6, c[0x0][0x39c] ;  /* 0x00007380ff0677ac */ /* 0x000ea40008000800 */
[----:B------:R-:W-:Y:S01]  /*274d0*/  @P4 STG.E.U8 desc[UR20][R72.64], R79 ;  /* 0x0000004f48004986 */ /* 0x000fe2000c101114 */
[C---:B----4-:R-:W-:Y:S01]  /*274e0*/  IADD3 R68, P4, PT, R76.reuse, R3, RZ ;  /* 0x000000034c447210 */ /* 0x050fe20007f9e0ff */
[C---:B------:R-:W-:Y:S01]  /*274f0*/  VIADD R74, R76.reuse, UR5 ;  /* 0x000000054c4a7c36 */ /* 0x040fe20008000000 */
[----:B------:R-:W-:Y:S01]  /*27500*/  PRMT R75, R79, 0x9910, RZ ;  /* 0x000099104f4b7816 */ /* 0x000fe200000000ff */
[----:B------:R-:W3:Y:S01]  /*27510*/  LDCU UR7, c[0x0][0x39c] ;  /* 0x00007380ff0777ac */ /* 0x000ee20008000800 */
[----:B------:R-:W-:-:S02]  /*27520*/  LEA.HI.X.SX32 R69, R76, R2, 0x1, P4 ;  /* 0x000000024c457211 */ /* 0x000fc400020f0eff */
[C---:B-1----:R-:W-:Y:S02]  /*27530*/  IADD3 R70, P4, PT, R74.reuse, R3, RZ ;  /* 0x000000034a467210 */ /* 0x042fe40007f9e0ff */
[----:B------:R-:W-:Y:S02]  /*27540*/  SHF.R.S32.HI R75, RZ, 0x8, R75 ;  /* 0x00000008ff4b7819 */ /* 0x000fe4000001144b */
[----:B------:R-:W-:Y:S02]  /*27550*/  F2FP.SATFINITE.E4M3.F32.PACK_AB_MERGE_C R81, R83, R85, RZ ;  /* 0x000000555351723e */ /* 0x000fe400048070ff */
[----:B------:R-:W-:Y:S01]  /*27560*/  LEA.HI.X.SX32 R71, R74, R2, 0x1, P4 ;  /* 0x000000024a477211 */ /* 0x000fe200020f0eff */
[----:B------:R-:W-:Y:S01]  /*27570*/  @P2 STG.E.U8 desc[UR20][R68.64], R75 ;  /* 0x0000004b44002986 */ /* 0x000fe2000c101114 */
[----:B------:R-:W-:-:S03]  /*27580*/  PRMT R77, R81, 0x9910, RZ ;  /* 0x00009910514d7816 */ /* 0x000fc600000000ff */
[----:B------:R1:W-:Y:S02]  /*27590*/  @P6 STG.E.U8 desc[UR20][R70.64], R81 ;  /* 0x0000005146006986 */ /* 0x0003e4000c101114 */
[----:B-1----:R-:W-:Y:S02]  /*275a0*/  F2FP.SATFINITE.E4M3.F32.PACK_AB_MERGE_C R81, R91, R93, RZ ;  /* 0x0000005d5b51723e */ /* 0x002fe400048070ff */
[----:B------:R-:W4:Y:S04]  /*275b0*/  LDL.LU R93, [R1+0x70] ;  /* 0x00007000015d7983 */ /* 0x000f280000300800 */
[----:B------:R-:W4:Y:S01]  /*275c0*/  LDL.LU R91, [R1+0x74] ;  /* 0x00007400015b7983 */ /* 0x000f220000300800 */
[----:B------:R-:W-:Y:S02]  /*275d0*/  VIADD R76, R0, 0x96 ;  /* 0x00000096004c7836 */ /* 0x000fe40000000000 */
[----:B------:R-:W-:-:S03]  /*275e0*/  VIADD R74, R74, UR5 ;  /* 0x000000054a4a7c36 */ /* 0x000fc60008000000 */
[----:B0-----:R-:W-:Y:S01]  /*275f0*/  ISETP.LT.AND P2, PT, R76, UR4, !P0 ;  /* 0x000000044c007c0c */ /* 0x001fe2000c741270 */
[----:B------:R-:W0:Y:S01]  /*27600*/  LDCU UR4, c[0x0][0x39c] ;  /* 0x00007380ff0477ac */ /* 0x000e220008000800 */
[CC--:B------:R-:W-:Y:S02]  /*27610*/  IADD3 R72, P4, PT, R74.reuse, R3.reuse, RZ ;  /* 0x000000034a487210 */ /* 0x0c0fe40007f9e0ff */
[----:B------:R-:W-:Y:S02]  /*27620*/  SHF.R.S32.HI R77, RZ, 0x8, R77 ;  /* 0x00000008ff4d7819 */ /* 0x000fe4000001144d */
[C---:B------:R-:W-:Y:S01]  /*27630*/  LEA.HI.X.SX32 R73, R74.reuse, R2, 0x1, P4 ;  /* 0x000000024a497211 */ /* 0x040fe200020f0eff */
[----:B------:R-:W-:Y:S02]  /*27640*/  VIADD R74, R74, UR5 ;  /* 0x000000054a4a7c36 */ /* 0x000fe40008000000 */
[----:B------:R-:W-:Y:S01]  /*27650*/  VIADD R76, R0, 0x97 ;  /* 0x00000097004c7836 */ /* 0x000fe20000000000 */
[----:B------:R-:W-:Y:S01]  /*27660*/  F2FP.SATFINITE.E4M3.F32.PACK_AB_MERGE_C R79, R88, R86, RZ ;  /* 0x00000056584f723e */ /* 0x000fe200048070ff */
[----:B------:R1:W-:Y:S01]  /*27670*/  @P1 STG.E.U8 desc[UR20][R72.64], R77 ;  /* 0x0000004d48001986 */ /* 0x0003e2000c101114 */
[----:B------:R-:W-:Y:S01]  /*27680*/  IADD3 R70, P1, PT, R74, R3, RZ ;  /* 0x000000034a467210 */ /* 0x000fe20007f3e0ff */
[----:B------:R-:W-:Y:S01]  /*27690*/  VIADD R68, R0, 0x98 ;  /* 0x0000009800447836 */ /* 0x000fe20000000000 */
[----:B--2---:R-:W-:Y:S01]  /*276a0*/  ISETP.LT.AND P4, PT, R76, UR6, !P0 ;  /* 0x000000064c007c0c */ /* 0x004fe2000c781270 */
[----:B------:R-:W2:Y:S01]  /*276b0*/  LDCU UR6, c[0x0][0x39c] ;  /* 0x00007380ff0677ac */ /* 0x000ea20008000800 */
[----:B------:R-:W-:Y:S01]  /*276c0*/  VIADD R75, R74, UR5 ;  /* 0x000000054a4b7c36 */ /* 0x000fe20008000000 */
[----:B------:R-:W-:Y:S01]  /*276d0*/  PRMT R76, R79, 0x9910, RZ ;  /* 0x000099104f4c7816 */ /* 0x000fe200000000ff */
[----:B------:R-:W-:Y:S01]  /*276e0*/  VIADD R69, R0, 0x99 ;  /* 0x0000009900457836 */ /* 0x000fe20000000000 */
[----:B------:R-:W-:-:S02]  /*276f0*/  LEA.HI.X.SX32 R71, R74, R2, 0x1, P1 ;  /* 0x000000024a477211 */ /* 0x000fc400008f0eff */
[----:B0-----:R-:W-:Y:S01]  /*27700*/  ISETP.LT.AND P1, PT, R68, UR4, !P0 ;  /* 0x0000000444007c0c */ /* 0x001fe2000c721270 */
[----:B------:R-:W-:Y:S01]  /*27710*/  IMAD.MOV.U32 R74, RZ, RZ, R76 ;  /* 0x000000ffff4a7224 */ /* 0x000fe200078e004c */
[-C--:B------:R-:W-:Y:S01]  /*27720*/  IADD3 R68, P6, PT, R75, R3.reuse, RZ ;  /* 0x000000034b447210 */ /* 0x080fe20007fde0ff */
[----:B------:R0:W-:Y:S01]  /*27730*/  @P3 STG.E.U8 desc[UR20][R70.64], R79 ;  /* 0x0000004f46003986 */ /* 0x0001e2000c101114 */
[----:B---3--:R-:W-:Y:S01]  /*27740*/  ISETP.LT.AND P3, PT, R69, UR7, !P0 ;  /* 0x0000000745007c0c */ /* 0x008fe2000c761270 */
[----:B------:R-:W3:Y:S01]  /*27750*/  LDCU UR4, c[0x0][0x39c] ;  /* 0x00007380ff0477ac */ /* 0x000ee20008000800 */
[C---:B------:R-:W-:Y:S01]  /*27760*/  LEA.HI.X.SX32 R69, R75.reuse, R2, 0x1, P6 ;  /* 0x000000024b457211 */ /* 0x040fe200030f0eff */
[----:B------:R-:W-:Y:S01]  /*27770*/  VIADD R75, R75, UR5 ;  /* 0x000000054b4b7c36 */ /* 0x000fe20008000000 */
[----:B-1----:R-:W-:Y:S01]  /*27780*/  SHF.R.S32.HI R77, RZ, 0x8, R74 ;  /* 0x00000008ff4d7819 */ /* 0x002fe2000001144a */
[----:B------:R-:W-:Y:S01]  /*27790*/  VIADD R73, R0, 0x9a ;  /* 0x0000009a00497836 */ /* 0x000fe20000000000 */
[----:B------:R-:W1:Y:S02]  /*277a0*/  LDCU UR7, c[0x0][0x39c] ;  /* 0x00007380ff0777ac */ /* 0x000e640008000800 */
[----:B------:R-:W-:Y:S01]  /*277b0*/  IADD3 R72, P6, PT, R75, R3, RZ ;  /* 0x000000034b487210 */ /* 0x000fe20007fde0ff */
[----:B------:R5:W-:Y:S01]  /*277c0*/  @P5 STG.E.U8 desc[UR20][R68.64], R77 ;  /* 0x0000004d44005986 */ /* 0x000be2000c101114 */
[----:B0-----:R-:W-:-:S02]  /*277d0*/  F2FP.SATFINITE.E4M3.F32.PACK_AB_MERGE_C R79, R87, R89, RZ ;  /* 0x00000059574f723e */ /* 0x001fc400048070ff */
[----:B--2---:R-:W-:Y:S01]  /*277e0*/  ISETP.LT.AND P5, PT, R73, UR6, !P0 ;  /* 0x0000000649007c0c */ /* 0x004fe2000c7a1270 */
[C---:B------:R-:W-:Y:S01]  /*277f0*/  VIADD R71, R0.reuse, 0x9b ;  /* 0x0000009b00477836 */ /* 0x040fe20000000000 */
[CC--:B------:R-:W-:Y:S01]  /*27800*/  LEA.HI.X.SX32 R73, R75.reuse, R2.reuse, 0x1, P6 ;  /* 0x000000024b497211 */ /* 0x0c0fe200030f0eff */
[----:B------:R-:W-:Y:S01]  /*27810*/  VIADD R75, R75, UR5 ;  /* 0x000000054b4b7c36 */ /* 0x000fe20008000000 */
[----:B------:R-:W-:Y:S01]  /*27820*/  PRMT R74, R79, 0x9910, RZ ;  /* 0x000099104f4a7816 */ /* 0x000fe200000000ff */
[----:B------:R-:W0:Y:S03]  /*27830*/  LDCU UR6, c[0x0][0x39c] ;  /* 0x00007380ff0677ac */ /* 0x000e260008000800 */
[-C--:B------:R-:W-:Y:S01]  /*27840*/  IADD3 R70, P6, PT, R75, R3.reuse, RZ ;  /* 0x000000034b467210 */ /* 0x080fe20007fde0ff */
[----:B-----5:R-:W-:Y:S01]  /*27850*/  IMAD.MOV.U32 R68, RZ, RZ, R74 ;  /* 0x000000ffff447224 */ /* 0x020fe200078e004a */
[----:B------:R2:W-:Y:S01]  /*27860*/  @P2 STG.E.U8 desc[UR20][R72.64], R79 ;  /* 0x0000004f48002986 */ /* 0x0005e2000c101114 */
[----:B---3--:R-:W-:Y:S01]  /*27870*/  ISETP.LT.AND P2, PT, R71, UR4, !P0 ;  /* 0x0000000447007c0c */ /* 0x008fe2000c741270 */
[C---:B------:R-:W-:Y:S01]  /*27880*/  VIADD R74, R75.reuse, UR5 ;  /* 0x000000054b4a7c36 */ /* 0x040fe20008000000 */
[----:B------:R-:W-:Y:S01]  /*27890*/  LEA.HI.X.SX32 R71, R75, R2, 0x1, P6 ;  /* 0x000000024b477211 */ /* 0x000fe200030f0eff */
[----:B------:R-:W-:Y:S01]  /*278a0*/  VIADD R69, R0, 0x9c ;  /* 0x0000009c00457836 */ /* 0x000fe20000000000 */
[----:B------:R-:W-:Y:S01]  /*278b0*/  SHF.R.S32.HI R75, RZ, 0x8, R68 ;  /* 0x00000008ff4b7819 */ /* 0x000fe20000011444 */
[----:B------:R-:W3:Y:S01]  /*278c0*/  LDCU UR4, c[0x0][0x39c] ;  /* 0x00007380ff0477ac */ /* 0x000ee20008000800 */
[----:B------:R-:W-:-:S03]  /*278d0*/  IADD3 R68, P6, PT, R74, R3, RZ ;  /* 0x000000034a447210 */ /* 0x000fc60007fde0ff */
[----:B------:R5:W-:Y:S01]  /*278e0*/  @P4 STG.E.U8 desc[UR20][R70.64], R75 ;  /* 0x0000004b46004986 */ /* 0x000be2000c101114 */
[----:B-1----:R-:W-:Y:S01]  /*278f0*/  ISETP.LT.AND P4, PT, R69, UR7, !P0 ;  /* 0x0000000745007c0c */ /* 0x002fe2000c781270 */
[----:B------:R-:W-:Y:S01]  /*27900*/  VIADD R76, R0, 0x9d ;  /* 0x0000009d004c7836 */ /* 0x000fe20000000000 */
[C---:B------:R-:W-:Y:S01]  /*27910*/  LEA.HI.X.SX32 R69, R74.reuse, R2, 0x1, P6 ;  /* 0x000000024a457211 */ /* 0x040fe200030f0eff */
[----:B------:R-:W-:Y:S01]  /*27920*/  VIADD R74, R74, UR5 ;  /* 0x000000054a4a7c36 */ /* 0x000fe20008000000 */
[----:B--2---:R-:W-:Y:S01]  /*27930*/  F2FP.SATFINITE.E4M3.F32.PACK_AB_MERGE_C R79, R92, R90, RZ ;  /* 0x0000005a5c4f723e */ /* 0x004fe200048070ff */
[----:B------:R-:W1:Y:S04]  /*27940*/  LDCU UR7, c[0x0][0x39c] ;  /* 0x00007380ff0777ac */ /* 0x000e680008000800 */
[----:B------:R2:W-:Y:S01]  /*27950*/  @P1 STG.E.U8 desc[UR20][R68.64], R79 ;  /* 0x0000004f44001986 */ /* 0x0005e2000c101114 */
[C---:B------:R-:W-:Y:S01]  /*27960*/  IADD3 R72, P1, PT, R74.reuse, R3, RZ ;  /* 0x000000034a487210 */ /* 0x040fe20007f3e0ff */
[----:B-----5:R-:W-:Y:S01]  /*27970*/  VIADD R75, R74, UR5 ;  /* 0x000000054a4b7c36 */ /* 0x020fe20008000000 */
[----:B------:R-:W-:-:S02]  /*27980*/  PRMT R77, R79, 0x9910, RZ ;  /* 0x000099104f4d7816 */ /* 0x000fc400000000ff */
[-C--:B------:R-:W-:Y:S01]  /*27990*/  LEA.HI.X.SX32 R73, R74, R2.reuse, 0x1, P1 ;  /* 0x000000024a497211 */ /* 0x080fe200008f0eff */
[----:B------:R-:W-:Y:S01]  /*279a0*/  VIADD R74, R0, 0x9e ;  /* 0x0000009e004a7836 */ /* 0x000fe20000000000 */
[CC--:B------:R-:W-:Y:S02]  /*279b0*/  IADD3 R70, P1, PT, R75.reuse, R3.reuse, RZ ;  /* 0x000000034b467210 */ /* 0x0c0fe40007f3e0ff */
[----:B------:R-:W-:Y:S02]  /*279c0*/  SHF.R.S32.HI R77, RZ, 0x8, R77 ;  /* 0x00000008ff4d7819 */ /* 0x000fe4000001144d */
[CC--:B------:R-:W-:Y:S01]  /*279d0*/  LEA.HI.X.SX32 R71, R75.reuse, R2.reuse, 0x1, P1 ;  /* 0x000000024b477211 */ /* 0x0c0fe200008f0eff */
[----:B------:R-:W-:Y:S01]  /*279e0*/  VIADD R75, R75, UR5 ;  /* 0x000000054b4b7c36 */ /* 0x000fe20008000000 */
[----:B---3--:R-:W-:Y:S01]  /*279f0*/  ISETP.LT.AND P1, PT, R74, UR4, !P0 ;  /* 0x000000044a007c0c */ /* 0x008fe2000c721270 */
[----:B------:R-:W3:Y:S01]  /*27a00*/  LDCU UR4, c[0x0][0x39c] ;  /* 0x00007380ff0477ac */ /* 0x000ee20008000800 */
[----:B0-----:R-:W-:Y:S01]  /*27a10*/  ISETP.LT.AND P6, PT, R76, UR6, !P0 ;  /* 0x000000064c007c0c */ /* 0x001fe2000c7c1270 */
[----:B------:R0:W-:Y:S01]  /*27a20*/  @P3 STG.E.U8 desc[UR20][R72.64], R77 ;  /* 0x0000004d48003986 */ /* 0x0001e2000c101114 */
[----:B--2---:R-:W-:Y:S01]  /*27a30*/  IADD3 R68, P3, PT, R75, R3, RZ ;  /* 0x000000034b447210 */ /* 0x004fe20007f7e0ff */
[----:B------:R-:W2:Y:S01]  /*27a40*/  LDCU UR6, c[0x0][0x39c] ;  /* 0x00007380ff0677ac */ /* 0x000ea20008000800 */
[----:B------:R-:W-:Y:S01]  /*27a50*/  PRMT R76, R81, 0x9910, RZ ;  /* 0x00009910514c7816 */ /* 0x000fe200000000ff */
[C---:B------:R-:W-:Y:S01]  /*27a60*/  VIADD R74, R75.reuse, UR5 ;  /* 0x000000054b4a7c36 */ /* 0x040fe20008000000 */
[----:B------:R-:W-:-:S02]  /*27a70*/  LEA.HI.X.SX32 R69, R75, R2, 0x1, P3 ;  /* 0x000000024b457211 */ /* 0x000fc400018f0eff */
[----:B------:R-:W-:Y:S01]  /*27a80*/  SHF.R.S32.HI R75, RZ, 0x8, R76 ;  /* 0x00000008ff4b7819 */ /* 0x000fe2000001144c */
[----:B------:R5:W-:Y:S01]  /*27a90*/  @P5 STG.E.U8 desc[UR20][R70.64], R81 ;  /* 0x0000005146005986 */ /* 0x000be2000c101114 */
[----:B0-----:R-:W-:Y:S01]  /*27aa0*/  VIADD R73, R0, 0xa0 ;  /* 0x000000a000497836 */ /* 0x001fe20000000000 */
[----:B------:R-:W-:Y:S02]  /*27ab0*/  IADD3 R72, P5, PT, R74, R3, RZ ;  /* 0x000000034a487210 */ /* 0x000fe40007fbe0ff */
[----:B------:R0:W-:Y:S01]  /*27ac0*/  @P2 STG.E.U8 desc[UR20][R68.64], R75 ;  /* 0x0000004b44002986 */ /* 0x0001e2000c101114 */
[C---:B------:R-:W-:Y:S01]  /*27ad0*/  VIADD R78, R0.reuse, 0x9f ;  /* 0x0000009f004e7836 */ /* 0x040fe20000000000 */
[----:B-1----:R-:W-:Y:S01]  /*27ae0*/  ISETP.LT.AND P2, PT, R73, UR7, !P0 ;  /* 0x0000000749007c0c */ /* 0x002fe2000c741270 */
[----:B------:R-:W1:Y:S01]  /*27af0*/  LDCU UR7, c[0x0][0x39c] ;  /* 0x00007380ff0777ac */ /* 0x000e620008000800 */
[----:B-----5:R-:W-:Y:S01]  /*27b00*/  VIADD R70, R0, 0xa1 ;  /* 0x000000a100467836 */ /* 0x020fe20000000000 */
[C---:B------:R-:W-:Y:S01]  /*27b10*/  LEA.HI.X.SX32 R73, R74.reuse, R2, 0x1, P5 ;  /* 0x000000024a497211 */ /* 0x040fe200028f0eff */
[----:B------:R-:W-:-:S03]  /*27b20*/  VIADD R74, R74, UR5 ;  /* 0x000000054a4a7c36 */ /* 0x000fc60008000000 */
[----:B---3--:R-:W-:Y:S01]  /*27b30*/  ISETP.LT.AND P5, PT, R70, UR4, !P0 ;  /* 0x0000000446007c0c */ /* 0x008fe2000c7a1270 */
[----:B------:R-:W3:Y:S01]  /*27b40*/  LDCU UR4, c[0x0][0x39c] ;  /* 0x00007380ff0477ac */ /* 0x000ee20008000800 */
[----:B--2---:R-:W-:Y:S01]  /*27b50*/  ISETP.LT.AND P3, PT, R78, UR6, !P0 ;  /* 0x000000064e007c0c */ /* 0x004fe2000c761270 */
[----:B0-----:R-:W-:Y:S01]  /*27b60*/  VIADD R75, R74, UR5 ;  /* 0x000000054a4b7c36 */ /* 0x001fe20008000000 */
[----:B------:R-:W0:Y:S01]  /*27b70*/  LDCU UR6, c[0x0][0x39c] ;  /* 0x00007380ff0677ac */ /* 0x000e220008000800 */
[----:B------:R-:W-:Y:S01]  /*27b80*/  F2FP.SATFINITE.E4M3.F32.PACK_AB_MERGE_C R81, R96, R94, RZ ;  /* 0x0000005e6051723e */ /* 0x000fe200048070ff */
[----:B------:R-:W-:Y:S01]  /*27b90*/  VIADD R76, R0, 0xa4 ;  /* 0x000000a4004c7836 */ /* 0x000fe20000000000 */
[----:B----4-:R-:W-:-:S05]  /*27ba0*/  F2FP.SATFINITE.E4M3.F32.PACK_AB_MERGE_C R79, R91, R93, RZ ;  /* 0x0000005d5b4f723e */ /* 0x010fca00048070ff */
[----:B------:R2:W-:Y:S01]  /*27bb0*/  @P4 STG.E.U8 desc[UR20][R72.64], R79 ;  /* 0x0000004f48004986 */ /* 0x0005e2000c101114 */
[CC--:B------:R-:W-:Y:S02]  /*27bc0*/  IADD3 R68, P4, PT, R74.reuse, R3.reuse, RZ ;  /* 0x000000034a447210 */ /* 0x0c0fe40007f9e0ff */
[----:B------:R-:W-:Y:S02]  /*27bd0*/  PRMT R77, R79, 0x9910, RZ ;  /* 0x000099104f4d7816 */ /* 0x000fe400000000ff */
[-C--:B------:R-:W-:Y:S02]  /*27be0*/  LEA.HI.X.SX32 R69, R74, R2.reuse, 0x1, P4 ;  /* 0x000000024a457211 */ /* 0x080fe400020f0eff */
[C---:B------:R-:W-:Y:S02]  /*27bf0*/  IADD3 R70, P4, PT, R75.reuse, R3, RZ ;  /* 0x000000034b467210 */ /* 0x040fe40007f9e0ff */
[----:B------:R-:W-:Y:S02]  /*27c00*/  SHF.R.S32.HI R77, RZ, 0x8, R77 ;  /* 0x00000008ff4d7819 */ /* 0x000fe4000001144d */
[----:B------:R-:W-:Y:S01]  /*27c10*/  LEA.HI.X.SX32 R71, R75, R2, 0x1, P4 ;  /* 0x000000024b477211 */ /* 0x000fe200020f0eff */
[----:B--2---:R-:W-:-:S02]  /*27c20*/  VIADD R72, R0, 0xa2 ;  /* 0x000000a200487836 */ /* 0x004fc40000000000 */
[----:B------:R-:W-:Y:S01]  /*27c30*/  VIADD R75, R75, UR5 ;  /* 0x000000054b4b7c36 */ /* 0x000fe20008000000 */
[----:B------:R2:W-:Y:S01]  /*27c40*/  @P6 STG.E.U8 desc[UR20][R68.64], R77 ;  /* 0x0000004d44006986 */ /* 0x0005e2000c101114 */
[----:B------:R-:W-:Y:S01]  /*27c50*/  VIADD R73, R0, 0xa3 ;  /* 0x000000a300497836 */ /* 0x000fe20000000000 */
[----:B---3--:R-:W-:Y:S01]  /*27c60*/  ISETP.LT.AND P4, PT, R72, UR4, !P0 ;  /* 0x0000000448007c0c */ /* 0x008fe2000c781270 */
[----:B------:R-:W3:Y:S01]  /*27c70*/  LDCU UR4, c[0x0][0x39c] ;  /* 0x00007380ff0477ac */ /* 0x000ee20008000800 */
[----:B------:R-:W-:Y:S02]  /*27c80*/  PRMT R74, R81, 0x9910, RZ ;  /* 0x00009910514a7816 */ /* 0x000fe400000000ff */
[----:B------:R-:W-:Y:S01]  /*27c90*/  IADD3 R72, P6, PT, R75, R3, RZ ;  /* 0x000000034b487210 */ /* 0x000fe20007fde0ff */
[----:B------:R4:W-:Y:S01]  /*27ca0*/  @P1 STG.E.U8 desc[UR20][R70.64], R81 ;  /* 0x0000005146001986 */ /* 0x0009e2000c101114 */
[----:B0-----:R-:W-:Y:S01]  /*27cb0*/  ISETP.LT.AND P1, PT, R73, UR6, !P0 ;  /* 0x0000000649007c0c */ /* 0x001fe2000c721270 */
[----:B------:R-:W0:Y:S01]  /*27cc0*/  LDCU UR6, c[0x0][0x39c] ;  /* 0x00007380ff0677ac */ /* 0x000e220008000800 */
[C---:B------:R-:W-:Y:S01]  /*27cd0*/  LEA.HI.X.SX32 R73, R75.reuse, R2, 0x1, P6 ;  /* 0x000000024b497211 */ /* 0x040fe200030f0eff */
[----:B------:R-:W-:Y:S01]  /*27ce0*/  VIADD R75, R75, UR5 ;  /* 0x000000054b4b7c36 */ /* 0x000fe20008000000 */
[----:B--2---:R-:W-:-:S02]  /*27cf0*/  SHF.R.S32.HI R77, RZ, 0x8, R74 ;  /* 0x00000008ff4d7819 */ /* 0x004fc4000001144a */
[----:B------:R-:W-:Y:S01]  /*27d00*/  F2FP.SATFINITE.E4M3.F32.PACK_AB_MERGE_C R79, R95, R97, RZ ;  /* 0x000000615f4f723e */ /* 0x000fe200048070ff */
[C---:B------:R-:W-:Y:S02]  /*27d10*/  VIADD R74, R75.reuse, UR5 ;  /* 0x000000054b4a7c36 */ /* 0x040fe40008000000 */
[----:B------:R2:W-:Y:S01]  /*27d20*/  @P3 STG.E.U8 desc[UR20][R72.64], R77 ;  /* 0x0000004d48003986 */ /* 0x0005e2000c101114 */
[-C--:B------:R-:W-:Y:S02]  /*27d30*/  IADD3 R68, P3, PT, R75, R3.reuse, RZ ;  /* 0x000000034b447210 */ /* 0x080fe40007f7e0ff */
[----:B----4-:R-:W-:Y:S02]  /*27d40*/  PRMT R71, R79, 0x9910, RZ ;  /* 0x000099104f477816 */ /* 0x010fe400000000ff */
[----:B------:R-:W-:Y:S02]  /*27d50*/  LEA.HI.X.SX32 R69, R75, R2, 0x1, P3 ;  /* 0x000000024b457211 */ /* 0x000fe400018f0eff */
[----:B------:R-:W-:Y:S01]  /*27d60*/  IADD3 R70, P3, PT, R74, R3, RZ ;  /* 0x000000034a467210 */ /* 0x000fe20007f7e0ff */
[----:B------:R-:W-:-:S03]  /*27d70*/  IMAD.MOV.U32 R75, RZ, RZ, R71 ;  /* 0x000000ffff4b7224 */ /* 0x000fc600078e0047 */
[C---:B------:R-:W-:Y:S01]  /*27d80*/  LEA.HI.X.SX32 R71, R74.reuse, R2, 0x1, P3 ;  /* 0x000000024a477211 */ /* 0x040fe200018f0eff */
[----:B------:R-:W-:Y:S01]  /*27d90*/  VIADD R74, R74, UR5 ;  /* 0x000000054a4a7c36 */ /* 0x000fe20008000000 */
[----:B------:R-:W-:Y:S01]  /*27da0*/  SHF.R.S32.HI R75, RZ, 0x8, R75 ;  /* 0x00000008ff4b7819 */ /* 0x000fe2000001144b */
[----:B------:R4:W-:Y:S01]  /*27db0*/  @P2 STG.E.U8 desc[UR20][R68.64], R79 ;  /* 0x0000004f44002986 */ /* 0x0009e2000c101114 */
[----:B--2---:R-:W-:Y:S01]  /*27dc0*/  VIADD R73, R0, 0xa6 ;  /* 0x000000a600497836 */ /* 0x004fe20000000000 */
[----:B-1----:R-:W-:Y:S01]  /*27dd0*/  ISETP.LT.AND P6, PT, R76, UR7, !P0 ;  /* 0x000000074c007c0c */ /* 0x002fe2000c7c1270 */
[----:B------:R-:W-:Y:S01]  /*27de0*/  VIADD R76, R0, 0xa5 ;  /* 0x000000a5004c7836 */ /* 0x000fe20000000000 */
[----:B------:R1:W-:Y:S01]  /*27df0*/  @P5 STG.E.U8 desc[UR20][R70.64], R75 ;  /* 0x0000004b46005986 */ /* 0x0003e2000c101114 */
[----:B------:R-:W-:Y:S01]  /*27e00*/  IADD3 R72, P5, PT, R74, R3, RZ ;  /* 0x000000034a487210 */ /* 0x000fe20007fbe0ff */
[----:B------:R-:W2:Y:S01]  /*27e10*/  LDCU UR7, c[0x0][0x39c] ;  /* 0x00007380ff0777ac */ /* 0x000ea20008000800 */
[----:B0-----:R-:W-:-:S02]  /*27e20*/  ISETP.LT.AND P3, PT, R73, UR6, !P0 ;  /* 0x0000000649007c0c */ /* 0x001fc4000c761270 */
[----:B------:R-:W-:Y:S01]  /*27e30*/  F2FP.SATFINITE.E4M3.F32.PACK_AB_MERGE_C R81, R100, R98, RZ ;  /* 0x000000626451723e */ /* 0x000fe200048070ff */
[----:B------:R-:W0:Y:S01]  /*27e40*/  LDCU UR6, c[0x0][0x39c] ;  /* 0x00007380ff0677ac */ /* 0x000e220008000800 */
[C---:B------:R-:W-:Y:S01]  /*27e50*/  LEA.HI.X.SX32 R73, R74.reuse, R2, 0x1, P5 ;  /* 0x000000024a497211 */ /* 0x040fe200028f0eff */
[----:B------:R-:W-:Y:S01]  /*27e60*/  VIADD R74, R74, UR5 ;  /* 0x000000054a4a7c36 */ /* 0x000fe20008000000 */
[----:B---3--:R-:W-:Y:S01]  /*27e70*/  ISETP.LT.AND P2, PT, R76, UR4, !P0 ;  /* 0x000000044c007c0c */ /* 0x008fe2000c741270 */
[----:B------:R-:W3:Y:S02]  /*27e80*/  LDCU UR4, c[0x0][0x39c] ;  /* 0x00007380ff0477ac */ /* 0x000ee40008000800 */
[----:B------:R5:W-:Y:S01]  /*27e90*/  @P4 STG.E.U8 desc[UR20][R72.64], R81 ;  /* 0x0000005148004986 */ /* 0x000be2000c101114 */
[C---:B----4-:R-:W-:Y:S01]  /*27ea0*/  IADD3 R68, P4, PT, R74.reuse, R3, RZ ;  /* 0x000000034a447210 */ /* 0x050fe20007f9e0ff */
[----:B-1----:R-:W-:Y:S01]  /*27eb0*/  VIADD R75, R74, UR5 ;  /* 0x000000054a4b7c36 */ /* 0x002fe20008000000 */
[----:B------:R-:W-:-:S02]  /*27ec0*/  PRMT R77, R81, 0x9910, RZ ;  /* 0x00009910514d7816 */ /* 0x000fc400000000ff */
[-C--:B------:R-:W-:Y:S02]  /*27ed0*/  LEA.HI.X.SX32 R69, R74, R2.reuse, 0x1, P4 ;  /* 0x000000024a457211 */ /* 0x080fe400020f0eff */
[C---:B------:R-:W-:Y:S01]  /*27ee0*/  IADD3 R70, P4, PT, R75.reuse, R3, RZ ;  /* 0x000000034b467210 */ /* 0x040fe20007f9e0ff */
[----:B------:R-:W-:Y:S01]  /*27ef0*/  VIADD R74, R0, 0xa8 ;  /* 0x000000a8004a7836 */ /* 0x000fe20000000000 */
[----:B------:R-:W-:Y:S02]  /*27f00*/  SHF.R.S32.HI R77, RZ, 0x8, R77 ;  /* 0x00000008ff4d7819 */ /* 0x000fe4000001144d */
[C---:B------:R-:W-:Y:S01]  /*27f10*/  LEA.HI.X.SX32 R71, R75.reuse, R2, 0x1, P4 ;  /* 0x000000024b477211 */ /* 0x040fe200020f0eff */
[----:B------:R-:W-:Y:S01]  /*27f20*/  VIADD R75, R75, UR5 ;  /* 0x000000054b4b7c36 */ /* 0x000fe20008000000 */
[----:B------:R-:W-:Y:S01]  /*27f30*/  F2FP.SATFINITE.E4M3.F32.PACK_AB_MERGE_C R79, R99, R101, RZ ;  /* 0x00000065634f723e */ /* 0x000fe200048070ff */
[----:B------:R1:W-:Y:S01]  /*27f40*/  @P1 STG.E.U8 desc[UR20][R68.64], R77 ;  /* 0x0000004d44001986 */ /* 0x0003e2000c101114 */
[----:B---3--:R-:W-:Y:S01]  /*27f50*/  ISETP.LT.AND P1, PT, R74, UR4, !P0 ;  /* 0x000000044a007c0c */ /* 0x008fe2000c721270 */
[----:B------:R-:W-:Y:S01]  /*27f60*/  VIADD R76, R0, 0xa7 ;  /* 0x000000a7004c7836 */ /* 0x000fe20000000000 */
[----:B------:R-:W-:-:S02]  /*27f70*/  PRMT R74, R79, 0x9910, RZ ;  /* 0x000099104f4a7816 */ /* 0x000fc400000000ff */
[C---:B-----5:R-:W-:Y:S01]  /*27f80*/  IADD3 R72, P4, PT, R75.reuse, R3, RZ ;  /* 0x000000034b487210 */ /* 0x060fe20007f9e0ff */
[----:B------:R3:W-:Y:S01]  /*27f90*/  @P6 STG.E.U8 desc[UR20][R70.64], R79 ;  /* 0x0000004f46006986 */ /* 0x0007e2000c101114 */
[----:B------:R-:W-:Y:S01]  /*27fa0*/  F2FP.SATFINITE.E4M3.F32.PACK_AB_MERGE_C R81, R104, R102, RZ ;  /* 0x000000666851723e */ /* 0x000fe200048070ff */
[----:B------:R-:W4:Y:S01]  /*27fb0*/  LDCU UR4, c[0x0][0x39c] ;  /* 0x00007380ff0477ac */ /* 0x000f220008000800 */
[C---:B------:R-:W-:Y:S01]  /*27fc0*/  LEA.HI.X.SX32 R73, R75.reuse, R2, 0x1, P4 ;  /* 0x000000024b497211 */ /* 0x040fe200020f0eff */
[----:B------:R-:W-:Y:S01]  /*27fd0*/  VIADD R75, R75, UR5 ;  /* 0x000000054b4b7c36 */ /* 0x000fe20008000000 */
[----:B-1----:R-:W-:Y:S02]  /*27fe0*/  SHF.R.S32.HI R77, RZ, 0x8, R74 ;  /* 0x00000008ff4d7819 */ /* 0x002fe4000001144a */
[----:B--2---:R-:W-:-:S03]  /*27ff0*/  ISETP.LT.AND P5, PT, R76, UR7, !P0 ;  /* 0x000000074c007c0c */ /* 0x004fc6000c7a1270 */
[----:B------:R-:W-:Y:S01]  /*28000*/  @P2 STG.E.U8 desc[UR20][R72.64], R77 ;  /* 0x0000004d48002986 */ /* 0x000fe2000c101114 */
[C---:B------:R-:W-:Y:S01]  /*28010*/  IADD3 R68, P2, PT, R75.reuse, R3, RZ ;  /* 0x000000034b447210 */ /* 0x040fe20007f5e0ff */
[----:B------:R-:W-:Y:S01]  /*28020*/  VIADD R76, R0, 0xa9 ;  /* 0x000000a9004c7836 */ /* 0x000fe20000000000 */
[----:B------:R-:W1:Y:S02]  /*28030*/  LDCU UR7, c[0x0][0x39c] ;  /* 0x00007380ff0777ac */ /* 0x000e640008000800 */
[----:B------:R-:W-:Y:S02]  /*28040*/  LEA.HI.X.SX32 R69, R75, R2, 0x1, P2 ;  /* 0x000000024b457211 */ /* 0x000fe400010f0eff */
[----:B0-----:R-:W-:Y:S01]  /*28050*/  ISETP.LT.AND P4, PT, R76, UR6, !P0 ;  /* 0x000000064c007c0c */ /* 0x001fe2000c781270 */
[----:B---3--:R-:W-:Y:S01]  /*28060*/  VIADD R70, R0, 0xaa ;  /* 0x000000aa00467836 */ /* 0x008fe20000000000 */
[----:B------:R-:W-:Y:S01]  /*28070*/  PRMT R76, R81, 0x9910, RZ ;  /* 0x00009910514c7816 */ /* 0x000fe200000000ff */
[----:B------:R0:W-:Y:S01]  /*28080*/  @P3 STG.E.U8 desc[UR20][R68.64], R81 ;  /* 0x0000005144003986 */ /* 0x0001e2000c101114 */
[----:B------:R-:W2:Y:S01]  /*28090*/  LDCU UR6, c[0x0][0x39c] ;  /* 0x00007380ff0677ac */ /* 0x000ea20008000800 */
[----:B0-----:R-:W-:-:S02]  /*280a0*/  F2FP.SATFINITE.E4M3.F32.PACK_AB_MERGE_C R81, R107, R109, RZ ;  /* 0x0000006d6b51723e */ /* 0x001fc400048070ff */
[----:B------:R-:W3:Y:S04]  /*280b0*/  LDL.LU R109, [R1+0xb8] ;  /* 0x0000b800016d7983 */ /* 0x000ee80000300800 */
[----:B------:R-:W3:Y:S01]  /*280c0*/  LDL.LU R107, [R1+0xbc] ;  /* 0x0000bc00016b7983 */ /* 0x000ee20000300800 */
[----:B------:R-:W-:Y:S01]  /*280d0*/  VIADD R74, R75, UR5 ;  /* 0x000000054b4a7c36 */ /* 0x000fe20008000000 */
[----:B----4-:R-:W-:Y:S01]  /*280e0*/  ISETP.LT.AND P2, PT, R70, UR4, !P0 ;  /* 0x0000000446007c0c */ /* 0x010fe2000c741270 */
[----:B------:R-:W-:Y:S01]  /*280f0*/  VIADD R71, R0, 0xab ;  /* 0x000000ab00477836 */ /* 0x000fe20000000000 */
[----:B------:R-:W0:Y:S02]  /*28100*/  LDCU UR4, c[0x0][0x39c] ;  /* 0x00007380ff0477ac */ /* 0x000e240008000800 */
[-C--:B------:R-:W-:Y:S01]  /*28110*/  IADD3 R70, P6, PT, R74, R3.reuse, RZ ;  /* 0x000000034a467210 */ /* 0x080fe20007fde0ff */
[----:B------:R-:W-:Y:S01]  /*28120*/  IMAD.MOV.U32 R75, RZ, RZ, R76 ;  /* 0x000000ffff4b7224 */ /* 0x000fe200078e004c */
[----:B-1----:R-:W-:Y:S01]  /*28130*/  ISETP.LT.AND P3, PT, R71, UR7, !P0 ;  /* 0x0000000747007c0c */ /* 0x002fe2000c761270 */
[----:B------:R-:W-:Y:S01]  /*28140*/  VIADD R73, R0, 0xac ;  /* 0x000000ac00497836 */ /* 0x000fe20000000000 */
[CC--:B------:R-:W-:Y:S01]  /*28150*/  LEA.HI.X.SX32 R71, R74.reuse, R2.reuse, 0x1, P6 ;  /* 0x000000024a477211 */ /* 0x0c0fe200030f0eff */
[----:B------:R-:W-:Y:S01]  /*28160*/  VIADD R74, R74, UR5 ;  /* 0x000000054a4a7c36 */ /* 0x000fe20008000000 */
[----:B------:R-:W-:Y:S01]  /*28170*/  SHF.R.S32.HI R75, RZ, 0x8, R75 ;  /* 0x00000008ff4b7819 */ /* 0x000fe2000001144b */
[----:B------:R-:W1:Y:S03]  /*28180*/  LDCU UR7, c[0x0][0x39c] ;  /* 0x00007380ff0777ac */ /* 0x000e660008000800 */
[C---:B------:R-:W-:Y:S01]  /*28190*/  IADD3 R72, P6, PT, R74.reuse, R3, RZ ;  /* 0x000000034a487210 */ /* 0x040fe20007fde0ff */
[----:B------:R4:W-:Y:S01]  /*281a0*/  @P5 STG.E.U8 desc[UR20][R70.64], R75 ;  /* 0x0000004b46005986 */ /* 0x0009e2000c101114 */
[----:B--2---:R-:W-:Y:S01]  /*281b0*/  ISETP.LT.AND P5, PT, R73, UR6, !P0 ;  /* 0x0000000649007c0c */ /* 0x004fe2000c7a1270 */
[----:B------:R-:W2:Y:S01]  /*281c0*/  LDCU UR6, c[0x0][0x39c] ;  /* 0x00007380ff0677ac */ /* 0x000ea20008000800 */
[C---:B------:R-:W-:Y:S01]  /*281d0*/  LEA.HI.X.SX32 R73, R74.reuse, R2, 0x1, P6 ;  /* 0x000000024a497211 */ /* 0x040fe200030f0eff */
[----:B------:R-:W-:Y:S01]  /*281e0*/  VIADD R74, R74, UR5 ;  /* 0x000000054a4a7c36 */ /* 0x000fe20008000000 */
[----:B------:R-:W-:Y:S01]  /*281f0*/  F2FP.SATFINITE.E4M3.F32.PACK_AB_MERGE_C R79, R103, R105, RZ ;  /* 0x00000069674f723e */ /* 0x000fe200048070ff */
[----:B------:R-:W-:-:S03]  /*28200*/  VIADD R69, R0, 0xad ;  /* 0x000000ad00457836 */ /* 0x000fc60000000000 */
[----:B------:R-:W-:Y:S02]  /*28210*/  PRMT R77, R79, 0x9910, RZ ;  /* 0x000099104f4d7816 */ /* 0x000fe400000000ff */
[CC--:B------:R-:W-:Y:S01]  /*28220*/  IADD3 R68, P6, PT, R74.reuse, R3.reuse, RZ ;  /* 0x000000034a447210 */ /* 0x0c0fe20007fde0ff */
[----:B------:R5:W-:Y:S01]  /*28230*/  @P1 STG.E.U8 desc[UR20][R72.64], R79 ;  /* 0x0000004f48001986 */ /* 0x000be2000c101114 */
[----:B----4-:R-:W-:Y:S01]  /*28240*/  VIADD R75, R74, UR5 ;  /* 0x000000054a4b7c36 */ /* 0x010fe20008000000 */
[----:B0-----:R-:W-:Y:S01]  /*28250*/  ISETP.LT.AND P1, PT, R69, UR4, !P0 ;  /* 0x0000000445007c0c */ /* 0x001fe2000c721270 */
[----:B------:R-:W-:Y:S01]  /*28260*/  VIADD R71, R0, 0xae ;  /* 0x000000ae00477836 */ /* 0x000fe20000000000 */
[----:B------:R-:W-:Y:S01]  /*28270*/  LEA.HI.X.SX32 R69, R74, R2, 0x1, P6 ;  /* 0x000000024a457211 */ /* 0x000fe200030f0eff */
[----:B------:R-:W0:Y:S01]  /*28280*/  LDCU UR4, c[0x0][0x39c] ;  /* 0x00007380ff0477ac */ /* 0x000e220008000800 */
[----:B------:R-:W-:Y:S02]  /*28290*/  SHF.R.S32.HI R77, RZ, 0x8, R77 ;  /* 0x00000008ff4d7819 */ /* 0x000fe4000001144d */
[----:B------:R-:W-:Y:S01]  /*282a0*/  IADD3 R70, P6, PT, R75, R3, RZ ;  /* 0x000000034b467210 */ /* 0x000fe20007fde0ff */
[----:B------:R-:W-:-:S02]  /*282b0*/  VIADD R74, R0, 0xaf ;  /* 0x000000af004a7836 */ /* 0x000fc40000000000 */
[----:B------:R4:W-:Y:S01]  /*282c0*/  @P4 STG.E.U8 desc[UR20][R68.64], R77 ;  /* 0x0000004d44004986 */ /* 0x0009e2000c101114 */
[----:B-1----:R-:W-:Y:S01]  /*282d0*/  ISETP.LT.AND P4, PT, R71, UR7, !P0 ;  /* 0x0000000747007c0c */ /* 0x002fe2000c781270 */
[----:B------:R-:W1:Y:S01]  /*282e0*/  LDCU UR7, c[0x0][0x39c] ;  /* 0x00007380ff0777ac */ /* 0x000e620008000800 */
[C---:B------:R-:W-:Y:S01]  /*282f0*/  LEA.HI.X.SX32 R71, R75.reuse, R2, 0x1, P6 ;  /* 0x000000024b477211 */ /* 0x040fe200030f0eff */
[----:B------:R-:W-:Y:S01]  /*28300*/  VIADD R75, R75, UR5 ;  /* 0x000000054b4b7c36 */ /* 0x000fe20008000000 */
[----:B-----5:R-:W-:Y:S02]  /*28310*/  F2FP.SATFINITE.E4M3.F32.PACK_AB_MERGE_C R79, R108, R106, RZ ;  /* 0x0000006a6c4f723e */ /* 0x020fe400048070ff */
[----:B--2---:R-:W-:Y:S02]  /*28320*/  ISETP.LT.AND P6, PT, R74, UR6, !P0 ;  /* 0x000000064a007c0c */ /* 0x004fe4000c7c1270 */
[----:B------:R-:W-:Y:S01]  /*28330*/  PRMT R73, R79, 0x9910, RZ ;  /* 0x000099104f497816 */ /* 0x000fe200000000ff */
[----:B------:R2:W-:Y:S01]  /*28340*/  @P2 STG.E.U8 desc[UR20][R70.64], R79 ;  /* 0x0000004f46002986 */ /* 0x0005e2000c101114 */
[CC--:B------:R-:W-:Y:S01]  /*28350*/  IADD3 R72, P2, PT, R75.reuse, R3.reuse, RZ ;  /* 0x000000034b487210 */ /* 0x0c0fe20007f5e0ff */
[C---:B------:R-:W-:Y:S01]  /*28360*/  VIADD R74, R75.reuse, UR5 ;  /* 0x000000054b4a7c36 */ /* 0x040fe20008000000 */
[----:B------:R-:W5:Y:S01]  /*28370*/  LDCU UR6, c[0x0][0x39c] ;  /* 0x00007380ff0677ac */ /* 0x000f620008000800 */
[----:B----4-:R-:W-:Y:S01]  /*28380*/  IMAD.MOV.U32 R77, RZ, RZ, R73 ;  /* 0x000000ffff4d7224 */ /* 0x010fe200078e0049 */
[----:B------:R-:W-:Y:S01]  /*28390*/  LEA.HI.X.SX32 R73, R75, R2, 0x1, P2 ;  /* 0x000000024b497211 */ /* 0x000fe200010f0eff */
[----:B------:R-:W-:Y:S01]  /*283a0*/  VIADD R75, R0, 0xb0 ;  /* 0x000000b0004b7836 */ /* 0x000fe20000000000 */
[----:B------:R-:W-:-:S02]  /*283b0*/  IADD3 R68, P2, PT, R74, R3, RZ ;  /* 0x000000034a447210 */ /* 0x000fc40007f5e0ff */
[----:B------:R-:W-:Y:S02]  /*283c0*/  SHF.R.S32.HI R77, RZ, 0x8, R77 ;  /* 0x00000008ff4d7819 */ /* 0x000fe4000001144d */
[C---:B------:R-:W-:Y:S02]  /*283d0*/  LEA.HI.X.SX32 R69, R74.reuse, R2, 0x1, P2 ;  /* 0x000000024a457211 */ /* 0x040fe400010f0eff */
[----:B0-----:R-:W-:Y:S01]  /*283e0*/  ISETP.LT.AND P2, PT, R75, UR4, !P0 ;  /* 0x000000044b007c0c */ /* 0x001fe2000c741270 */
[----:B------:R-:W0:Y:S01]  /*283f0*/  LDCU UR4, c[0x0][0x39c] ;  /* 0x00007380ff0477ac */ /* 0x000e220008000800 */
[----:B------:R-:W-:Y:S01]  /*28400*/  VIADD R74, R74, UR5 ;  /* 0x000000054a4a7c36 */ /* 0x000fe20008000000 */
[----:B------:R4:W-:Y:S01]  /*28410*/  @P3 STG.E.U8 desc[UR20][R72.64], R77 ;  /* 0x0000004d48003986 */ /* 0x0009e2000c101114 */
[----:B------:R-:W-:-:S03]  /*28420*/  PRMT R76, R81, 0x9910, RZ ;  /* 0x00009910514c7816 */ /* 0x000fc600000000ff */
[CC--:B--2---:R-:W-:Y:S01]  /*28430*/  IADD3 R70, P3, PT, R74.reuse, R3.reuse, RZ ;  /* 0x000000034a467210 */ /* 0x0c4fe20007f7e0ff */
[C---:B------:R-:W-:Y:S01]  /*28440*/  VIADD R75, R74.reuse, UR5 ;  /* 0x000000054a4b7c36 */ /* 0x040fe20008000000 */
[----:B------:R2:W-:Y:S02]  /*28450*/  @P5 STG.E.U8 desc[UR20][R68.64], R81 ;  /* 0x0000005144005986 */ /* 0x0005e4000c101114 */
[-C--:B------:R-:W-:Y:S02]  /*28460*/  LEA.HI.X.SX32 R71, R74, R2.reuse, 0x1, P3 ;  /* 0x000000024a477211 */ /* 0x080fe400018f0eff */
[----:B----4-:R-:W-:Y:S01]  /*28470*/  SHF.R.S32.HI R77, RZ, 0x8, R76 ;  /* 0x00000008ff4d7819 */ /* 0x010fe2000001144c */
[C---:B------:R-:W-:Y:S01]  /*28480*/  VIADD R73, R0.reuse, 0xb2 ;  /* 0x000000b200497836 */ /* 0x040fe20000000000 */
[----:B------:R-:W-:Y:S01]  /*28490*/  IADD3 R72, P5, PT, R75, R3, RZ ;  /* 0x000000034b487210 */ /* 0x000fe20007fbe0ff */
[C---:B--2---:R-:W-:Y:S02]  /*284a0*/  VIADD R68, R0.reuse, 0xb3 ;  /* 0x000000b300447836 */ /* 0x044fe40000000000 */
[----:B------:R2:W-:Y:S01]  /*284b0*/  @P1 STG.E.U8 desc[UR20][R70.64], R77 ;  /* 0x0000004d46001986 */ /* 0x0005e2000c101114 */
[----:B-1----:R-:W-:Y:S01]  /*284c0*/  ISETP.LT.AND P1, PT, R73, UR7, !P0 ;  /* 0x0000000749007c0c */ /* 0x002fe2000c721270 */
[----:B------:R-:W-:Y:S01]  /*284d0*/  VIADD R78, R0, 0xb1 ;  /* 0x000000b1004e7836 */ /* 0x000fe20000000000 */
[C---:B------:R-:W-:Y:S01]  /*284e0*/  LEA.HI.X.SX32 R73, R75.reuse, R2, 0x1, P5 ;  /* 0x000000024b497211 */ /* 0x040fe200028f0eff */
[----:B------:R-:W-:Y:S01]  /*284f0*/  VIADD R75, R75, UR5 ;  /* 0x000000054b4b7c36 */ /* 0x000fe20008000000 */
[----:B0-----:R-:W-:Y:S01]  /*28500*/  ISETP.LT.AND P5, PT, R68, UR4, !P0 ;  /* 0x0000000444007c0c */ /* 0x001fe2000c7a1270 */
[----:B------:R-:W0:Y:S01]  /*28510*/  LDCU UR4, c[0x0][0x39c] ;  /* 0x00007380ff0477ac */ /* 0x000e220008000800 */
[----:B-----5:R-:W-:Y:S01]  /*28520*/  ISETP.LT.AND P3, PT, R78, UR6, !P0 ;  /* 0x000000064e007c0c */ /* 0x020fe2000c761270 */
[----:B------:R-:W-:Y:S01]  /*28530*/  VIADD R74, R75, UR5 ;  /* 0x000000054b4a7c36 */ /* 0x000fe20008000000 */
[----:B------:R-:W1:Y:S01]  /*28540*/  LDCU UR6, c[0x0][0x39c] ;  /* 0x00007380ff0677ac */ /* 0x000e620008000800 */
[----:B------:R-:W-:Y:S01]  /*28550*/  F2FP.SATFINITE.E4M3.F32.PACK_AB_MERGE_C R81, R112, R110, RZ ;  /* 0x0000006e7051723e */ /* 0x000fe200048070ff */
[----:B------:R-:W4:Y:S03]  /*28560*/  LDCU UR7, c[0x0][0x39c] ;  /* 0x00007380ff0777ac */ /* 0x000f260008000800 */
[----:B--2---:R-:W-:-:S04]  /*28570*/  PRMT R77, R81, 0x9910, RZ ;  /* 0x00009910514d7816 */ /* 0x004fc800000000ff */
[----:B------:R-:W-:Y:S01]  /*28580*/  SHF.R.S32.HI R77, RZ, 0x8, R77 ;  /* 0x00000008ff4d7819 */ /* 0x000fe2000001144d */
[C---:B------:R-:W-:Y:S02]  /*28590*/  VIADD R76, R0.reuse, 0xb6 ;  /* 0x000000b6004c7836 */ /* 0x040fe40000000000 */
[----:B------:R-:W-:Y:S01]  /*285a0*/  VIADD R78, R0, 0xc3 ;  /* 0x000000c3004e7836 */ /* 0x000fe20000000000 */
[----:B---3--:R-:W-:-:S04]  /*285b0*/  F2FP.SATFINITE.E4M3.F32.PACK_AB_MERGE_C R79, R107, R109, RZ ;  /* 0x0000006d6b4f723e */ /* 0x008fc800048070ff */
[----:B------:R-:W-:Y:S01]  /*285c0*/  PRMT R69, R79, 0x9910, RZ ;  /* 0x000099104f457816 */ /* 0x000fe200000000ff */
[----:B------:R2:W-:Y:S01]  /*285d0*/  @P4 STG.E.U8 desc[UR20][R72.64], R79 ;  /* 0x0000004f48004986 */ /* 0x0005e2000c101114 */
[----:B------:R-:W-:-:S03]  /*285e0*/  IADD3 R68, P4, PT, R75, R3, RZ ;  /* 0x000000034b447210 */ /* 0x000fc60007f9e0ff */
[----:B------:R-:W-:Y:S01]  /*285f0*/  IMAD.MOV.U32 R71, RZ, RZ, R69 ;  /* 0x000000ffff477224 */ /* 0x000fe200078e0045 */
[-C--:B------:R-:W-:Y:S02]  /*28600*/  LEA.HI.X.SX32 R69, R75, R2.reuse, 0x1, P4 ;  /* 0x000000024b457211 */ /* 0x080fe400020f0eff */
[CC--:B------:R-:W-:Y:S02]  /*28610*/  IADD3 R70, P4, PT, R74.reuse, R3.reuse, RZ ;  /* 0x000000034a467210 */ /* 0x0c0fe40007f9e0ff */
[----:B------:R-:W-:Y:S02]  /*28620*/  SHF.R.S32.HI R75, RZ, 0x8, R71 ;  /* 0x00000008ff4b7819 */ /* 0x000fe40000011447 */
[-C--:B------:R-:W-:Y:S01]  /*28630*/  LEA.HI.X.SX32 R71, R74, R2.reuse, 0x1, P4 ;  /* 0x000000024a477211 */ /* 0x080fe200020f0eff */
[----:B--2---:R-:W-:Y:S02]  /*28640*/  VIADD R72, R0, 0xb4 ;  /* 0x000000b400487836 */ /* 0x004fe40000000000 */
[----:B------:R-:W-:Y:S01]  /*28650*/  VIADD R74, R74, UR5 ;  /* 0x000000054a4a7c36 */ /* 0x000fe20008000000 */
[----:B------:R2:W-:Y:S01]  /*28660*/  @P6 STG.E.U8 desc[UR20][R68.64], R75 ;  /* 0x0000004b44006986 */ /* 0x0005e2000c101114 */
[----:B------:R-:W-:Y:S01]  /*28670*/  VIADD R73, R0, 0xb5 ;  /* 0x000000b500497836 */ /* 0x000fe20000000000 */
[----:B0-----:R-:W-:Y:S01]  /*28680*/  ISETP.LT.AND P4, PT, R72, UR4, !P0 ;  /* 0x0000000448007c0c */ /* 0x001fe2000c781270 */
[----:B------:R-:W0:Y:S01]  /*28690*/  LDCU UR4, c[0x0][0x39c] ;  /* 0x00007380ff0477ac */ /* 0x000e220008000800 */
[C---:B------:R-:W-:Y:S01]  /*286a0*/  IADD3 R72, P6, PT, R74.reuse, R3, RZ ;  /* 0x000000034a487210 */ /* 0x040fe20007fde0ff */
[----:B------:R3:W-:Y:S01]  /*286b0*/  @P2 STG.E.U8 desc[UR20][R70.64], R81 ;  /* 0x0000005146002986 */ /* 0x0007e2000c101114 */
[----:B-1----:R-:W-:Y:S01]  /*286c0*/  ISETP.LT.AND P2, PT, R73, UR6, !P0 ;  /* 0x0000000649007c0c */ /* 0x002fe2000c741270 */
[----:B------:R-:W1:Y:S01]  /*286d0*/  LDCU UR6, c[0x0][0x39c] ;  /* 0x00007380ff0677ac */ /* 0x000e620008000800 */
[C---:B------:R-:W-:Y:S01]  /*286e0*/  LEA.HI.X.SX32 R73, R74.reuse, R2, 0x1, P6 ;  /* 0x000000024a497211 */ /* 0x040fe200030f0eff */
[----:B------:R-:W-:Y:S01]  /*286f0*/  VIADD R74, R74, UR5 ;  /* 0x000000054a4a7c36 */ /* 0x000fe20008000000 */
[----:B------:R-:W-:-:S03]  /*28700*/  F2FP.SATFINITE.E4M3.F32.PACK_AB_MERGE_C R79, R111, R113, RZ ;  /* 0x000000716f4f723e */ /* 0x000fc600048070ff */
[----:B------:R5:W-:Y:S01]  /*28710*/  @P3 STG.E.U8 desc[UR20][R72.64], R77 ;  /* 0x0000004d48003986 */ /* 0x000be2000c101114 */
[CC--:B--2---:R-:W-:Y:S01]  /*28720*/  IADD3 R68, P3, PT, R74.reuse, R3.reuse, RZ ;  /* 0x000000034a447210 */ /* 0x0c4fe20007f7e0ff */
[C---:B------:R-:W-:Y:S01]  /*28730*/  VIADD R75, R74.reuse, UR5 ;  /* 0x000000054a4b7c36 */ /* 0x040fe20008000000 */
[----:B---3--:R-:W-:Y:S02]  /*28740*/  PRMT R71, R79, 0x9910, RZ ;  /* 0x000099104f477816 */ /* 0x008fe400000000ff */
[-C--:B------:R-:W-:Y:S02]  /*28750*/  LEA.HI.X.SX32 R69, R74, R2.reuse, 0x1, P3 ;  /* 0x000000024a457211 */ /* 0x080fe400018f0eff */
[C---:B------:R-:W-:Y:S01]  /*28760*/  IADD3 R70, P3, PT, R75.reuse, R3, RZ ;  /* 0x000000034b467210 */ /* 0x040fe20007f7e0ff */
[----:B------:R-:W-:Y:S01]  /*28770*/  IMAD.MOV.U32 R74, RZ, RZ, R71 ;  /* 0x000000ffff4a7224 */ /* 0x000fe200078e0047 */
[----:B----4-:R-:W-:Y:S01]  /*28780*/  ISETP.LT.AND P6, PT, R76, UR7, !P0 ;  /* 0x000000074c007c0c */ /* 0x010fe2000c7c1270 */
[----:B------:R-:W2:Y:S01]  /*28790*/  LDCU UR7, c[0x0][0x39c] ;  /* 0x00007380ff0777ac */ /* 0x000ea20008000800 */
[C---:B------:R-:W-:Y:S01]  /*287a0*/  LEA.HI.X.SX32 R71, R75.reuse, R2, 0x1, P3 ;  /* 0x000000024b477211 */ /* 0x040fe200018f0eff */
[----:B------:R-:W-:Y:S01]  /*287b0*/  VIADD R75, R75, UR5 ;  /* 0x000000054b4b7c36 */ /* 0x000fe20008000000 */
[----:B-----5:R-:W-:Y:S01]  /*287c0*/  SHF.R.S32.HI R77, RZ, 0x8, R74 ;  /* 0x00000008ff4d7819 */ /* 0x020fe2000001144a */
[----:B------:R3:W-:Y:S01]  /*287d0*/  @P1 STG.E.U8 desc[UR20][R68.64], R79 ;  /* 0x0000004f44001986 */ /* 0x0007e2000c101114 */
[----:B------:R-:W-:-:S02]  /*287e0*/  VIADD R73, R0, 0xb8 ;  /* 0x000000b800497836 */ /* 0x000fc40000000000 */
[----:B------:R-:W-:Y:S01]  /*287f0*/  VIADD R76, R0, 0xb7 ;  /* 0x000000b7004c7836 */ /* 0x000fe20000000000 */
[----:B------:R4:W-:Y:S01]  /*28800*/  @P5 STG.E.U8 desc[UR20][R70.64], R77 ;  /* 0x0000004d46005986 */ /* 0x0009e2000c101114 */
[-C--:B------:R-:W-:Y:S02]  /*28810*/  IADD3 R72, P5, PT, R75, R3.reuse, RZ ;  /* 0x000000034b487210 */ /* 0x080fe40007fbe0ff */
[----:B------:R-:W-:Y:S02]  /*28820*/  F2FP.SATFINITE.E4M3.F32.PACK_AB_MERGE_C R81, R116, R114, RZ ;  /* 0x000000727451723e */ /* 0x000fe400048070ff */
[----:B-1----:R-:W-:Y:S01]  /*28830*/  ISETP.LT.AND P3, PT, R73, UR6, !P0 ;  /* 0x0000000649007c0c */ /* 0x002fe2000c761270 */
[----:B------:R-:W-:Y:S01]  /*28840*/  VIADD R74, R0, 0xb9 ;  /* 0x000000b9004a7836 */ /* 0x000fe20000000000 */
[----:B0-----:R-:W-:Y:S01]  /*28850*/  ISETP.LT.AND P1, PT, R76, UR4, !P0 ;  /* 0x000000044c007c0c */ /* 0x001fe2000c721270 */
[----:B------:R-:W0:Y:S01]  /*28860*/  LDCU UR4, c[0x0][0x39c] ;  /* 0x00007380ff0477ac */ /* 0x000e220008000800 */
[CC--:B------:R-:W-:Y:S01]  /*28870*/  LEA.HI.X.SX32 R73, R75.reuse, R2.reuse, 0x1, P5 ;  /* 0x000000024b497211 */ /* 0x0c0fe200028f0eff */
[----:B------:R-:W-:Y:S01]  /*28880*/  VIADD R75, R75, UR5 ;  /* 0x000000054b4b7c36 */ /* 0x000fe20008000000 */
[----:B---3--:R-:W-:Y:S01]  /*28890*/  PRMT R69, R81, 0x9910, RZ ;  /* 0x0000991051457816 */ /* 0x008fe200000000ff */
[----:B------:R-:W1:Y:S01]  /*288a0*/  LDCU UR6, c[0x0][0x39c] ;  /* 0x00007380ff0677ac */ /* 0x000e620008000800 */
[----:B--2---:R-:W-:Y:S01]  /*288b0*/  ISETP.LT.AND P5, PT, R74, UR7, !P0 ;  /* 0x000000074a007c0c */ /* 0x004fe2000c7a1270 */
[----:B------:R2:W-:Y:S01]  /*288c0*/  @P4 STG.E.U8 desc[UR20][R72.64], R81 ;  /* 0x0000005148004986 */ /* 0x0005e2000c101114 */
[----:B------:R-:W-:Y:S01]  /*288d0*/  IADD3 R68, P4, PT, R75, R3, RZ ;  /* 0x000000034b447210 */ /* 0x000fe20007f9e0ff */
[----:B----4-:R-:W-:Y:S01]  /*288e0*/  IMAD.MOV.U32 R70, RZ, RZ, R69 ;  /* 0x000000ffff467224 */ /* 0x010fe200078e0045 */
[----:B------:R-:W-:Y:S01]  /*288f0*/  F2FP.SATFINITE.E4M3.F32.PACK_AB_MERGE_C R79, R115, R117, RZ ;  /* 0x00000075734f723e */ /* 0x000fe200048070ff */
[C---:B------:R-:W-:Y:S01]  /*28900*/  VIADD R74, R75.reuse, UR5 ;  /* 0x000000054b4a7c36 */ /* 0x040fe20008000000 */
[----:B------:R-:W-:Y:S01]  /*28910*/  LEA.HI.X.SX32 R69, R75, R2, 0x1, P4 ;  /* 0x000000024b457211 */ /* 0x000fe200020f0eff */
[----:B------:R-:W-:Y:S01]  /*28920*/  VIADD R76, R0, 0xba ;  /* 0x000000ba004c7836 */ /* 0x000fe20000000000 */
[----:B------:R-:W-:Y:S01]  /*28930*/  SHF.R.S32.HI R75, RZ, 0x8, R70 ;  /* 0x00000008ff4b7819 */ /* 0x000fe20000011446 */
[----:B------:R-:W3:Y:S01]  /*28940*/  LDCU UR7, c[0x0][0x39c] ;  /* 0x00007380ff0777ac */ /* 0x000ee20008000800 */
[----:B------:R-:W-:-:S04]  /*28950*/  IADD3 R70, P4, PT, R74, R3, RZ ;  /* 0x000000034a467210 */ /* 0x000fc80007f9e0ff */
[CC--:B------:R-:W-:Y:S01]  /*28960*/  LEA.HI.X.SX32 R71, R74.reuse, R2.reuse, 0x1, P4 ;  /* 0x000000024a477211 */ /* 0x0c0fe200020f0eff */
[----:B------:R-:W-:Y:S01]  /*28970*/  VIADD R74, R74, UR5 ;  /* 0x000000054a4a7c36 */ /* 0x000fe20008000000 */
[----:B------:R4:W-:Y:S01]  /*28980*/  @P2 STG.E.U8 desc[UR20][R68.64], R75 ;  /* 0x0000004b44002986 */ /* 0x0009e2000c101114 */
[----:B0-----:R-:W-:Y:S01]  /*28990*/  ISETP.LT.AND P2, PT, R76, UR4, !P0 ;  /* 0x000000044c007c0c */ /* 0x001fe2000c741270 */
[----:B------:R-:W0:Y:S01]  /*289a0*/  LDCU UR4, c[0x0][0x39c] ;  /* 0x00007380ff0477ac */ /* 0x000e220008000800 */
[----:B------:R-:W-:Y:S02]  /*289b0*/  PRMT R77, R79, 0x9910, RZ ;  /* 0x000099104f4d7816 */ /* 0x000fe400000000ff */
[C---:B--2---:R-:W-:Y:S02]  /*289c0*/  IADD3 R72, P4, PT, R74.reuse, R3, RZ ;  /* 0x000000034a487210 */ /* 0x044fe40007f9e0ff */
[----:B------:R-:W-:Y:S02]  /*289d0*/  SHF.R.S32.HI R77, RZ, 0x8, R77 ;  /* 0x00000008ff4d7819 */ /* 0x000fe4000001144d */
[C---:B------:R-:W-:Y:S01]  /*289e0*/  LEA.HI.X.SX32 R73, R74.reuse, R2, 0x1, P4 ;  /* 0x000000024a497211 */ /* 0x040fe200020f0eff */
[----:B------:R-:W-:-:S02]  /*289f0*/  VIADD R74, R74, UR5 ;  /* 0x000000054a4a7c36 */ /* 0x000fc40008000000 */
[----:B------:R-:W-:Y:S01]  /*28a00*/  VIADD R76, R0, 0xbb ;  /* 0x000000bb004c7836 */ /* 0x000fe20000000000 */
[----:B------:R2:W-:Y:S01]  /*28a10*/  @P6 STG.E.U8 desc[UR20][R70.64], R79 ;  /* 0x0000004f46006986 */ /* 0x0005e2000c101114 */
[----:B------:R-:W-:-:S03]  /*28a20*/  F2FP.SATFINITE.E4M3.F32.PACK_AB_MERGE_C R81, R120, R118, RZ ;  /* 0x000000767851723e */ /* 0x000fc600048070ff */
[----:B------:R5:W-:Y:S01]  /*28a30*/  @P1 STG.E.U8 desc[UR20][R72.64], R77 ;  /* 0x0000004d48001986 */ /* 0x000be2000c101114 */
[C---:B----4-:R-:W-:Y:S01]  /*28a40*/  IADD3 R68, P1, PT, R74.reuse, R3, RZ ;  /* 0x000000034a447210 */ /* 0x050fe20007f3e0ff */
[----:B------:R-:W-:Y:S01]  /*28a50*/  VIADD R75, R74, UR5 ;  /* 0x000000054a4b7c36 */ /* 0x000fe20008000000 */
[----:B-1----:R-:W-:Y:S01]  /*28a60*/  ISETP.LT.AND P4, PT, R76, UR6, !P0 ;  /* 0x000000064c007c0c */ /* 0x002fe2000c781270 */
[----:B------:R-:W1:Y:S01]  /*28a70*/  LDCU UR6, c[0x0][0x39c] ;  /* 0x00007380ff0677ac */ /* 0x000e620008000800 */
[----:B------:R-:W-:Y:S01]  /*28a80*/  PRMT R76, R81, 0x9910, RZ ;  /* 0x00009910514c7816 */ /* 0x000fe200000000ff */
[----:B--2---:R-:W-:Y:S01]  /*28a90*/  VIADD R70, R0, 0xbc ;  /* 0x000000bc00467836 */ /* 0x004fe20000000000 */
[----:B------:R-:W-:Y:S01]  /*28aa0*/  LEA.HI.X.SX32 R69, R74, R2, 0x1, P1 ;  /* 0x000000024a457211 */ /* 0x000fe200008f0eff */
[----:B------:R-:W-:-:S03]  /*28ab0*/  VIADD R71, R0, 0xbd ;  /* 0x000000bd00477836 */ /* 0x000fc60000000000 */
[----:B0-----:R-:W-:Y:S01]  /*28ac0*/  ISETP.LT.AND P1, PT, R70, UR4, !P0 ;  /* 0x0000000446007c0c */ /* 0x001fe2000c721270 */
[----:B------:R-:W-:Y:S01]  /*28ad0*/  IMAD.MOV.U32 R74, RZ, RZ, R76 ;  /* 0x000000ffff4a7224 */ /* 0x000fe200078e004c */
[----:B------:R-:W-:Y:S01]  /*28ae0*/  IADD3 R70, P6, PT, R75, R3, RZ ;  /* 0x000000034b467210 */ /* 0x000fe20007fde0ff */
[----:B------:R0:W-:Y:S01]  /*28af0*/  @P3 STG.E.U8 desc[UR20][R68.64], R81 ;  /* 0x0000005144003986 */ /* 0x0001e2000c101114 */
[----:B---3--:R-:W-:Y:S01]  /*28b00*/  ISETP.LT.AND P3, PT, R71, UR7, !P0 ;  /* 0x0000000747007c0c */ /* 0x008fe2000c761270 */
[----:B------:R-:W2:Y:S01]  /*28b10*/  LDCU UR4, c[0x0][0x39c] ;  /* 0x00007380ff0477ac */ /* 0x000ea20008000800 */
[CC--:B------:R-:W-:Y:S01]  /*28b20*/  LEA.HI.X.SX32 R71, R75.reuse, R2.reuse, 0x1, P6 ;  /* 0x000000024b477211 */ /* 0x0c0fe200030f0eff */
[----:B------:R-:W-:Y:S01]  /*28b30*/  VIADD R75, R75, UR5 ;  /* 0x000000054b4b7c36 */ /* 0x000fe20008000000 */
[----:B-----5:R-:W-:Y:S01]  /*28b40*/  SHF.R.S32.HI R77, RZ, 0x8, R74 ;  /* 0x00000008ff4d7819 */ /* 0x020fe2000001144a */
[C---:B------:R-:W-:Y:S01]  /*28b50*/  VIADD R73, R0.reuse, 0xbe ;  /* 0x000000be00497836 */ /* 0x040fe20000000000 */
[----:B------:R-:W-:Y:S01]  /*28b60*/  F2FP.SATFINITE.E4M3.F32.PACK_AB_MERGE_C R79, R119, R121, RZ ;  /* 0x00000079774f723e */ /* 0x000fe200048070ff */
[----:B------:R-:W3:Y:S01]  /*28b70*/  LDCU UR7, c[0x0][0x39c] ;  /* 0x00007380ff0777ac */ /* 0x000ee20008000800 */
[-C--:B------:R-:W-:Y:S01]  /*28b80*/  IADD3 R72, P6, PT, R75, R3.reuse, RZ ;  /* 0x000000034b487210 */ /* 0x080fe20007fde0ff */
[----:B------:R4:W-:Y:S01]  /*28b90*/  @P5 STG.E.U8 desc[UR20][R70.64], R77 ;  /* 0x0000004d46005986 */ /* 0x0009e2000c101114 */
[----:B-1----:R-:W-:Y:S01]  /*28ba0*/  ISETP.LT.AND P5, PT, R73, UR6, !P0 ;  /* 0x0000000649007c0c */ /* 0x002fe2000c7a1270 */
[C---:B0-----:R-:W-:Y:S01]  /*28bb0*/  VIADD R69, R0.reuse, 0xbf ;  /* 0x000000bf00457836 */ /* 0x041fe20000000000 */
[CC--:B------:R-:W-:Y:S01]  /*28bc0*/  LEA.HI.X.SX32 R73, R75.reuse, R2.reuse, 0x1, P6 ;  /* 0x000000024b497211 */ /* 0x0c0fe200030f0eff */
[----:B------:R-:W-:Y:S01]  /*28bd0*/  VIADD R75, R75, UR5 ;  /* 0x000000054b4b7c36 */ /* 0x000fe20008000000 */
[----:B------:R-:W-:Y:S01]  /*28be0*/  PRMT R74, R79, 0x9910, RZ ;  /* 0x000099104f4a7816 */ /* 0x000fe200000000ff */
[----:B------:R-:W0:Y:S03]  /*28bf0*/  LDCU UR6, c[0x0][0x39c] ;  /* 0x00007380ff0677ac */ /* 0x000e260008000800 */
[-C--:B------:R-:W-:Y:S01]  /*28c00*/  IADD3 R68, P6, PT, R75, R3.reuse, RZ ;  /* 0x000000034b447210 */ /* 0x080fe20007fde0ff */
[----:B------:R1:W-:Y:S01]  /*28c10*/  @P2 STG.E.U8 desc[UR20][R72.64], R79 ;  /* 0x0000004f48002986 */ /* 0x0003e2000c101114 */
[----:B----4-:R-:W-:Y:S01]  /*28c20*/  IMAD.MOV.U32 R70, RZ, RZ, R74 ;  /* 0x000000ffff467224 */ /* 0x010fe200078e004a */
[----:B--2---:R-:W-:Y:S01]  /*28c30*/  ISETP.LT.AND P2, PT, R69, UR4, !P0 ;  /* 0x0000000445007c0c */ /* 0x004fe2000c741270 */
[C---:B------:R-:W-:Y:S01]  /*28c40*/  VIADD R74, R75.reuse, UR5 ;  /* 0x000000054b4a7c36 */ /* 0x040fe20008000000 */
[----:B------:R-:W-:Y:S01]  /*28c50*/  LEA.HI.X.SX32 R69, R75, R2, 0x1, P6 ;  /* 0x000000024b457211 */ /* 0x000fe200030f0eff */
[----:B------:R-:W-:Y:S01]  /*28c60*/  VIADD R71, R0, 0xc0 ;  /* 0x000000c000477836 */ /* 0x000fe20000000000 */
[----:B------:R-:W-:Y:S01]  /*28c70*/  SHF.R.S32.HI R75, RZ, 0x8, R70 ;  /* 0x00000008ff4b7819 */ /* 0x000fe20000011446 */
[----:B------:R-:W2:Y:S01]  /*28c80*/  LDCU UR4, c[0x0][0x39c] ;  /* 0x00007380ff0477ac */ /* 0x000ea20008000800 */
[----:B------:R-:W-:-:S03]  /*28c90*/  IADD3 R70, P6, PT, R74, R3, RZ ;  /* 0x000000034a467210 */ /* 0x000fc60007fde0ff */
[----:B------:R4:W-:Y:S01]  /*28ca0*/  @P4 STG.E.U8 desc[UR20][R68.64], R75 ;  /* 0x0000004b44004986 */ /* 0x0009e2000c101114 */
[----:B---3--:R-:W-:Y:S01]  /*28cb0*/  ISETP.LT.AND P4, PT, R71, UR7, !P0 ;  /* 0x0000000747007c0c */ /* 0x008fe2000c781270 */
[----:B------:R-:W-:Y:S01]  /*28cc0*/  VIADD R76, R0, 0xc1 ;  /* 0x000000c1004c7836 */ /* 0x000fe20000000000 */
[C---:B------:R-:W-:Y:S01]  /*28cd0*/  LEA.HI.X.SX32 R71, R74.reuse, R2, 0x1, P6 ;  /* 0x000000024a477211 */ /* 0x040fe200030f0eff */
[----:B------:R-:W-:Y:S01]  /*28ce0*/  VIADD R74, R74, UR5 ;  /* 0x000000054a4a7c36 */ /* 0x000fe20008000000 */
[----:B-1----:R-:W-:Y:S01]  /*28cf0*/  F2FP.SATFINITE.E4M3.F32.PACK_AB_MERGE_C R79, R124, R122, RZ ;  /* 0x0000007a7c4f723e */ /* 0x002fe200048070ff */
[----:B------:R-:W1:Y:S04]  /*28d00*/  LDCU UR7, c[0x0][0x39c] ;  /* 0x00007380ff0777ac */ /* 0x000e680008000800 */
[----:B------:R3:W-:Y:S01]  /*28d10*/  @P1 STG.E.U8 desc[UR20][R70.64], R79 ;  /* 0x0000004f46001986 */ /* 0x0007e2000c101114 */
[C---:B------:R-:W-:Y:S01]  /*28d20*/  IADD3 R72, P1, PT, R74.reuse, R3, RZ ;  /* 0x000000034a487210 */ /* 0x040fe20007f3e0ff */
[----:B----4-:R-:W-:Y:S01]  /*28d30*/  VIADD R75, R74, UR5 ;  /* 0x000000054a4b7c36 */ /* 0x010fe20008000000 */
[----:B------:R-:W-:-:S02]  /*28d40*/  PRMT R77, R79, 0x9910, RZ ;  /* 0x000099104f4d7816 */ /* 0x000fc400000000ff */
[-C--:B------:R-:W-:Y:S01]  /*28d50*/  LEA.HI.X.SX32 R73, R74, R2.reuse, 0x1, P1 ;  /* 0x000000024a497211 */ /* 0x080fe200008f0eff */
[----:B------:R-:W-:Y:S01]  /*28d60*/  VIADD R74, R0, 0xc2 ;  /* 0x000000c2004a7836 */ /* 0x000fe20000000000 */
[C---:B------:R-:W-:Y:S02]  /*28d70*/  IADD3 R68, P1, PT, R75.reuse, R3, RZ ;  /* 0x000000034b447210 */ /* 0x040fe40007f3e0ff */
[----:B------:R-:W-:Y:S02]  /*28d80*/  SHF.R.S32.HI R77, RZ, 0x8, R77 ;  /* 0x00000008ff4d7819 */ /* 0x000fe4000001144d */
[C---:B------:R-:W-:Y:S01]  /*28d90*/  LEA.HI.X.SX32 R69, R75.reuse, R2, 0x1, P1 ;  /* 0x000000024b457211 */ /* 0x040fe200008f0eff */
[----:B------:R-:W-:Y:S01]  /*28da0*/  VIADD R75, R75, UR5 ;  /* 0x000000054b4b7c36 */ /* 0x000fe20008000000 */
[----:B--2---:R-:W-:Y:S01]  /*28db0*/  ISETP.LT.AND P1, PT, R74, UR4, !P0 ;  /* 0x000000044a007c0c */ /* 0x004fe2000c721270 */
[----:B------:R-:W2:Y:S01]  /*28dc0*/  LDCU UR4, c[0x0][0x39c] ;  /* 0x00007380ff0477ac */ /* 0x000ea20008000800 */
[----:B------:R-:W-:Y:S01]  /*28dd0*/  F2FP.SATFINITE.E4M3.F32.PACK_AB_MERGE_C R81, R123, R125, RZ ;  /* 0x0000007d7b51723e */ /* 0x000fe200048070ff */
[----:B------:R4:W-:Y:S01]  /*28de0*/  @P3 STG.E.U8 desc[UR20][R72.64], R77 ;  /* 0x0000004d48003986 */ /* 0x0009e2000c101114 */
[----:B0-----:R-:W-:Y:S01]  /*28df0*/  ISETP.LT.AND P6, PT, R76, UR6, !P0 ;  /* 0x000000064c007c0c */ /* 0x001fe2000c7c1270 */
[----:B------:R-:W0:Y:S01]  /*28e00*/  LDCU UR6, c[0x0][0x39c] ;  /* 0x00007380ff0677ac */ /* 0x000e220008000800 */
[----:B---3--:R-:W-:-:S02]  /*28e10*/  IADD3 R70, P3, PT, R75, R3, RZ ;  /* 0x000000034b467210 */ /* 0x008fc40007f7e0ff */
[----:B------:R-:W-:Y:S01]  /*28e20*/  PRMT R76, R81, 0x9910, RZ ;  /* 0x00009910514c7816 */ /* 0x000fe200000000ff */
[C---:B------:R-:W-:Y:S01]  /*28e30*/  VIADD R74, R75.reuse, UR5 ;  /* 0x000000054b4a7c36 */ /* 0x040fe20008000000 */
[----:B------:R-:W-:Y:S02]  /*28e40*/  LEA.HI.X.SX32 R71, R75, R2, 0x1, P3 ;  /* 0x000000024b477211 */ /* 0x000fe400018f0eff */
[----:B------:R-:W-:Y:S01]  /*28e50*/  SHF.R.S32.HI R75, RZ, 0x8, R76 ;  /* 0x00000008ff4b7819 */ /* 0x000fe2000001144c */
[----:B------:R3:W-:Y:S01]  /*28e60*/  @P5 STG.E.U8 desc[UR20][R68.64], R81 ;  /* 0x0000005144005986 */ /* 0x0007e2000c101114 */
[----:B----4-:R-:W-:Y:S01]  /*28e70*/  VIADD R73, R0, 0xc4 ;  /* 0x000000c400497836 */ /* 0x010fe20000000000 */
[----:B------:R-:W-:Y:S02]  /*28e80*/  IADD3 R72, P5, PT, R74, R3, RZ ;  /* 0x000000034a487210 */ /* 0x000fe40007fbe0ff */
[----:B------:R4:W-:Y:S01]  /*28e90*/  @P2 STG.E.U8 desc[UR20][R70.64], R75 ;  /* 0x0000004b46002986 */ /* 0x0009e2000c101114 */
[----:B------:R-:W-:-:S02]  /*28ea0*/  F2FP.SATFINITE.E4M3.F32.PACK_AB_MERGE_C R77, R5, R4, RZ ;  /* 0x00000004054d723e */ /* 0x000fc400048070ff */
[----:B-1----:R-:W-:Y:S01]  /*28eb0*/  ISETP.LT.AND P2, PT, R73, UR7, !P0 ;  /* 0x0000000749007c0c */ /* 0x002fe2000c741270 */
[----:B------:R-:W1:Y:S01]  /*28ec0*/  LDCU UR7, c[0x0][0x39c] ;  /* 0x00007380ff0777ac */ /* 0x000e620008000800 */
[----:B---3--:R-:W-:Y:S01]  /*28ed0*/  VIADD R68, R0, 0xc5 ;  /* 0x000000c500447836 */ /* 0x008fe20000000000 */
[C---:B------:R-:W-:Y:S01]  /*28ee0*/  LEA.HI.X.SX32 R73, R74.reuse, R2, 0x1, P5 ;  /* 0x000000024a497211 */ /* 0x040fe200028f0eff */
[----:B------:R-:W-:-:S03]  /*28ef0*/  VIADD R74, R74, UR5 ;  /* 0x000000054a4a7c36 */ /* 0x000fc60008000000 */
[----:B--2---:R-:W-:Y:S01]  /*28f00*/  ISETP.LT.AND P5, PT, R68, UR4, !P0 ;  /* 0x0000000444007c0c */ /* 0x004fe2000c7a1270 */
[----:B------:R-:W2:Y:S01]  /*28f10*/  LDCU UR4, c[0x0][0x39c] ;  /* 0x00007380ff0477ac */ /* 0x000ea20008000800 */
[----:B------:R-:W-:Y:S01]  /*28f20*/  PRMT R5, R77, 0x9910, RZ ;  /* 0x000099104d057816 */ /* 0x000fe200000000ff */
[----:B------:R3:W-:Y:S01]  /*28f30*/  @P4 STG.E.U8 desc[UR20][R72.64], R77 ;  /* 0x0000004d48004986 */ /* 0x0007e2000c101114 */
[----:B0-----:R-:W-:Y:S01]  /*28f40*/  ISETP.LT.AND P3, PT, R78, UR6, !P0 ;  /* 0x000000064e007c0c */ /* 0x001fe2000c761270 */
[----:B------:R-:W0:Y:S01]  /*28f50*/  LDCU UR6, c[0x0][0x39c] ;  /* 0x00007380ff0677ac */ /* 0x000e220008000800 */
[C---:B------:R-:W-:Y:S01]  /*28f60*/  IADD3 R4, P4, PT, R74.reuse, R3, RZ ;  /* 0x000000034a047210 */ /* 0x040fe20007f9e0ff */
[C---:B----4-:R-:W-:Y:S02]  /*28f70*/  VIADD R70, R74.reuse, UR5 ;  /* 0x000000054a467c36 */ /* 0x050fe40008000000 */
[----:B------:R-:W-:Y:S01]  /*28f80*/  IMAD.MOV.U32 R71, RZ, RZ, R5 ;  /* 0x000000ffff477224 */ /* 0x000fe200078e0005 */
[----:B------:R-:W-:-:S02]  /*28f90*/  LEA.HI.X.SX32 R5, R74, R2, 0x1, P4 ;  /* 0x000000024a057211 */ /* 0x000fc400020f0eff */
[-C--:B------:R-:W-:Y:S02]  /*28fa0*/  IADD3 R68, P4, PT, R70, R3.reuse, RZ ;  /* 0x0000000346447210 */ /* 0x080fe40007f9e0ff */
[----:B------:R-:W-:Y:S01]  /*28fb0*/  F2FP.SATFINITE.E4M3.F32.PACK_AB_MERGE_C R75, R7, R6, RZ ;  /* 0x00000006074b723e */ /* 0x000fe200048070ff */
[----:B------:R-:W-:Y:S01]  /*28fc0*/  VIADD R6, R0, 0xc6 ;  /* 0x000000c600067836 */ /* 0x000fe20000000000 */
[----:B------:R-:W-:Y:S02]  /*28fd0*/  SHF.R.S32.HI R71, RZ, 0x8, R71 ;  /* 0x00000008ff477819 */ /* 0x000fe40000011447 */
[CC--:B------:R-:W-:Y:S01]  /*28fe0*/  LEA.HI.X.SX32 R69, R70.reuse, R2.reuse, 0x1, P4 ;  /* 0x0000000246457211 */ /* 0x0c0fe200020f0eff */
[----:B------:R-:W-:Y:S01]  /*28ff0*/  VIADD R70, R70, UR5 ;  /* 0x0000000546467c36 */ /* 0x000fe20008000000 */
[----:B--2---:R-:W-:Y:S01]  /*29000*/  ISETP.LT.AND P4, PT, R6, UR4, !P0 ;  /* 0x0000000406007c0c */ /* 0x004fe2000c781270 */
[C---:B------:R-:W-:Y:S01]  /*29010*/  VIADD R7, R0.reuse, 0xc7 ;  /* 0x000000c700077836 */ /* 0x040fe20000000000 */
[----:B------:R2:W-:Y:S01]  /*29020*/  @P6 STG.E.U8 desc[UR20][R4.64], R71 ;  /* 0x0000004704006986 */ /* 0x0005e2000c101114 */
[----:B---3--:R-:W-:Y:S01]  /*29030*/  PRMT R72, R75, 0x9910, RZ ;  /* 0x000099104b487816 */ /* 0x008fe200000000ff */
[----:B------:R-:W-:Y:S01]  /*29040*/  VIADD R73, R0, 0xc8 ;  /* 0x000000c800497836 */ /* 0x000fe20000000000 */
[C---:B------:R-:W-:Y:S01]  /*29050*/  IADD3 R6, P6, PT, R70.reuse, R3, RZ ;  /* 0x0000000346067210 */ /* 0x040fe20007fde0ff */
[----:B------:R3:W-:Y:S01]  /*29060*/  @P1 STG.E.U8 desc[UR20][R68.64], R75 ;  /* 0x0000004b44001986 */ /* 0x0007e2000c101114 */
[----:B0-----:R-:W-:Y:S01]  /*29070*/  ISETP.LT.AND P1, PT, R7, UR6, !P0 ;  /* 0x0000000607007c0c */ /* 0x001fe2000c721270 */
[----:B------:R-:W0:Y:S01]  /*29080*/  LDCU UR4, c[0x0][0x39c] ;  /* 0x00007380ff0477ac */ /* 0x000e220008000800 */
[C---:B------:R-:W-:Y:S01]  /*29090*/  LEA.HI.X.SX32 R7, R70.reuse, R2, 0x1, P6 ;  /* 0x0000000246077211 */ /* 0x040fe200030f0eff */
[----:B------:R-:W-:Y:S01]  /*290a0*/  VIADD R70, R70, UR5 ;  /* 0x0000000546467c36 */ /* 0x000fe20008000000 */
[----:B--2---:R-:W-:Y:S01]  /*290b0*/  SHF.R.S32.HI R71, RZ, 0x8, R72 ;  /* 0x00000008ff477819 */ /* 0x004fe20000011448 */
[----:B------:R-:W2:Y:S01]  /*290c0*/  LDCU UR6, c[0x0][0x39c] ;  /* 0x00007380ff0677ac */ /* 0x000ea20008000800 */
[----:B-1----:R-:W-:Y:S01]  /*290d0*/  ISETP.LT.AND P6, PT, R73, UR7, !P0 ;  /* 0x0000000749007c0c */ /* 0x002fe2000c7c1270 */
[----:B---3--:R-:W-:-:S02]  /*290e0*/  VIADD R68, R70, UR5 ;  /* 0x0000000546447c36 */ /* 0x008fc40008000000 */
[----:B------:R1:W-:Y:S01]  /*290f0*/  @P3 STG.E.U8 desc[UR20][R6.64], R71 ;  /* 0x0000004706003986 */ /* 0x0003e2000c101114 */
[CC--:B------:R-:W-:Y:S01]  /*29100*/  IADD3 R4, P3, PT, R70.reuse, R3.reuse, RZ ;  /* 0x0000000346047210 */ /* 0x0c0fe20007f7e0ff */
[----:B------:R-:W3:Y:S01]  /*29110*/  LDCU UR7, c[0x0][0x39c] ;  /* 0x00007380ff0777ac */ /* 0x000ee20008000800 */
[----:B------:R-:W-:Y:S02]  /*29120*/  F2FP.SATFINITE.E4M3.F32.PACK_AB_MERGE_C R73, R9, R8, RZ ;  /* 0x000000080949723e */ /* 0x000fe400048070ff */
[----:B------:R-:W-:Y:S02]  /*29130*/  LEA.HI.X.SX32 R5, R70, R2, 0x1, P3 ;  /* 0x0000000246057211 */ /* 0x000fe400018f0eff */
[----:B------:R-:W-:Y:S02]  /*29140*/  PRMT R69, R73, 0x9910, RZ ;  /* 0x0000991049457816 */ /* 0x000fe400000000ff */
[----:B------:R-:W-:Y:S02]  /*29150*/  IADD3 R8, P3, PT, R68, R3, RZ ;  /* 0x0000000344087210 */ /* 0x000fe40007f7e0ff */
[----:B------:R-:W-:-:S02]  /*29160*/  SHF.R.S32.HI R69, RZ, 0x8, R69 ;  /* 0x00000008ff457819 */ /* 0x000fc40000011445 */
[C---:B------:R-:W-:Y:S01]  /*29170*/  LEA.HI.X.SX32 R9, R68.reuse, R2, 0x1, P3 ;  /* 0x0000000244097211 */ /* 0x040fe200018f0eff */
[----:B------:R-:W-:Y:S01]  /*29180*/  VIADD R68, R68, UR5 ;  /* 0x0000000544447c36 */ /* 0x000fe20008000000 */
[----:B------:R4:W-:Y:S01]  /*29190*/  @P2 STG.E.U8 desc[UR20][R4.64], R73 ;  /* 0x0000004904002986 */ /* 0x0009e2000c101114 */
[C---:B------:R-:W-:Y:S02]  /*291a0*/  VIADD R70, R0.reuse, 0xc9 ;  /* 0x000000c900467836 */ /* 0x040fe40000000000 */
[----:B-1----:R-:W-:Y:S01]  /*291b0*/  VIADD R7, R0, 0xca ;  /* 0x000000ca00077836 */ /* 0x002fe20000000000 */
[----:B------:R1:W-:Y:S01]  /*291c0*/  @P5 STG.E.U8 desc[UR20][R8.64], R69 ;  /* 0x0000004508005986 */ /* 0x0003e2000c101114 */
[----:B------:R-:W-:Y:S02]  /*291d0*/  IADD3 R6, P5, PT, R68, R3, RZ ;  /* 0x0000000344067210 */ /* 0x000fe40007fbe0ff */
[----:B0-----:R-:W-:Y:S01]  /*291e0*/  ISETP.LT.AND P2, PT, R70, UR4, !P0 ;  /* 0x0000000446007c0c */ /* 0x001fe2000c741270 */
[----:B------:R-:W0:Y:S01]  /*291f0*/  LDCU UR4, c[0x0][0x39c] ;  /* 0x00007380ff0477ac */ /* 0x000e220008000800 */
[----:B--2---:R-:W-:-:S02]  /*29200*/  ISETP.LT.AND P3, PT, R7, UR6, !P0 ;  /* 0x0000000607007c0c */ /* 0x004fc4000c761270 */
[----:B------:R-:W-:Y:S01]  /*29210*/  F2FP.SATFINITE.E4M3.F32.PACK_AB_MERGE_C R71, R11, R10, RZ ;  /* 0x0000000a0b47723e */ /* 0x000fe200048070ff */
[----:B------:R-:W2:Y:S01]  /*29220*/  LDCU UR6, c[0x0][0x39c] ;  /* 0x00007380ff0677ac */ /* 0x000ea20008000800 */
[C---:B------:R-:W-:Y:S01]  /*29230*/  LEA.HI.X.SX32 R7, R68.reuse, R2, 0x1, P5 ;  /* 0x0000000244077211 */ /* 0x040fe200028f0eff */
[----:B------:R-:W-:Y:S01]  /*29240*/  VIADD R68, R68, UR5 ;  /* 0x0000000544447c36 */ /* 0x000fe20008000000 */
[----:B------:R-:W-:-:S03]  /*29250*/  PRMT R11, R71, 0x9910, RZ ;  /* 0x00009910470b7816 */ /* 0x000fc600000000ff */
[----:B------:R5:W-:Y:S01]  /*29260*/  @P4 STG.E.U8 desc[UR20][R6.64], R71 ;  /* 0x0000004706004986 */ /* 0x000be2000c101114 */
[CC--:B----4-:R-:W-:Y:S01]  /*29270*/  IADD3 R4, P4, PT, R68.reuse, R3.reuse, RZ ;  /* 0x0000000344047210 */ /* 0x0d0fe20007f9e0ff */
[C---:B------:R-:W-:Y:S01]  /*29280*/  VIADD R10, R68.reuse, UR5 ;  /* 0x00000005440a7c36 */ /* 0x040fe20008000000 */
[----:B------:R-:W-:Y:S02]  /*29290*/  SHF.R.S32.HI R11, RZ, 0x8, R11 ;  /* 0x00000008ff0b7819 */ /* 0x000fe4000001140b */
[----:B------:R-:W-:Y:S02]  /*292a0*/  LEA.HI.X.SX32 R5, R68, R2, 0x1, P4 ;  /* 0x0000000244057211 */ /* 0x000fe400020f0eff */
[----:B-1----:R-:W-:Y:S02]  /*292b0*/  IADD3 R8, P4, PT, R10, R3, RZ ;  /* 0x000000030a087210 */ /* 0x002fe40007f9e0ff */
[----:B------:R-:W-:Y:S01]  /*292c0*/  F2FP.SATFINITE.E4M3.F32.PACK_AB_MERGE_C R69, R13, R12, RZ ;  /* 0x0000000c0d45723e */ /* 0x000fe200048070ff */
[----:B------:R-:W-:Y:S01]  /*292d0*/  VIADD R12, R0, 0xcc ;  /* 0x000000cc000c7836 */ /* 0x000fe20000000000 */
[C---:B------:R-:W-:Y:S01]  /*292e0*/  LEA.HI.X.SX32 R9, R10.reuse, R2, 0x1, P4 ;  /* 0x000000020a097211 */ /* 0x040fe200020f0eff */
[----:B------:R-:W-:Y:S01]  /*292f0*/  VIADD R10, R10, UR5 ;  /* 0x000000050a0a7c36 */ /* 0x000fe20008000000 */
[----:B------:R1:W-:Y:S01]  /*29300*/  @P1 STG.E.U8 desc[UR20][R4.64], R11 ;  /* 0x0000000b04001986 */ /* 0x0003e2000c101114 */
[----:B------:R-:W-:Y:S01]  /*29310*/  VIADD R70, R0, 0xcb ;  /* 0x000000cb00467836 */ /* 0x000fe20000000000 */
[----:B0-----:R-:W-:Y:S01]  /*29320*/  ISETP.LT.AND P1, PT, R12, UR4, !P0 ;  /* 0x000000040c007c0c */ /* 0x001fe2000c721270 */
[----:B------:R-:W0:Y:S01]  /*29330*/  LDCU UR4, c[0x0][0x39c] ;  /* 0x00007380ff0477ac */ /* 0x000e220008000800 */
[----:B------:R-:W-:-:S02]  /*29340*/  PRMT R13, R69, 0x9910, RZ ;  /* 0x00009910450d7816 */ /* 0x000fc400000000ff */
[----:B-----5:R-:W-:Y:S02]  /*29350*/  IADD3 R6, P4, PT, R10, R3, RZ ;  /* 0x000000030a067210 */ /* 0x020fe40007f9e0ff */
[----:B---3--:R-:W-:Y:S01]  /*29360*/  ISETP.LT.AND P5, PT, R70, UR7, !P0 ;  /* 0x0000000746007c0c */ /* 0x008fe2000c7a1270 */
[----:B------:R-:W3:Y:S01]  /*29370*/  LDCU UR7, c[0x0][0x39c] ;  /* 0x00007380ff0777ac */ /* 0x000ee20008000800 */
[C---:B------:R-:W-:Y:S01]  /*29380*/  LEA.HI.X.SX32 R7, R10.reuse, R2, 0x1, P4 ;  /* 0x000000020a077211 */ /* 0x040fe200020f0eff */
[----:B------:R-:W-:Y:S01]  /*29390*/  VIADD R10, R10, UR5 ;  /* 0x000000050a0a7c36 */ /* 0x000fe20008000000 */
[----:B------:R-:W-:Y:S01]  /*293a0*/  SHF.R.S32.HI R13, RZ, 0x8, R13 ;  /* 0x00000008ff0d7819 */ /* 0x000fe2000001140d */
[----:B------:R-:W-:Y:S01]  /*293b0*/  VIADD R12, R0, 0xcd ;  /* 0x000000cd000c7836 */ /* 0x000fe20000000000 */
[----:B------:R4:W-:Y:S01]  /*293c0*/  @P6 STG.E.U8 desc[UR20][R8.64], R69 ;  /* 0x0000004508006986 */ /* 0x0009e2000c101114 */
[----:B------:R-:W-:-:S03]  /*293d0*/  F2FP.SATFINITE.E4M3.F32.PACK_AB_MERGE_C R15, R15, R14, RZ ;  /* 0x0000000e0f0f723e */ /* 0x000fc600048070ff */
[----:B------:R5:W-:Y:S01]  /*293e0*/  @P2 STG.E.U8 desc[UR20][R6.64], R13 ;  /* 0x0000000d06002986 */ /* 0x000be2000c101114 */
[C---:B-1----:R-:W-:Y:S01]  /*293f0*/  IADD3 R4, P2, PT, R10.reuse, R3, RZ ;  /* 0x000000030a047210 */ /* 0x042fe20007f5e0ff */
[----:B------:R-:W-:Y:S01]  /*29400*/  VIADD R11, R10, UR5 ;  /* 0x000000050a0b7c36 */ /* 0x000fe20008000000 */
[----:B--2---:R-:W-:Y:S01]  /*29410*/  ISETP.LT.AND P4, PT, R12, UR6, !P0 ;  /* 0x000000060c007c0c */ /* 0x004fe2000c781270 */
[----:B------:R-:W1:Y:S01]  /*29420*/  LDCU UR6, c[0x0][0x39c] ;  /* 0x00007380ff0677ac */ /* 0x000e620008000800 */
[----:B------:R-:W-:Y:S01]  /*29430*/  PRMT R12, R15, 0x9910, RZ ;  /* 0x000099100f0c7816 */ /* 0x000fe200000000ff */
[----:B----4-:R-:W-:Y:S01]  /*29440*/  VIADD R8, R0, 0xce ;  /* 0x000000ce00087836 */ /* 0x010fe20000000000 */
[----:B------:R-:W-:Y:S01]  /*29450*/  LEA.HI.X.SX32 R5, R10, R2, 0x1, P2 ;  /* 0x000000020a057211 */ /* 0x000fe200010f0eff */
[----:B------:R-:W-:-:S03]  /*29460*/  VIADD R9, R0, 0xcf ;  /* 0x000000cf00097836 */ /* 0x000fc60000000000 */
[----:B0-----:R-:W-:Y:S01]  /*29470*/  ISETP.LT.AND P2, PT, R8, UR4, !P0 ;  /* 0x0000000408007c0c */ /* 0x001fe2000c741270 */
[----:B------:R-:W-:Y:S01]  /*29480*/  IMAD.MOV.U32 R10, RZ, RZ, R12 ;  /* 0x000000ffff0a7224 */ /* 0x000fe200078e000c */
[-C--:B------:R-:W-:Y:S01]  /*29490*/  IADD3 R8, P6, PT, R11, R3.reuse, RZ ;  /* 0x000000030b087210 */ /* 0x080fe20007fde0ff */
[----:B------:R0:W-:Y:S01]  /*294a0*/  @P3 STG.E.U8 desc[UR20][R4.64], R15 ;  /* 0x0000000f04003986 */ /* 0x0001e2000c101114 */
[----:B---3--:R-:W-:Y:S01]  /*294b0*/  ISETP.LT.AND P3, PT, R9, UR7, !P0 ;  /* 0x0000000709007c0c */ /* 0x008fe2000c761270 */
[----:B------:R-:W2:Y:S01]  /*294c0*/  LDCU UR4, c[0x0][0x39c] ;  /* 0x00007380ff0477ac */ /* 0x000ea20008000800 */
[C---:B------:R-:W-:Y:S01]  /*294d0*/  LEA.HI.X.SX32 R9, R11.reuse, R2, 0x1, P6 ;  /* 0x000000020b097211 */ /* 0x040fe200030f0eff */
        /* <DEDUP_REMOVED lines=24> */
[----:B---3--:R-:W-:Y:S02]  /*29660*/  ISETP.LT.AND P4, PT, R9, UR7, !P0 ;  /* 0x0000000709007c0c */ /* 0x008fe4000c781270 */
[----:B------:R-:W-:Y:S01]  /*29670*/  F2FP.SATFINITE.E4M3.F32.PACK_AB_MERGE_C R19, R19, R18, RZ ;  /* 0x000000121313723e */ /* 0x000fe200048070ff */
[----:B------:R-:W-:Y:S01]  /*29680*/  VIADD R12, R0, 0xd3 ;  /* 0x000000d3000c7836 */ /* 0x000fe20000000000 */
[C---:B------:R-:W-:Y:S01]  /*29690*/  LEA.HI.X.SX32 R9, R10.reuse, R2, 0x1, P6 ;  /* 0x000000020a097211 */ /* 0x040fe200030f0eff */
[----:B------:R-:W-:Y:S01]  /*296a0*/  VIADD R10, R10, UR5 ;  /* 0x000000050a0a7c36 */ /* 0x000fe20008000000 */
[----:B------:R-:W3:Y:S03]  /*296b0*/  LDCU UR7, c[0x0][0x39c] ;  /* 0x00007380ff0777ac */ /* 0x000ee60008000800 */
[----:B------:R5:W-:Y:S01]  /*296c0*/  @P2 STG.E.U8 desc[UR20][R8.64], R19 ;  /* 0x0000001308002986 */ /* 0x000be2000c101114 */
[C---:B-1----:R-:W-:Y:S01]  /*296d0*/  IADD3 R6, P2, PT, R10.reuse, R3, RZ ;  /* 0x000000030a067210 */ /* 0x042fe20007f5e0ff */
[----:B----4-:R-:W-:Y:S01]  /*296e0*/  VIADD R11, R10, UR5 ;  /* 0x000000050a0b7c36 */ /* 0x010fe20008000000 */
[----:B------:R-:W-:-:S02]  /*296f0*/  PRMT R13, R19, 0x9910, RZ ;  /* 0x00009910130d7816 */ /* 0x000fc400000000ff */
[-C--:B------:R-:W-:Y:S01]  /*29700*/  LEA.HI.X.SX32 R7, R10, R2.reuse, 0x1, P2 ;  /* 0x000000020a077211 */ /* 0x080fe200010f0eff */
[----:B------:R-:W-:Y:S01]  /*29710*/  VIADD R10, R0, 0xd4 ;  /* 0x000000d4000a7836 */ /* 0x000fe20000000000 */
[CC--:B------:R-:W-:Y:S02]  /*29720*/  IADD3 R4, P2, PT, R11.reuse, R3.reuse, RZ ;  /* 0x000000030b047210 */ /* 0x0c0fe40007f5e0ff */
[----:B------:R-:W-:Y:S02]  /*29730*/  SHF.R.S32.HI R13, RZ, 0x8, R13 ;  /* 0x00000008ff0d7819 */ /* 0x000fe4000001140d */
[C---:B------:R-:W-:Y:S01]  /*29740*/  LEA.HI.X.SX32 R5, R11.reuse, R2, 0x1, P2 ;  /* 0x000000020b057211 */ /* 0x040fe200010f0eff */
[----:B------:R-:W-:Y:S01]  /*29750*/  VIADD R11, R11, UR5 ;  /* 0x000000050b0b7c36 */ /* 0x000fe20008000000 */
[----:B--2---:R-:W-:Y:S01]  /*29760*/  ISETP.LT.AND P2, PT, R10, UR4, !P0 ;  /* 0x000000040a007c0c */ /* 0x004fe2000c741270 */
[----:B------:R-:W1:Y:S01]  /*29770*/  LDCU UR4, c[0x0][0x39c] ;  /* 0x00007380ff0477ac */ /* 0x000e620008000800 */
[----:B------:R-:W-:Y:S01]  /*29780*/  F2FP.SATFINITE.E4M3.F32.PACK_AB_MERGE_C R21, R21, R20, RZ ;  /* 0x000000141515723e */ /* 0x000fe200048070ff */
[----:B------:R2:W-:Y:S01]  /*29790*/  @P3 STG.E.U8 desc[UR20][R6.64], R13 ;  /* 0x0000000d06003986 */ /* 0x0005e2000c101114 */
[----:B0-----:R-:W-:Y:S01]  /*297a0*/  ISETP.LT.AND P6, PT, R12, UR6, !P0 ;  /* 0x000000060c007c0c */ /* 0x001fe2000c7c1270 */
[----:B------:R-:W0:Y:S01]  /*297b0*/  LDCU UR6, c[0x0][0x39c] ;  /* 0x00007380ff0677ac */ /* 0x000e220008000800 */
[----:B-----5:R-:W-:-:S02]  /*297c0*/  IADD3 R8, P3, PT, R11, R3, RZ ;  /* 0x000000030b087210 */ /* 0x020fc40007f7e0ff */
[----:B------:R-:W-:Y:S01]  /*297d0*/  PRMT R12, R21, 0x9910, RZ ;  /* 0x00009910150c7816 */ /* 0x000fe200000000ff */
[C---:B------:R-:W-:Y:S01]  /*297e0*/  VIADD R10, R11.reuse, UR5 ;  /* 0x000000050b0a7c36 */ /* 0x040fe20008000000 */
[----:B------:R-:W-:Y:S02]  /*297f0*/  LEA.HI.X.SX32 R9, R11, R2, 0x1, P3 ;  /* 0x000000020b097211 */ /* 0x000fe400018f0eff */
[----:B------:R-:W-:Y:S01]  /*29800*/  SHF.R.S32.HI R11, RZ, 0x8, R12 ;  /* 0x00000008ff0b7819 */ /* 0x000fe2000001140c */
[----:B------:R4:W-:Y:S01]  /*29810*/  @P5 STG.E.U8 desc[UR20][R4.64], R21 ;  /* 0x0000001504005986 */ /* 0x0009e2000c101114 */
[----:B--2---:R-:W-:Y:S01]  /*29820*/  VIADD R7, R0, 0xd6 ;  /* 0x000000d600077836 */ /* 0x004fe20000000000 */
[----:B------:R-:W-:Y:S02]  /*29830*/  IADD3 R6, P5, PT, R10, R3, RZ ;  /* 0x000000030a067210 */ /* 0x000fe40007fbe0ff */
[----:B------:R2:W-:Y:S01]  /*29840*/  @P1 STG.E.U8 desc[UR20][R8.64], R11 ;  /* 0x0000000b08001986 */ /* 0x0005e2000c101114 */
[----:B------:R-:W-:Y:S01]  /*29850*/  VIADD R14, R0, 0xd5 ;  /* 0x000000d5000e7836 */ /* 0x000fe20000000000 */
[----:B------:R-:W-:-:S02]  /*29860*/  F2FP.SATFINITE.E4M3.F32.PACK_AB_MERGE_C R23, R23, R22, RZ ;  /* 0x000000161717723e */ /* 0x000fc400048070ff */
[----:B---3--:R-:W-:Y:S01]  /*29870*/  ISETP.LT.AND P1, PT, R7, UR7, !P0 ;  /* 0x0000000707007c0c */ /* 0x008fe2000c721270 */
[----:B------:R-:W3:Y:S01]  /*29880*/  LDCU UR7, c[0x0][0x39c] ;  /* 0x00007380ff0777ac */ /* 0x000ee20008000800 */
[----:B----4-:R-:W-:Y:S01]  /*29890*/  VIADD R4, R0, 0xd7 ;  /* 0x000000d700047836 */ /* 0x010fe20000000000 */
[C---:B------:R-:W-:Y:S01]  /*298a0*/  LEA.HI.X.SX32 R7, R10.reuse, R2, 0x1, P5 ;  /* 0x000000020a077211 */ /* 0x040fe200028f0eff */
[----:B------:R-:W-:-:S03]  /*298b0*/  VIADD R10, R10, UR5 ;  /* 0x000000050a0a7c36 */ /* 0x000fc60008000000 */
[----:B-1----:R-:W-:Y:S01]  /*298c0*/  ISETP.LT.AND P5, PT, R4, UR4, !P0 ;  /* 0x0000000404007c0c */ /* 0x002fe2000c7a1270 */
[----:B------:R-:W1:Y:S01]  /*298d0*/  LDCU UR4, c[0x0][0x39c] ;  /* 0x00007380ff0477ac */ /* 0x000e620008000800 */
[----:B0-----:R-:W-:Y:S01]  /*298e0*/  ISETP.LT.AND P3, PT, R14, UR6, !P0 ;  /* 0x000000060e007c0c */ /* 0x001fe2000c761270 */
[----:B------:R0:W-:Y:S01]  /*298f0*/  @P4 STG.E.U8 desc[UR20][R6.64], R23 ;  /* 0x0000001706004986 */ /* 0x0001e2000c101114 */
[CC--:B------:R-:W-:Y:S01]  /*29900*/  IADD3 R4, P4, PT, R10.reuse, R3.reuse, RZ ;  /* 0x000000030a047210 */ /* 0x0c0fe20007f9e0ff */
[----:B------:R-:W4:Y:S01]  /*29910*/  LDCU UR6, c[0x0][0x39c] ;  /* 0x00007380ff0677ac */ /* 0x000f220008000800 */
[C---:B--2---:R-:W-:Y:S01]  /*29920*/  VIADD R11, R10.reuse, UR5 ;  /* 0x000000050a0b7c36 */ /* 0x044fe20008000000 */
[----:B------:R-:W-:Y:S02]  /*29930*/  PRMT R13, R23, 0x9910, RZ ;  /* 0x00009910170d7816 */ /* 0x000fe400000000ff */
[----:B------:R-:W-:Y:S02]  /*29940*/  LEA.HI.X.SX32 R5, R10, R2, 0x1, P4 ;  /* 0x000000020a057211 */ /* 0x000fe400020f0eff */
[----:B------:R-:W-:-:S02]  /*29950*/  IADD3 R8, P4, PT, R11, R3, RZ ;  /* 0x000000030b087210 */ /* 0x000fc40007f9e0ff */
[----:B------:R-:W-:Y:S01]  /*29960*/  SHF.R.S32.HI R13, RZ, 0x8, R13 ;  /* 0x00000008ff0d7819 */ /* 0x000fe2000001140d */
[C---:B0-----:R-:W-:Y:S01]  /*29970*/  VIADD R6, R0.reuse, 0xd8 ;  /* 0x000000d800067836 */ /* 0x041fe20000000000 */
[C---:B------:R-:W-:Y:S01]  /*29980*/  LEA.HI.X.SX32 R9, R11.reuse, R2, 0x1, P4 ;  /* 0x000000020b097211 */ /* 0x040fe200020f0eff */
[----:B------:R-:W-:Y:S01]  /*29990*/  VIADD R11, R11, UR5 ;  /* 0x000000050b0b7c36 */ /* 0x000fe20008000000 */
[----:B------:R-:W-:Y:S01]  /*299a0*/  F2FP.SATFINITE.E4M3.F32.PACK_AB_MERGE_C R25, R25, R24, RZ ;  /* 0x000000181919723e */ /* 0x000fe200048070ff */
[----:B------:R-:W-:Y:S01]  /*299b0*/  VIADD R7, R0, 0xd9 ;  /* 0x000000d900077836 */ /* 0x000fe20000000000 */
[----:B------:R0:W-:Y:S01]  /*299c0*/  @P6 STG.E.U8 desc[UR20][R4.64], R13 ;  /* 0x0000000d04006986 */ /* 0x0001e2000c101114 */
[----:B-1----:R-:W-:Y:S01]  /*299d0*/  ISETP.LT.AND P4, PT, R6, UR4, !P0 ;  /* 0x0000000406007c0c */ /* 0x002fe2000c781270 */
[----:B------:R-:W1:Y:S01]  /*299e0*/  LDCU UR4, c[0x0][0x39c] ;  /* 0x00007380ff0477ac */ /* 0x000e620008000800 */
[----:B------:R-:W-:Y:S02]  /*299f0*/  PRMT R10, R25, 0x9910, RZ ;  /* 0x00009910190a7816 */ /* 0x000fe400000000ff */
[----:B------:R-:W-:Y:S01]  /*29a00*/  IADD3 R6, P6, PT, R11, R3, RZ ;  /* 0x000000030b067210 */ /* 0x000fe20007fde0ff */
[----:B------:R2:W-:Y:S01]  /*29a10*/  @P2 STG.E.U8 desc[UR20][R8.64], R25 ;  /* 0x0000001908002986 */ /* 0x0005e2000c101114 */
[----:B----4-:R-:W-:Y:S01]  /*29a20*/  ISETP.LT.AND P2, PT, R7, UR6, !P0 ;  /* 0x0000000607007c0c */ /* 0x010fe2000c741270 */
[----:B------:R-:W4:Y:S01]  /*29a30*/  LDCU UR6, c[0x0][0x39c] ;  /* 0x00007380ff0677ac */ /* 0x000f220008000800 */
[C---:B------:R-:W-:Y:S01]  /*29a40*/  LEA.HI.X.SX32 R7, R11.reuse, R2, 0x1, P6 ;  /* 0x000000020b077211 */ /* 0x040fe200030f0eff */
[----:B------:R-:W-:Y:S01]  /*29a50*/  VIADD R11, R11, UR5 ;  /* 0x000000050b0b7c36 */ /* 0x000fe20008000000 */
[----:B0-----:R-:W-:-:S02]  /*29a60*/  SHF.R.S32.HI R13, RZ, 0x8, R10 ;  /* 0x00000008ff0d7819 */ /* 0x001fc4000001140a */
[----:B------:R-:W-:Y:S01]  /*29a70*/  F2FP.SATFINITE.E4M3.F32.PACK_AB_MERGE_C R27, R27, R26, RZ ;  /* 0x0000001a1b1b723e */ /* 0x000fe200048070ff */
[C---:B------:R-:W-:Y:S02]  /*29a80*/  VIADD R10, R11.reuse, UR5 ;  /* 0x000000050b0a7c36 */ /* 0x040fe40008000000 */
[----:B------:R0:W-:Y:S01]  /*29a90*/  @P3 STG.E.U8 desc[UR20][R6.64], R13 ;  /* 0x0000000d06003986 */ /* 0x0001e2000c101114 */
[-C--:B------:R-:W-:Y:S02]  /*29aa0*/  IADD3 R4, P3, PT, R11, R3.reuse, RZ ;  /* 0x000000030b047210 */ /* 0x080fe40007f7e0ff */
[----:B--2---:R-:W-:Y:S02]  /*29ab0*/  PRMT R9, R27, 0x9910, RZ ;  /* 0x000099101b097816 */ /* 0x004fe400000000ff */
[----:B------:R-:W-:Y:S02]  /*29ac0*/  LEA.HI.X.SX32 R5, R11, R2, 0x1, P3 ;  /* 0x000000020b057211 */ /* 0x000fe400018f0eff */
[----:B------:R-:W-:Y:S01]  /*29ad0*/  IADD3 R8, P3, PT, R10, R3, RZ ;  /* 0x000000030a087210 */ /* 0x000fe20007f7e0ff */
[----:B------:R-:W-:-:S02]  /*29ae0*/  IMAD.MOV.U32 R11, RZ, RZ, R9 ;  /* 0x000000ffff0b7224 */ /* 0x000fc400078e0009 */
[----:B------:R-:W-:Y:S01]  /*29af0*/  VIADD R12, R0, 0xda ;  /* 0x000000da000c7836 */ /* 0x000fe20000000000 */
[C---:B------:R-:W-:Y:S01]  /*29b00*/  LEA.HI.X.SX32 R9, R10.reuse, R2, 0x1, P3 ;  /* 0x000000020a097211 */ /* 0x040fe200018f0eff */
[----:B------:R-:W-:Y:S01]  /*29b10*/  VIADD R10, R10, UR5 ;  /* 0x000000050a0a7c36 */ /* 0x000fe20008000000 */
[----:B------:R-:W-:Y:S01]  /*29b20*/  SHF.R.S32.HI R11, RZ, 0x8, R11 ;  /* 0x00000008ff0b7819 */ /* 0x000fe2000001140b */
[----:B------:R2:W-:Y:S01]  /*29b30*/  @P1 STG.E.U8 desc[UR20][R4.64], R27 ;  /* 0x0000001b04001986 */ /* 0x0005e2000c101114 */
[----:B---3--:R-:W-:Y:S01]  /*29b40*/  ISETP.LT.AND P6, PT, R12, UR7, !P0 ;  /* 0x000000070c007c0c */ /* 0x008fe2000c7c1270 */
[C---:B------:R-:W-:Y:S01]  /*29b50*/  VIADD R12, R0.reuse, 0xdb ;  /* 0x000000db000c7836 */ /* 0x040fe20000000000 */
[----:B------:R-:W-:Y:S01]  /*29b60*/  F2FP.SATFINITE.E4M3.F32.PACK_AB_MERGE_C R29, R29, R28, RZ ;  /* 0x0000001c1d1d723e */ /* 0x000fe200048070ff */
[----:B0-----:R-:W-:Y:S01]  /*29b70*/  VIADD R7, R0, 0xdc ;  /* 0x000000dc00077836 */ /* 0x001fe20000000000 */
[----:B------:R0:W-:Y:S01]  /*29b80*/  @P5 STG.E.U8 desc[UR20][R8.64], R11 ;  /* 0x0000000b08005986 */ /* 0x0001e2000c101114 */
[----:B------:R-:W-:Y:S01]  /*29b90*/  IADD3 R6, P5, PT, R10, R3, RZ ;  /* 0x000000030a067210 */ /* 0x000fe20007fbe0ff */
[----:B------:R-:W3:Y:S01]  /*29ba0*/  LDCU UR7, c[0x0][0x39c] ;  /* 0x00007380ff0777ac */ /* 0x000ee20008000800 */
[----:B-1----:R-:W-:-:S02]  /*29bb0*/  ISETP.LT.AND P1, PT, R12, UR4, !P0 ;  /* 0x000000040c007c0c */ /* 0x002fc4000c721270 */
[----:B----4-:R-:W-:Y:S01]  /*29bc0*/  ISETP.LT.AND P3, PT, R7, UR6, !P0 ;  /* 0x0000000607007c0c */ /* 0x010fe2000c761270 */
[----:B------:R-:W1:Y:S01]  /*29bd0*/  LDCU UR4, c[0x0][0x39c] ;  /* 0x00007380ff0477ac */ /* 0x000e620008000800 */
[C---:B------:R-:W-:Y:S01]  /*29be0*/  LEA.HI.X.SX32 R7, R10.reuse, R2, 0x1, P5 ;  /* 0x000000020a077211 */ /* 0x040fe200028f0eff */
[----:B------:R-:W-:Y:S01]  /*29bf0*/  VIADD R10, R10, UR5 ;  /* 0x000000050a0a7c36 */ /* 0x000fe20008000000 */
[----:B------:R-:W-:Y:S01]  /*29c00*/  PRMT R13, R29, 0x9910, RZ ;  /* 0x000099101d0d7816 */ /* 0x000fe200000000ff */
[----:B------:R-:W4:Y:S02]  /*29c10*/  LDCU UR6, c[0x0][0x39c] ;  /* 0x00007380ff0677ac */ /* 0x000f240008000800 */
[----:B------:R5:W-:Y:S01]  /*29c20*/  @P4 STG.E.U8 desc[UR20][R6.64], R29 ;  /* 0x0000001d06004986 */ /* 0x000be2000c101114 */
[C---:B--2---:R-:W-:Y:S01]  /*29c30*/  IADD3 R4, P4, PT, R10.reuse, R3, RZ ;  /* 0x000000030a047210 */ /* 0x044fe20007f9e0ff */
[----:B0-----:R-:W-:Y:S01]  /*29c40*/  VIADD R11, R10, UR5 ;  /* 0x000000050a0b7c36 */ /* 0x001fe20008000000 */
[----:B------:R-:W-:-:S02]  /*29c50*/  SHF.R.S32.HI R13, RZ, 0x8, R13 ;  /* 0x00000008ff0d7819 */ /* 0x000fc4000001140d */
[----:B------:R-:W-:Y:S02]  /*29c60*/  LEA.HI.X.SX32 R5, R10, R2, 0x1, P4 ;  /* 0x000000020a057211 */ /* 0x000fe400020f0eff */
[----:B------:R-:W-:Y:S01]  /*29c70*/  IADD3 R8, P4, PT, R11, R3, RZ ;  /* 0x000000030b087210 */ /* 0x000fe20007f9e0ff */
[C---:B------:R-:W-:Y:S01]  /*29c80*/  VIADD R10, R0.reuse, 0xde ;  /* 0x000000de000a7836 */ /* 0x040fe20000000000 */
[----:B------:R-:W-:Y:S02]  /*29c90*/  F2FP.SATFINITE.E4M3.F32.PACK_AB_MERGE_C R31, R31, R30, RZ ;  /* 0x0000001e1f1f723e */ /* 0x000fe400048070ff */
[C---:B------:R-:W-:Y:S01]  /*29ca0*/  LEA.HI.X.SX32 R9, R11.reuse, R2, 0x1, P4 ;  /* 0x000000020b097211 */ /* 0x040fe200020f0eff */
[----:B------:R-:W-:Y:S01]  /*29cb0*/  VIADD R11, R11, UR5 ;  /* 0x000000050b0b7c36 */ /* 0x000fe20008000000 */
[----:B------:R0:W-:Y:S01]  /*29cc0*/  @P2 STG.E.U8 desc[UR20][R4.64], R13 ;  /* 0x0000000d04002986 */ /* 0x0001e2000c101114 */
[----:B------:R-:W-:Y:S01]  /*29cd0*/  VIADD R12, R0, 0xdd ;  /* 0x000000dd000c7836 */ /* 0x000fe20000000000 */
[----:B-1----:R-:W-:Y:S01]  /*29ce0*/  ISETP.LT.AND P2, PT, R10, UR4, !P0 ;  /* 0x000000040a007c0c */ /* 0x002fe2000c741270 */
[----:B------:R-:W1:Y:S01]  /*29cf0*/  LDCU UR4, c[0x0][0x39c] ;  /* 0x00007380ff0477ac */ /* 0x000e620008000800 */
[----:B------:R-:W-:-:S02]  /*29d00*/  PRMT R10, R31, 0x9910, RZ ;  /* 0x000099101f0a7816 */ /* 0x000fc400000000ff */
[C---:B-----5:R-:W-:Y:S02]  /*29d10*/  IADD3 R6, P4, PT, R11.reuse, R3, RZ ;  /* 0x000000030b067210 */ /* 0x060fe40007f9e0ff */
[----:B---3--:R-:W-:Y:S01]  /*29d20*/  ISETP.LT.AND P5, PT, R12, UR7, !P0 ;  /* 0x000000070c007c0c */ /* 0x008fe2000c7a1270 */
[----:B------:R-:W2:Y:S01]  /*29d30*/  LDCU UR7, c[0x0][0x39c] ;  /* 0x00007380ff0777ac */ /* 0x000ea20008000800 */
[C---:B------:R-:W-:Y:S01]  /*29d40*/  LEA.HI.X.SX32 R7, R11.reuse, R2, 0x1, P4 ;  /* 0x000000020b077211 */ /* 0x040fe200020f0eff */
[----:B------:R-:W-:Y:S01]  /*29d50*/  VIADD R11, R11, UR5 ;  /* 0x000000050b0b7c36 */ /* 0x000fe20008000000 */
[----:B0-----:R-:W-:Y:S01]  /*29d60*/  SHF.R.S32.HI R13, RZ, 0x8, R10 ;  /* 0x00000008ff0d7819 */ /* 0x001fe2000001140a */
[----:B------:R-:W-:Y:S01]  /*29d70*/  VIADD R12, R0, 0xdf ;  /* 0x000000df000c7836 */ /* 0x000fe20000000000 */
[----:B------:R0:W-:Y:S01]  /*29d80*/  @P6 STG.E.U8 desc[UR20][R8.64], R31 ;  /* 0x0000001f08006986 */ /* 0x0001e2000c101114 */
[----:B------:R-:W-:-:S03]  /*29d90*/  F2FP.SATFINITE.E4M3.F32.PACK_AB_MERGE_C R33, R33, R32, RZ ;  /* 0x000000202121723e */ /* 0x000fc600048070ff */
[----:B------:R3:W-:Y:S01]  /*29da0*/  @P1 STG.E.U8 desc[UR20][R6.64], R13 ;  /* 0x0000000d06001986 */ /* 0x0007e2000c101114 */
[C---:B------:R-:W-:Y:S01]  /*29db0*/  IADD3 R4, P1, PT, R11.reuse, R3, RZ ;  /* 0x000000030b047210 */ /* 0x040fe20007f3e0ff */
[----:B------:R-:W-:Y:S01]  /*29dc0*/  VIADD R10, R11, UR5 ;  /* 0x000000050b0a7c36 */ /* 0x000fe20008000000 */
[----:B----4-:R-:W-:Y:S01]  /*29dd0*/  ISETP.LT.AND P4, PT, R12, UR6, !P0 ;  /* 0x000000060c007c0c */ /* 0x010fe2000c781270 */
[----:B------:R-:W4:Y:S01]  /*29de0*/  LDCU UR6, c[0x0][0x39c] ;  /* 0x00007380ff0677ac */ /* 0x000f220008000800 */
[----:B------:R-:W-:Y:S01]  /*29df0*/  PRMT R12, R33, 0x9910, RZ ;  /* 0x00009910210c7816 */ /* 0x000fe200000000ff */
[C---:B0-----:R-:W-:Y:S01]  /*29e00*/  VIADD R8, R0.reuse, 0xe0 ;  /* 0x000000e000087836 */ /* 0x041fe20000000000 */
[----:B------:R-:W-:Y:S01]  /*29e10*/  LEA.HI.X.SX32 R5, R11, R2, 0x1, P1 ;  /* 0x000000020b057211 */ /* 0x000fe200008f0eff */
[----:B------:R-:W-:-:S03]  /*29e20*/  VIADD R9, R0, 0xe1 ;  /* 0x000000e100097836 */ /* 0x000fc60000000000 */
[----:B-1----:R-:W-:Y:S01]  /*29e30*/  ISETP.LT.AND P1, PT, R8, UR4, !P0 ;  /* 0x0000000408007c0c */ /* 0x002fe2000c721270 */
[----:B------:R-:W-:Y:S01]  /*29e40*/  IMAD.MOV.U32 R11, RZ, RZ, R12 ;  /* 0x000000ffff0b7224 */ /* 0x000fe200078e000c */
[CC--:B------:R-:W-:Y:S01]  /*29e50*/  IADD3 R8, P6, PT, R10.reuse, R3.reuse, RZ ;  /* 0x000000030a087210 */ /* 0x0c0fe20007fde0ff */
[----:B------:R0:W-:Y:S01]  /*29e60*/  @P3 STG.E.U8 desc[UR20][R4.64], R33 ;  /* 0x0000002104003986 */ /* 0x0001e2000c101114 */
[----:B--2---:R-:W-:Y:S01]  /*29e70*/  ISETP.LT.AND P3, PT, R9, UR7, !P0 ;  /* 0x0000000709007c0c */ /* 0x004fe2000c761270 */
[----:B------:R-:W1:Y:S01]  /*29e80*/  LDCU UR4, c[0x0][0x39c] ;  /* 0x00007380ff0477ac */ /* 0x000e620008000800 */
[CC--:B------:R-:W-:Y:S01]  /*29e90*/  LEA.HI.X.SX32 R9, R10.reuse, R2.reuse, 0x1, P6 ;  /* 0x000000020a097211 */ /* 0x0c0fe200030f0eff */
[----:B------:R-:W-:Y:S01]  /*29ea0*/  VIADD R10, R10, UR5 ;  /* 0x000000050a0a7c36 */ /* 0x000fe20008000000 */
[----:B------:R-:W-:Y:S01]  /*29eb0*/  SHF.R.S32.HI R11, RZ, 0x8, R11 ;  /* 0x00000008ff0b7819 */ /* 0x000fe2000001140b */
[----:B---3--:R-:W-:Y:S01]  /*29ec0*/  VIADD R7, R0, 0xe2 ;  /* 0x000000e200077836 */ /* 0x008fe20000000000 */
[----:B------:R-:W2:Y:S02]  /*29ed0*/  LDCU UR7, c[0x0][0x39c] ;  /* 0x00007380ff0777ac */ /* 0x000ea40008000800 */
[C---:B------:R-:W-:Y:S01]  /*29ee0*/  IADD3 R6, P6, PT, R10.reuse, R3, RZ ;  /* 0x000000030a067210 */ /* 0x040fe20007fde0ff */
[----:B------:R3:W-:Y:S01]  /*29ef0*/  @P5 STG.E.U8 desc[UR20][R8.64], R11 ;  /* 0x0000000b08005986 */ /* 0x0007e2000c101114 */
[----:B----4-:R-:W-:Y:S01]  /*29f00*/  ISETP.LT.AND P5, PT, R7, UR6, !P0 ;  /* 0x0000000607007c0c */ /* 0x010fe2000c7a1270 */
[----:B------:R-:W4:Y:S01]  /*29f10*/  LDCU UR6, c[0x0][0x39c] ;  /* 0x00007380ff0677ac */ /* 0x000f220008000800 */
[C---:B------:R-:W-:Y:S01]  /*29f20*/  LEA.HI.X.SX32 R7, R10.reuse, R2, 0x1, P6 ;  /* 0x000000020a077211 */ /* 0x040fe200030f0eff */
[----:B------:R-:W-:Y:S01]  /*29f30*/  VIADD R10, R10, UR5 ;  /* 0x000000050a0a7c36 */ /* 0x000fe20008000000 */
[----:B------:R-:W-:Y:S01]  /*29f40*/  F2FP.SATFINITE.E4M3.F32.PACK_AB_MERGE_C R35, R35, R34, RZ ;  /* 0x000000222323723e */ /* 0x000fe200048070ff */
[----:B0-----:R-:W-:-:S03]  /*29f50*/  VIADD R5, R0, 0xe3 ;  /* 0x000000e300057836 */ /* 0x001fc60000000000 */
[----:B------:R-:W-:Y:S02]  /*29f60*/  PRMT R13, R35, 0x9910, RZ ;  /* 0x00009910230d7816 */ /* 0x000fe400000000ff */
[CC--:B------:R-:W-:Y:S01]  /*29f70*/  IADD3 R4, P6, PT, R10.reuse, R3.reuse, RZ ;  /* 0x000000030a047210 */ /* 0x0c0fe20007fde0ff */
[----:B------:R0:W-:Y:S01]  /*29f80*/  @P2 STG.E.U8 desc[UR20][R6.64], R35 ;  /* 0x0000002306002986 */ /* 0x0001e2000c101114 */
[----:B---3--:R-:W-:Y:S01]  /*29f90*/  VIADD R11, R10, UR5 ;  /* 0x000000050a0b7c36 */ /* 0x008fe20008000000 */
[----:B-1----:R-:W-:Y:S01]  /*29fa0*/  ISETP.LT.AND P2, PT, R5, UR4, !P0 ;  /* 0x0000000405007c0c */ /* 0x002fe2000c741270 */
[----:B------:R-:W-:Y:S01]  /*29fb0*/  VIADD R9, R0, 0xe4 ;  /* 0x000000e400097836 */ /* 0x000fe20000000000 */
[----:B------:R-:W-:Y:S01]  /*29fc0*/  LEA.HI.X.SX32 R5, R10, R2, 0x1, P6 ;  /* 0x000000020a057211 */ /* 0x000fe200030f0eff */
[----:B------:R-:W1:Y:S01]  /*29fd0*/  LDCU UR4, c[0x0][0x39c] ;  /* 0x00007380ff0477ac */ /* 0x000e620008000800 */
[----:B------:R-:W-:Y:S02]  /*29fe0*/  SHF.R.S32.HI R13, RZ, 0x8, R13 ;  /* 0x00000008ff0d7819 */ /* 0x000fe4000001140d */
[----:B------:R-:W-:Y:S01]  /*29ff0*/  IADD3 R8, P6, PT, R11, R3, RZ ;  /* 0x000000030b087210 */ /* 0x000fe20007fde0ff */
[----:B------:R-:W-:-:S02]  /*2a000*/  VIADD R10, R0, 0xe5 ;  /* 0x000000e5000a7836 */ /* 0x000fc40000000000 */
[----:B------:R3:W-:Y:S01]  /*2a010*/  @P4 STG.E.U8 desc[UR20][R4.64], R13 ;  /* 0x0000000d04004986 */ /* 0x0007e2000c101114 */
[----:B--2---:R-:W-:Y:S01]  /*2a020*/  ISETP.LT.AND P4, PT, R9, UR7, !P0 ;  /* 0x0000000709007c0c */ /* 0x004fe2000c781270 */
[----:B------:R-:W2:Y:S01]  /*2a030*/  LDCU UR7, c[0x0][0x39c] ;  /* 0x00007380ff0777ac */ /* 0x000ea20008000800 */
[C---:B------:R-:W-:Y:S01]  /*2a040*/  LEA.HI.X.SX32 R9, R11.reuse, R2, 0x1, P6 ;  /* 0x000000020b097211 */ /* 0x040fe200030f0eff */
[----:B------:R-:W-:Y:S01]  /*2a050*/  VIADD R11, R11, UR5 ;  /* 0x000000050b0b7c36 */ /* 0x000fe20008000000 */
[----:B------:R-:W-:Y:S02]  /*2a060*/  F2FP.SATFINITE.E4M3.F32.PACK_AB_MERGE_C R37, R37, R36, RZ ;  /* 0x000000242525723e */ /* 0x000fe400048070ff */
[----:B----4-:R-:W-:Y:S02]  /*2a070*/  ISETP.LT.AND P6, PT, R10, UR6, !P0 ;  /* 0x000000060a007c0c */ /* 0x010fe4000c7c1270 */
[----:B0-----:R-:W-:Y:S01]  /*2a080*/  PRMT R7, R37, 0x9910, RZ ;  /* 0x0000991025077816 */ /* 0x001fe200000000ff */
[----:B------:R0:W-:Y:S01]  /*2a090*/  @P1 STG.E.U8 desc[UR20][R8.64], R37 ;  /* 0x0000002508001986 */ /* 0x0001e2000c101114 */
[CC--:B------:R-:W-:Y:S01]  /*2a0a0*/  IADD3 R6, P1, PT, R11.reuse, R3.reuse, RZ ;  /* 0x000000030b067210 */ /* 0x0c0fe20007f3e0ff */
[----:B------:R-:W-:Y:S01]  /*2a0b0*/  VIADD R10, R11, UR5 ;  /* 0x000000050b0a7c36 */ /* 0x000fe20008000000 */
[----:B------:R-:W-:Y:S01]  /*2a0c0*/  F2FP.SATFINITE.E4M3.F32.PACK_AB_MERGE_C R39, R39, R38, RZ ;  /* 0x000000262727723e */ /* 0x000fe200048070ff */
[----:B---3--:R-:W-:Y:S01]  /*2a0d0*/  IMAD.MOV.U32 R13, RZ, RZ, R7 ;  /* 0x000000ffff0d7224 */ /* 0x008fe200078e0007 */
[----:B------:R-:W-:Y:S01]  /*2a0e0*/  LEA.HI.X.SX32 R7, R11, R2, 0x1, P1 ;  /* 0x000000020b077211 */ /* 0x000fe200008f0eff */
[----:B------:R-:W-:Y:S01]  /*2a0f0*/  VIADD R11, R0, 0xe6 ;  /* 0x000000e6000b7836 */ /* 0x000fe20000000000 */
[----:B------:R-:W-:Y:S01]  /*2a100*/  IADD3 R4, P1, PT, R10, R3, RZ ;  /* 0x000000030a047210 */ /* 0x000fe20007f3e0ff */
[----:B------:R-:W3:Y:S01]  /*2a110*/  LDCU UR6, c[0x0][0x39c] ;  /* 0x00007380ff0677ac */ /* 0x000ee20008000800 */
[----:B------:R-:W-:-:S02]  /*2a120*/  SHF.R.S32.HI R13, RZ, 0x8, R13 ;  /* 0x00000008ff0d7819 */ /* 0x000fc4000001140d */
[C---:B------:R-:W-:Y:S02]  /*2a130*/  LEA.HI.X.SX32 R5, R10.reuse, R2, 0x1, P1 ;  /* 0x000000020a057211 */ /* 0x040fe400008f0eff */
[----:B-1----:R-:W-:Y:S01]  /*2a140*/  ISETP.LT.AND P1, PT, R11, UR4, !P0 ;  /* 0x000000040b007c0c */ /* 0x002fe2000c721270 */
[----:B------:R-:W1:Y:S01]  /*2a150*/  LDCU UR4, c[0x0][0x39c] ;  /* 0x00007380ff0477ac */ /* 0x000e620008000800 */
[----:B------:R-:W-:Y:S01]  /*2a160*/  VIADD R10, R10, UR5 ;  /* 0x000000050a0a7c36 */ /* 0x000fe20008000000 */
[----:B------:R4:W-:Y:S01]  /*2a170*/  @P3 STG.E.U8 desc[UR20][R6.64], R13 ;  /* 0x0000000d06003986 */ /* 0x0009e2000c101114 */
[----:B------:R-:W-:-:S03]  /*2a180*/  PRMT R12, R39, 0x9910, RZ ;  /* 0x00009910270c7816 */ /* 0x000fc600000000ff */
[CC--:B0-----:R-:W-:Y:S01]  /*2a190*/  IADD3 R8, P3, PT, R10.reuse, R3.reuse, RZ ;  /* 0x000000030a087210 */ /* 0x0c1fe20007f7e0ff */
[C---:B------:R-:W-:Y:S01]  /*2a1a0*/  VIADD R11, R10.reuse, UR5 ;  /* 0x000000050a0b7c36 */ /* 0x040fe20008000000 */
[----:B------:R0:W-:Y:S02]  /*2a1b0*/  @P5 STG.E.U8 desc[UR20][R4.64], R39 ;  /* 0x0000002704005986 */ /* 0x0001e4000c101114 */
[-C--:B------:R-:W-:Y:S02]  /*2a1c0*/  LEA.HI.X.SX32 R9, R10, R2.reuse, 0x1, P3 ;  /* 0x000000020a097211 */ /* 0x080fe400018f0eff */
[----:B----4-:R-:W-:Y:S01]  /*2a1d0*/  SHF.R.S32.HI R13, RZ, 0x8, R12 ;  /* 0x00000008ff0d7819 */ /* 0x010fe2000001140c */
[C---:B------:R-:W-:Y:S01]  /*2a1e0*/  VIADD R7, R0.reuse, 0xe8 ;  /* 0x000000e800077836 */ /* 0x040fe20000000000 */
[-C--:B------:R-:W-:Y:S01]  /*2a1f0*/  IADD3 R6, P5, PT, R11, R3.reuse, RZ ;  /* 0x000000030b067210 */ /* 0x080fe20007fbe0ff */
[C---:B0-----:R-:W-:Y:S02]  /*2a200*/  VIADD R4, R0.reuse, 0xe9 ;  /* 0x000000e900047836 */ /* 0x041fe40000000000 */
[----:B------:R0:W-:Y:S01]  /*2a210*/  @P2 STG.E.U8 desc[UR20][R8.64], R13 ;  /* 0x0000000d08002986 */ /* 0x0001e2000c101114 */
[----:B--2---:R-:W-:Y:S01]  /*2a220*/  ISETP.LT.AND P2, PT, R7, UR7, !P0 ;  /* 0x0000000707007c0c */ /* 0x004fe2000c741270 */
[----:B------:R-:W-:Y:S01]  /*2a230*/  VIADD R14, R0, 0xe7 ;  /* 0x000000e7000e7836 */ /* 0x000fe20000000000 */
[C---:B------:R-:W-:Y:S01]  /*2a240*/  LEA.HI.X.SX32 R7, R11.reuse, R2, 0x1, P5 ;  /* 0x000000020b077211 */ /* 0x040fe200028f0eff */
[----:B------:R-:W-:Y:S01]  /*2a250*/  VIADD R11, R11, UR5 ;  /* 0x000000050b0b7c36 */ /* 0x000fe20008000000 */
[----:B------:R-:W-:Y:S01]  /*2a260*/  F2FP.SATFINITE.E4M3.F32.PACK_AB_MERGE_C R41, R41, R40, RZ ;  /* 0x000000282929723e */ /* 0x000fe200048070ff */
[----:B------:R-:W2:Y:S01]  /*2a270*/  LDCU UR7, c[0x0][0x39c] ;  /* 0x00007380ff0777ac */ /* 0x000ea20008000800 */
[----:B-1----:R-:W-:Y:S01]  /*2a280*/  ISETP.LT.AND P5, PT, R4, UR4, !P0 ;  /* 0x0000000404007c0c */ /* 0x002fe2000c7a1270 */
[----:B------:R-:W1:Y:S01]  /*2a290*/  LDCU UR4, c[0x0][0x39c] ;  /* 0x00007380ff0477ac */ /* 0x000e620008000800 */
[----:B------:R-:W-:Y:S01]  /*2a2a0*/  PRMT R5, R41, 0x9910, RZ ;  /* 0x0000991029057816 */ /* 0x000fe200000000ff */
[----:B------:R4:W-:Y:S01]  /*2a2b0*/  @P4 STG.E.U8 desc[UR20][R6.64], R41 ;  /* 0x0000002906004986 */ /* 0x0009e2000c101114 */
[----:B---3--:R-:W-:Y:S01]  /*2a2c0*/  ISETP.LT.AND P3, PT, R14, UR6, !P0 ;  /* 0x000000060e007c0c */ /* 0x008fe2000c761270 */
[----:B------:R-:W3:Y:S01]  /*2a2d0*/  LDCU UR6, c[0x0][0x39c] ;  /* 0x00007380ff0677ac */ /* 0x000ee20008000800 */
[C---:B------:R-:W-:Y:S01]  /*2a2e0*/  IADD3 R4, P4, PT, R11.reuse, R3, RZ ;  /* 0x000000030b047210 */ /* 0x040fe20007f9e0ff */
[----:B------:R-:W-:-:S02]  /*2a2f0*/  VIADD R10, R11, UR5 ;  /* 0x000000050b0a7c36 */ /* 0x000fc40008000000 */
[----:B0-----:R-:W-:Y:S01]  /*2a300*/  IMAD.MOV.U32 R9, RZ, RZ, R5 ;  /* 0x000000ffff097224 */ /* 0x001fe200078e0005 */
[-C--:B------:R-:W-:Y:S02]  /*2a310*/  LEA.HI.X.SX32 R5, R11, R2.reuse, 0x1, P4 ;  /* 0x000000020b057211 */ /* 0x080fe400020f0eff */
[----:B------:R-:W-:Y:S02]  /*2a320*/  IADD3 R8, P4, PT, R10, R3, RZ ;  /* 0x000000030a087210 */ /* 0x000fe40007f9e0ff */
[----:B------:R-:W-:Y:S01]  /*2a330*/  SHF.R.S32.HI R11, RZ, 0x8, R9 ;  /* 0x00000008ff0b7819 */ /* 0x000fe20000011409 */
[----:B----4-:R-:W-:Y:S01]  /*2a340*/  VIADD R6, R0, 0xea ;  /* 0x000000ea00067836 */ /* 0x010fe20000000000 */
[C---:B------:R-:W-:Y:S01]  /*2a350*/  LEA.HI.X.SX32 R9, R10.reuse, R2, 0x1, P4 ;  /* 0x000000020a097211 */ /* 0x040fe200020f0eff */
[----:B------:R-:W-:Y:S01]  /*2a360*/  VIADD R10, R10, UR5 ;  /* 0x000000050a0a7c36 */ /* 0x000fe20008000000 */
[----:B------:R-:W-:Y:S01]  /*2a370*/  F2FP.SATFINITE.E4M3.F32.PACK_AB_MERGE_C R43, R43, R42, RZ ;  /* 0x0000002a2b2b723e */ /* 0x000fe200048070ff */
[----:B------:R-:W-:Y:S01]  /*2a380*/  VIADD R7, R0, 0xeb ;  /* 0x000000eb00077836 */ /* 0x000fe20000000000 */
[----:B------:R0:W-:Y:S01]  /*2a390*/  @P6 STG.E.U8 desc[UR20][R4.64], R11 ;  /* 0x0000000b04006986 */ /* 0x0001e2000c101114 */
[----:B-1----:R-:W-:-:S02]  /*2a3a0*/  ISETP.LT.AND P4, PT, R6, UR4, !P0 ;  /* 0x0000000406007c0c */ /* 0x002fc4000c781270 */
[----:B------:R-:W-:Y:S02]  /*2a3b0*/  F2FP.SATFINITE.E4M3.F32.PACK_AB_MERGE_C R45, R45, R44, RZ ;  /* 0x0000002c2d2d723e */ /* 0x000fe400048070ff */
[----:B------:R-:W-:Y:S01]  /*2a3c0*/  PRMT R13, R43, 0x9910, RZ ;  /* 0x000099102b0d7816 */ /* 0x000fe200000000ff */
[----:B------:R1:W-:Y:S01]  /*2a3d0*/  @P1 STG.E.U8 desc[UR20][R8.64], R43 ;  /* 0x0000002b08001986 */ /* 0x0003e2000c101114 */
[----:B------:R-:W-:Y:S01]  /*2a3e0*/  IADD3 R6, P6, PT, R10, R3, RZ ;  /* 0x000000030a067210 */ /* 0x000fe20007fde0ff */
[----:B------:R-:W-:Y:S01]  /*2a3f0*/  VIADD R12, R0, 0xec ;  /* 0x000000ec000c7836 */ /* 0x000fe20000000000 */
[----:B---3--:R-:W-:Y:S01]  /*2a400*/  ISETP.LT.AND P1, PT, R7, UR6, !P0 ;  /* 0x0000000607007c0c */ /* 0x008fe2000c721270 */
[----:B------:R-:W3:Y:S01]  /*2a410*/  LDCU UR6, c[0x0][0x39c] ;  /* 0x00007380ff0677ac */ /* 0x000ee20008000800 */
[C---:B------:R-:W-:Y:S01]  /*2a420*/  LEA.HI.X.SX32 R7, R10.reuse, R2, 0x1, P6 ;  /* 0x000000020a077211 */ /* 0x040fe200030f0eff */
[----:B------:R-:W-:Y:S01]  /*2a430*/  VIADD R10, R10, UR5 ;  /* 0x000000050a0a7c36 */ /* 0x000fe20008000000 */
[----:B------:R-:W-:Y:S01]  /*2a440*/  SHF.R.S32.HI R13, RZ, 0x8, R13 ;  /* 0x00000008ff0d7819 */ /* 0x000fe2000001140d */
[----:B------:R-:W4:Y:S02]  /*2a450*/  LDCU UR4, c[0x0][0x39c] ;  /* 0x00007380ff0477ac */ /* 0x000f240008000800 */
[----:B0-----:R-:W-:-:S02]  /*2a460*/  VIADD R11, R10, UR5 ;  /* 0x000000050a0b7c36 */ /* 0x001fc40008000000 */
[----:B------:R0:W-:Y:S01]  /*2a470*/  @P3 STG.E.U8 desc[UR20][R6.64], R13 ;  /* 0x0000000d06003986 */ /* 0x0001e2000c101114 */
[CC--:B------:R-:W-:Y:S02]  /*2a480*/  IADD3 R4, P3, PT, R10.reuse, R3.reuse, RZ ;  /* 0x000000030a047210 */ /* 0x0c0fe40007f7e0ff */
[----:B-1----:R-:W-:Y:S02]  /*2a490*/  PRMT R9, R45, 0x9910, RZ ;  /* 0x000099102d097816 */ /* 0x002fe400000000ff */
[-C--:B------:R-:W-:Y:S02]  /*2a4a0*/  LEA.HI.X.SX32 R5, R10, R2.reuse, 0x1, P3 ;  /* 0x000000020a057211 */ /* 0x080fe400018f0eff */
[C---:B------:R-:W-:Y:S01]  /*2a4b0*/  IADD3 R8, P3, PT, R11.reuse, R3, RZ ;  /* 0x000000030b087210 */ /* 0x040fe20007f7e0ff */
[----:B------:R-:W-:Y:S01]  /*2a4c0*/  IMAD.MOV.U32 R10, RZ, RZ, R9 ;  /* 0x000000ffff0a7224 */ /* 0x000fe200078e0009 */
[----:B--2---:R-:W-:Y:S01]  /*2a4d0*/  ISETP.LT.AND P6, PT, R12, UR7, !P0 ;  /* 0x000000070c007c0c */ /* 0x004fe2000c7c1270 */
[----:B------:R-:W1:Y:S01]  /*2a4e0*/  LDCU UR7, c[0x0][0x39c] ;  /* 0x00007380ff0777ac */ /* 0x000e620008000800 */
[C---:B------:R-:W-:Y:S01]  /*2a4f0*/  LEA.HI.X.SX32 R9, R11.reuse, R2, 0x1, P3 ;  /* 0x000000020b097211 */ /* 0x040fe200018f0eff */
[----:B------:R-:W-:Y:S01]  /*2a500*/  VIADD R11, R11, UR5 ;  /* 0x000000050b0b7c36 */ /* 0x000fe20008000000 */
[----:B0-----:R-:W-:Y:S01]  /*2a510*/  SHF.R.S32.HI R13, RZ, 0x8, R10 ;  /* 0x00000008ff0d7819 */ /* 0x001fe2000001140a */
[----:B------:R0:W-:Y:S01]  /*2a520*/  @P2 STG.E.U8 desc[UR20][R4.64], R45 ;  /* 0x0000002d04002986 */ /* 0x0001e2000c101114 */
[----:B------:R-:W-:-:S02]  /*2a530*/  VIADD R7, R0, 0xee ;  /* 0x000000ee00077836 */ /* 0x000fc40000000000 */
[C---:B------:R-:W-:Y:S01]  /*2a540*/  VIADD R12, R0.reuse, 0xed ;  /* 0x000000ed000c7836 */ /* 0x040fe20000000000 */
[----:B------:R2:W-:Y:S01]  /*2a550*/  @P5 STG.E.U8 desc[UR20][R8.64], R13 ;  /* 0x0000000d08005986 */ /* 0x0005e2000c101114 */
[-C--:B------:R-:W-:Y:S02]  /*2a560*/  IADD3 R6, P5, PT, R11, R3.reuse, RZ ;  /* 0x000000030b067210 */ /* 0x080fe40007fbe0ff */
[----:B------:R-:W-:Y:S02]  /*2a570*/  F2FP.SATFINITE.E4M3.F32.PACK_AB_MERGE_C R47, R47, R46, RZ ;  /* 0x0000002e2f2f723e */ /* 0x000fe400048070ff */
[----:B---3--:R-:W-:Y:S01]  /*2a580*/  ISETP.LT.AND P3, PT, R7, UR6, !P0 ;  /* 0x0000000607007c0c */ /* 0x008fe2000c761270 */
[----:B------:R-:W-:Y:S01]  /*2a590*/  VIADD R10, R0, 0xef ;  /* 0x000000ef000a7836 */ /* 0x000fe20000000000 */
[----:B----4-:R-:W-:Y:S01]  /*2a5a0*/  ISETP.LT.AND P2, PT, R12, UR4, !P0 ;  /* 0x000000040c007c0c */ /* 0x010fe2000c741270 */
[----:B------:R-:W3:Y:S01]  /*2a5b0*/  LDCU UR4, c[0x0][0x39c] ;  /* 0x00007380ff0477ac */ /* 0x000ee20008000800 */
[C---:B------:R-:W-:Y:S01]  /*2a5c0*/  LEA.HI.X.SX32 R7, R11.reuse, R2, 0x1, P5 ;  /* 0x000000020b077211 */ /* 0x040fe200028f0eff */
[----:B------:R-:W-:Y:S01]  /*2a5d0*/  VIADD R11, R11, UR5 ;  /* 0x000000050b0b7c36 */ /* 0x000fe20008000000 */
[----:B0-----:R-:W-:Y:S01]  /*2a5e0*/  PRMT R5, R47, 0x9910, RZ ;  /* 0x000099102f057816 */ /* 0x001fe200000000ff */
[----:B------:R-:W0:Y:S01]  /*2a5f0*/  LDCU UR6, c[0x0][0x39c] ;  /* 0x00007380ff0677ac */ /* 0x000e220008000800 */
[----:B-1----:R-:W-:Y:S01]  /*2a600*/  ISETP.LT.AND P5, PT, R10, UR7, !P0 ;  /* 0x000000070a007c0c */ /* 0x002fe2000c7a1270 */
[----:B------:R1:W-:Y:S01]  /*2a610*/  @P4 STG.E.U8 desc[UR20][R6.64], R47 ;  /* 0x0000002f06004986 */ /* 0x0003e2000c101114 */
[-C--:B------:R-:W-:Y:S01]  /*2a620*/  IADD3 R4, P4, PT, R11, R3.reuse, RZ ;  /* 0x000000030b047210 */ /* 0x080fe20007f9e0ff */
[----:B--2---:R-:W-:Y:S01]  /*2a630*/  IMAD.MOV.U32 R8, RZ, RZ, R5 ;  /* 0x000000ffff087224 */ /* 0x004fe200078e0005 */
[----:B------:R-:W-:Y:S01]  /*2a640*/  F2FP.SATFINITE.E4M3.F32.PACK_AB_MERGE_C R49, R49, R48, RZ ;  /* 0x000000303131723e */ /* 0x000fe200048070ff */
[C---:B------:R-:W-:Y:S01]  /*2a650*/  VIADD R10, R11.reuse, UR5 ;  /* 0x000000050b0a7c36 */ /* 0x040fe20008000000 */
[----:B------:R-:W-:Y:S01]  /*2a660*/  LEA.HI.X.SX32 R5, R11, R2, 0x1, P4 ;  /* 0x000000020b057211 */ /* 0x000fe200020f0eff */
[----:B------:R-:W-:Y:S01]  /*2a670*/  VIADD R12, R0, 0xf0 ;  /* 0x000000f0000c7836 */ /* 0x000fe20000000000 */
[----:B------:R-:W-:Y:S01]  /*2a680*/  SHF.R.S32.HI R11, RZ, 0x8, R8 ;  /* 0x00000008ff0b7819 */ /* 0x000fe20000011408 */
[----:B------:R-:W2:Y:S01]  /*2a690*/  LDCU UR7, c[0x0][0x39c] ;  /* 0x00007380ff0777ac */ /* 0x000ea20008000800 */
[----:B------:R-:W-:-:S04]  /*2a6a0*/  IADD3 R8, P4, PT, R10, R3, RZ ;  /* 0x000000030a087210 */ /* 0x000fc80007f9e0ff */
[CC--:B------:R-:W-:Y:S01]  /*2a6b0*/  LEA.HI.X.SX32 R9, R10.reuse, R2.reuse, 0x1, P4 ;  /* 0x000000020a097211 */ /* 0x0c0fe200020f0eff */
[----:B------:R-:W-:Y:S01]  /*2a6c0*/  VIADD R10, R10, UR5 ;  /* 0x000000050a0a7c36 */ /* 0x000fe20008000000 */
[----:B------:R4:W-:Y:S01]  /*2a6d0*/  @P1 STG.E.U8 desc[UR20][R4.64], R11 ;  /* 0x0000000b04001986 */ /* 0x0009e2000c101114 */
[----:B---3--:R-:W-:Y:S01]  /*2a6e0*/  ISETP.LT.AND P1, PT, R12, UR4, !P0 ;  /* 0x000000040c007c0c */ /* 0x008fe2000c721270 */
[----:B------:R-:W3:Y:S01]  /*2a6f0*/  LDCU UR4, c[0x0][0x39c] ;  /* 0x00007380ff0477ac */ /* 0x000ee20008000800 */
[----:B------:R-:W-:Y:S02]  /*2a700*/  PRMT R13, R49, 0x9910, RZ ;  /* 0x00009910310d7816 */ /* 0x000fe400000000ff */
[C---:B-1----:R-:W-:Y:S02]  /*2a710*/  IADD3 R6, P4, PT, R10.reuse, R3, RZ ;  /* 0x000000030a067210 */ /* 0x042fe40007f9e0ff */
        /* <DEDUP_REMOVED lines=9> */
[----:B0-----:R-:W-:Y:S01]  /*2a7b0*/  ISETP.LT.AND P4, PT, R12, UR6, !P0 ;  /* 0x000000060c007c0c */ /* 0x001fe2000c781270 */
[----:B------:R-:W0:Y:S01]  /*2a7c0*/  LDCU UR6, c[0x0][0x39c] ;  /* 0x00007380ff0677ac */ /* 0x000e220008000800 */
[----:B------:R-:W-:Y:S01]  /*2a7d0*/  PRMT R12, R51, 0x9910, RZ ;  /* 0x00009910330c7816 */ /* 0x000fe200000000ff */
[----:B-1----:R-:W-:Y:S01]  /*2a7e0*/  VIADD R8, R0, 0xf2 ;  /* 0x000000f200087836 */ /* 0x002fe20000000000 */
[----:B------:R-:W-:Y:S01]  /*2a7f0*/  LEA.HI.X.SX32 R5, R10, R2, 0x1, P2 ;  /* 0x000000020a057211 */ /* 0x000fe200010f0eff */
[----:B------:R-:W-:-:S03]  /*2a800*/  VIADD R9, R0, 0xf3 ;  /* 0x000000f300097836 */ /* 0x000fc60000000000 */
[----:B---3--:R-:W-:Y:S01]  /*2a810*/  ISETP.LT.AND P2, PT, R8, UR4, !P0 ;  /* 0x0000000408007c0c */ /* 0x008fe2000c741270 */
[----:B------:R-:W-:Y:S01]  /*2a820*/  IMAD.MOV.U32 R10, RZ, RZ, R12 ;  /* 0x000000ffff0a7224 */ /* 0x000fe200078e000c */
[-C--:B------:R-:W-:Y:S01]  /*2a830*/  IADD3 R8, P6, PT, R11, R3.reuse, RZ ;  /* 0x000000030b087210 */ /* 0x080fe20007fde0ff */
[----:B------:R1:W-:Y:S01]  /*2a840*/  @P3 STG.E.U8 desc[UR20][R4.64], R51 ;  /* 0x0000003304003986 */ /* 0x0003e2000c101114 */
[----:B--2---:R-:W-:Y:S01]  /*2a850*/  ISETP.LT.AND P3, PT, R9, UR7, !P0 ;  /* 0x0000000709007c0c */ /* 0x004fe2000c761270 */
        /* <DEDUP_REMOVED lines=9> */
[----:B0-----:R-:W-:Y:S01]  /*2a8f0*/  ISETP.LT.AND P5, PT, R7, UR6, !P0 ;  /* 0x0000000607007c0c */ /* 0x001fe2000c7a1270 */
[C---:B-1----:R-:W-:Y:S01]  /*2a900*/  VIADD R5, R0.reuse, 0xf5 ;  /* 0x000000f500057836 */ /* 0x042fe20000000000 */
        /* <DEDUP_REMOVED lines=16> */
[----:B------:R-:W-:Y:S02]  /*2aa10*/  F2FP.SATFINITE.E4M3.F32.PACK_AB_MERGE_C R55, R55, R54, RZ ;  /* 0x000000363737723e */ /* 0x000fe400048070ff */
[----:B------:R-:W-:Y:S01]  /*2aa20*/  F2FP.SATFINITE.E4M3.F32.PACK_AB_MERGE_C R57, R57, R56, RZ ;  /* 0x000000383939723e */ /* 0x000fe200048070ff */
[----:B------:R-:W-:Y:S01]  /*2aa30*/  VIADD R12, R0, 0xf7 ;  /* 0x000000f7000c7836 */ /* 0x000fe20000000000 */
[C---:B------:R-:W-:Y:S01]  /*2aa40*/  LEA.HI.X.SX32 R9, R10.reuse, R2, 0x1, P6 ;  /* 0x000000020a097211 */ /* 0x040fe200030f0eff */
[----:B------:R-:W-:Y:S01]  /*2aa50*/  VIADD R10, R10, UR5 ;  /* 0x000000050a0a7c36 */ /* 0x000fe20008000000 */
[----:B------:R-:W-:Y:S01]  /*2aa60*/  F2FP.SATFINITE.E4M3.F32.PACK_AB_MERGE_C R59, R59, R58, RZ ;  /* 0x0000003a3b3b723e */ /* 0x000fe200048070ff */
[----:B------:R-:W3:Y:S02]  /*2aa70*/  LDCU UR7, c[0x0][0x39c] ;  /* 0x00007380ff0777ac */ /* 0x000ee40008000800 */
[----:B------:R5:W-:Y:S01]  /*2aa80*/  @P2 STG.E.U8 desc[UR20][R8.64], R55 ;  /* 0x0000003708002986 */ /* 0x000be2000c101114 */
[C---:B-1----:R-:W-:Y:S01]  /*2aa90*/  IADD3 R6, P2, PT, R10.reuse, R3, RZ ;  /* 0x000000030a067210 */ /* 0x042fe20007f5e0ff */
[----:B----4-:R-:W-:Y:S01]  /*2aaa0*/  VIADD R11, R10, UR5 ;  /* 0x000000050a0b7c36 */ /* 0x010fe20008000000 */
[----:B------:R-:W-:-:S02]  /*2aab0*/  PRMT R13, R55, 0x9910, RZ ;  /* 0x00009910370d7816 */ /* 0x000fc400000000ff */
[-C--:B------:R-:W-:Y:S02]  /*2aac0*/  LEA.HI.X.SX32 R7, R10, R2.reuse, 0x1, P2 ;  /* 0x000000020a077211 */ /* 0x080fe400010f0eff */
[C---:B------:R-:W-:Y:S01]  /*2aad0*/  IADD3 R4, P2, PT, R11.reuse, R3, RZ ;  /* 0x000000030b047210 */ /* 0x040fe20007f5e0ff */
[----:B------:R-:W-:Y:S01]  /*2aae0*/  VIADD R10, R0, 0xf8 ;  /* 0x000000f8000a7836 */ /* 0x000fe20000000000 */
[----:B------:R-:W-:Y:S02]  /*2aaf0*/  SHF.R.S32.HI R13, RZ, 0x8, R13 ;  /* 0x00000008ff0d7819 */ /* 0x000fe4000001140d */
[C---:B------:R-:W-:Y:S01]  /*2ab00*/  LEA.HI.X.SX32 R5, R11.reuse, R2, 0x1, P2 ;  /* 0x000000020b057211 */ /* 0x040fe200010f0eff */
[----:B------:R-:W-:Y:S01]  /*2ab10*/  VIADD R11, R11, UR5 ;  /* 0x000000050b0b7c36 */ /* 0x000fe20008000000 */
[----:B--2---:R-:W-:Y:S01]  /*2ab20*/  ISETP.LT.AND P2, PT, R10, UR4, !P0 ;  /* 0x000000040a007c0c */ /* 0x004fe2000c741270 */
[----:B------:R-:W1:Y:S01]  /*2ab30*/  LDCU UR4, c[0x0][0x39c] ;  /* 0x00007380ff0477ac */ /* 0x000e620008000800 */
[----:B------:R2:W-:Y:S01]  /*2ab40*/  @P3 STG.E.U8 desc[UR20][R6.64], R13 ;  /* 0x0000000d06003986 */ /* 0x0005e2000c101114 */
[----:B------:R-:W-:-:S02]  /*2ab50*/  PRMT R10, R57, 0x9910, RZ ;  /* 0x00009910390a7816 */ /* 0x000fc400000000ff */
[C---:B-----5:R-:W-:Y:S02]  /*2ab60*/  IADD3 R8, P3, PT, R11.reuse, R3, RZ ;  /* 0x000000030b087210 */ /* 0x060fe40007f7e0ff */
[----:B0-----:R-:W-:Y:S01]  /*2ab70*/  ISETP.LT.AND P6, PT, R12, UR6, !P0 ;  /* 0x000000060c007c0c */ /* 0x001fe2000c7c1270 */
[----:B------:R-:W0:Y:S01]  /*2ab80*/  LDCU UR6, c[0x0][0x39c] ;  /* 0x00007380ff0677ac */ /* 0x000e220008000800 */
[C---:B------:R-:W-:Y:S01]  /*2ab90*/  LEA.HI.X.SX32 R9, R11.reuse, R2, 0x1, P3 ;  /* 0x000000020b097211 */ /* 0x040fe200018f0eff */
[----:B------:R-:W-:Y:S01]  /*2aba0*/  VIADD R11, R11, UR5 ;  /* 0x000000050b0b7c36 */ /* 0x000fe20008000000 */
[----:B--2---:R-:W-:Y:S01]  /*2abb0*/  SHF.R.S32.HI R7, RZ, 0x8, R10 ;  /* 0x00000008ff077819 */ /* 0x004fe2000001140a */
[----:B------:R2:W-:Y:S01]  /*2abc0*/  @P5 STG.E.U8 desc[UR20][R4.64], R57 ;  /* 0x0000003904005986 */ /* 0x0005e2000c101114 */
[----:B------:R-:W-:-:S03]  /*2abd0*/  VIADD R6, R0, 0xfb ;  /* 0x000000fb00067836 */ /* 0x000fc60000000000 */
[----:B------:R4:W-:Y:S01]  /*2abe0*/  @P1 STG.E.U8 desc[UR20][R8.64], R7 ;  /* 0x0000000708001986 */ /* 0x0009e2000c101114 */
[----:B--2---:R-:W-:-:S04]  /*2abf0*/  IADD3 R4, P1, PT, R11, R3, RZ ;  /* 0x000000030b047210 */ /* 0x004fc80007f3e0ff */
[CC--:B------:R-:W-:Y:S01]  /*2ac00*/  LEA.HI.X.SX32 R5, R11.reuse, R2.reuse, 0x1, P1 ;  /* 0x000000020b057211 */ /* 0x0c0fe200008f0eff */
[----:B------:R-:W-:Y:S01]  /*2ac10*/  VIADD R11, R11, UR5 ;  /* 0x000000050b0b7c36 */ /* 0x000fe20008000000 */
[----:B-1----:R-:W-:Y:S01]  /*2ac20*/  ISETP.LT.AND P1, PT, R6, UR4, !P0 ;  /* 0x0000000406007c0c */ /* 0x002fe2000c721270 */
[----:B------:R-:W1:Y:S01]  /*2ac30*/  LDCU UR4, c[0x0][0x39c] ;  /* 0x00007380ff0477ac */ /* 0x000e620008000800 */
[----:B------:R-:W-:Y:S01]  /*2ac40*/  VIADD R14, R0, 0xf9 ;  /* 0x000000f9000e7836 */ /* 0x000fe20000000000 */
[----:B------:R2:W-:Y:S01]  /*2ac50*/  @P4 STG.E.U8 desc[UR20][R4.64], R59 ;  /* 0x0000003b04004986 */ /* 0x0005e2000c101114 */
[C---:B------:R-:W-:Y:S01]  /*2ac60*/  IADD3 R6, P4, PT, R11.reuse, R3, RZ ;  /* 0x000000030b067210 */ /* 0x040fe20007f9e0ff */
[----:B------:R-:W-:Y:S01]  /*2ac70*/  VIADD R10, R11, UR5 ;  /* 0x000000050b0a7c36 */ /* 0x000fe20008000000 */
[----:B------:R-:W-:Y:S02]  /*2ac80*/  PRMT R13, R59, 0x9910, RZ ;  /* 0x000099103b0d7816 */ /* 0x000fe400000000ff */
[----:B0-----:R-:W-:Y:S01]  /*2ac90*/  ISETP.LT.AND P5, PT, R14, UR6, !P0 ;  /* 0x000000060e007c0c */ /* 0x001fe2000c7a1270 */
[----:B------:R-:W0:Y:S01]  /*2aca0*/  LDCU UR6, c[0x0][0x39c] ;  /* 0x00007380ff0677ac */ /* 0x000e220008000800 */
[----:B----4-:R-:W-:-:S02]  /*2acb0*/  LEA.HI.X.SX32 R7, R11, R2, 0x1, P4 ;  /* 0x000000020b077211 */ /* 0x010fc400020f0eff */
[-C--:B------:R-:W-:Y:S02]  /*2acc0*/  IADD3 R8, P4, PT, R10, R3.reuse, RZ ;  /* 0x000000030a087210 */ /* 0x080fe40007f9e0ff */
[----:B------:R-:W-:Y:S01]  /*2acd0*/  SHF.R.S32.HI R13, RZ, 0x8, R13 ;  /* 0x00000008ff0d7819 */ /* 0x000fe2000001140d */
[----:B------:R-:W-:Y:S01]  /*2ace0*/  VIADD R11, R0, 0xfd ;  /* 0x000000fd000b7836 */ /* 0x000fe20000000000 */
[----:B------:R-:W-:Y:S02]  /*2acf0*/  F2FP.SATFINITE.E4M3.F32.PACK_AB_MERGE_C R61, R61, R60, RZ ;  /* 0x0000003c3d3d723e */ /* 0x000fe400048070ff */
[CC--:B------:R-:W-:Y:S01]  /*2ad00*/  LEA.HI.X.SX32 R9, R10.reuse, R2.reuse, 0x1, P4 ;  /* 0x000000020a097211 */ /* 0x0c0fe200020f0eff */
[----:B------:R-:W-:Y:S02]  /*2ad10*/  VIADD R10, R10, UR5 ;  /* 0x000000050a0a7c36 */ /* 0x000fe40008000000 */
[----:B------:R-:W-:Y:S01]  /*2ad20*/  VIADD R12, R0, 0xfa ;  /* 0x000000fa000c7836 */ /* 0x000fe20000000000 */
[----:B------:R4:W-:Y:S01]  /*2ad30*/  @P6 STG.E.U8 desc[UR20][R6.64], R13 ;  /* 0x0000000d06006986 */ /* 0x0009e2000c101114 */
[----:B-1----:R-:W-:Y:S01]  /*2ad40*/  ISETP.LT.AND P4, PT, R11, UR4, !P0 ;  /* 0x000000040b007c0c */ /* 0x002fe2000c781270 */
[C---:B------:R-:W-:Y:S01]  /*2ad50*/  VIADD R11, R10.reuse, UR5 ;  /* 0x000000050a0b7c36 */ /* 0x040fe20008000000 */
[----:B------:R-:W-:Y:S01]  /*2ad60*/  PRMT R17, R61, 0x9910, RZ ;  /* 0x000099103d117816 */ /* 0x000fe200000000ff */
[----:B------:R1:W-:Y:S01]  /*2ad70*/  @P2 STG.E.U8 desc[UR20][R8.64], R61 ;  /* 0x0000003d08002986 */ /* 0x0003e2000c101114 */
[----:B--2---:R-:W-:Y:S01]  /*2ad80*/  IADD3 R4, P2, PT, R10, R3, RZ ;  /* 0x000000030a047210 */ /* 0x004fe20007f5e0ff */
[----:B------:R-:W2:Y:S01]  /*2ad90*/  LDCU UR4, c[0x0][0x39c] ;  /* 0x00007380ff0477ac */ /* 0x000ea20008000800 */
[----:B---3--:R-:W-:Y:S01]  /*2ada0*/  ISETP.LT.AND P3, PT, R12, UR7, !P0 ;  /* 0x000000070c007c0c */ /* 0x008fe2000c761270 */
[----:B------:R-:W-:Y:S01]  /*2adb0*/  VIADD R12, R0, 0xfc ;  /* 0x000000fc000c7836 */ /* 0x000fe20000000000 */
[----:B------:R-:W-:Y:S01]  /*2adc0*/  LEA.HI.X.SX32 R5, R10, R2, 0x1, P2 ;  /* 0x000000020a057211 */ /* 0x000fe200010f0eff */
[----:B------:R-:W-:Y:S01]  /*2add0*/  VIADD R10, R11, UR5 ;  /* 0x000000050b0a7c36 */ /* 0x000fe20008000000 */
[----:B------:R-:W-:-:S02]  /*2ade0*/  SHF.R.S32.HI R17, RZ, 0x8, R17 ;  /* 0x00000008ff117819 */ /* 0x000fc40000011411 */
[----:B0-----:R-:W-:Y:S01]  /*2adf0*/  ISETP.LT.AND P6, PT, R12, UR6, !P0 ;  /* 0x000000060c007c0c */ /* 0x001fe2000c7c1270 */
[----:B------:R-:W0:Y:S01]  /*2ae00*/  LDCU UR6, c[0x0][0x39c] ;  /* 0x00007380ff0677ac */ /* 0x000e220008000800 */
[C---:B----4-:R-:W-:Y:S01]  /*2ae10*/  VIADD R13, R10.reuse, UR5 ;  /* 0x000000050a0d7c36 */ /* 0x050fe20008000000 */
[----:B------:R3:W-:Y:S01]  /*2ae20*/  @P5 STG.E.U8 desc[UR20][R4.64], R17 ;  /* 0x0000001104005986 */ /* 0x0007e2000c101114 */
[-C--:B------:R-:W-:Y:S02]  /*2ae30*/  IADD3 R6, P2, PT, R11, R3.reuse, RZ ;  /* 0x000000030b067210 */ /* 0x080fe40007f5e0ff */
[----:B------:R-:W-:Y:S01]  /*2ae40*/  VIADD R14, R13, UR5 ;  /* 0x000000050d0e7c36 */ /* 0x000fe20008000000 */
[----:B-1----:R-:W-:-:S03]  /*2ae50*/  IADD3 R8, P5, PT, R10, R3, RZ ;  /* 0x000000030a087210 */ /* 0x002fc60007fbe0ff */
[----:B------:R-:W-:Y:S01]  /*2ae60*/  VIADD R16, R14, UR5 ;  /* 0x000000050e107c36 */ /* 0x000fe20008000000 */
[-C--:B------:R-:W-:Y:S01]  /*2ae70*/  LEA.HI.X.SX32 R7, R11, R2.reuse, 0x1, P2 ;  /* 0x000000020b077211 */ /* 0x080fe200010f0eff */
[----:B------:R-:W-:Y:S01]  /*2ae80*/  VIADD R18, R0, 0xfe ;  /* 0x000000fe00127836 */ /* 0x000fe20000000000 */
[----:B------:R-:W-:Y:S01]  /*2ae90*/  LEA.HI.X.SX32 R9, R10, R2, 0x1, P5 ;  /* 0x000000020a097211 */ /* 0x000fe200028f0eff */
[----:B------:R-:W-:Y:S01]  /*2aea0*/  VIADD R15, R16, UR5 ;  /* 0x00000005100f7c36 */ /* 0x000fe20008000000 */
[-C--:B------:R-:W-:Y:S01]  /*2aeb0*/  IADD3 R10, P2, PT, R13, R3.reuse, RZ ;  /* 0x000000030d0a7210 */ /* 0x080fe20007f5e0ff */
[----:B------:R-:W-:Y:S01]  /*2aec0*/  VIADD R0, R0, 0xff ;  /* 0x000000ff00007836 */ /* 0x000fe20000000000 */
[----:B------:R-:W-:Y:S02]  /*2aed0*/  IADD3 R12, P5, PT, R14, R3, RZ ;  /* 0x000000030e0c7210 */ /* 0x000fe40007fbe0ff */
[----:B------:R-:W-:Y:S02]  /*2aee0*/  F2FP.SATFINITE.E4M3.F32.PACK_AB_MERGE_C R63, R63, R62, RZ ;  /* 0x0000003e3f3f723e */ /* 0x000fe400048070ff */
[----:B------:R-:W-:-:S02]  /*2aef0*/  LEA.HI.X.SX32 R11, R13, R2, 0x1, P2 ;  /* 0x000000020d0b7211 */ /* 0x000fc400010f0eff */
[-C--:B------:R-:W-:Y:S02]  /*2af00*/  LEA.HI.X.SX32 R13, R14, R2.reuse, 0x1, P5 ;  /* 0x000000020e0d7211 */ /* 0x080fe400028f0eff */
[----:B--2---:R-:W-:Y:S02]  /*2af10*/  ISETP.LT.AND P2, PT, R18, UR4, !P0 ;  /* 0x0000000412007c0c */ /* 0x004fe4000c741270 */
[----:B------:R-:W-:Y:S02]  /*2af20*/  IADD3 R14, P5, PT, R15, R3, RZ ;  /* 0x000000030f0e7210 */ /* 0x000fe40007fbe0ff */
[----:B0-----:R-:W-:Y:S02]  /*2af30*/  ISETP.LT.AND P0, PT, R0, UR6, !P0 ;  /* 0x0000000600007c0c */ /* 0x001fe4000c701270 */
[----:B------:R-:W-:Y:S02]  /*2af40*/  PRMT R0, R63, 0x9910, RZ ;  /* 0x000099103f007816 */ /* 0x000fe400000000ff */
[----:B------:R-:W-:-:S02]  /*2af50*/  LEA.HI.X.SX32 R15, R15, R2, 0x1, P5 ;  /* 0x000000020f0f7211 */ /* 0x000fc400028f0eff */
[----:B---3--:R-:W-:Y:S01]  /*2af60*/  IADD3 R4, P5, PT, R16, R3, RZ ;  /* 0x0000000310047210 */ /* 0x008fe20007fbe0ff */
[----:B------:R-:W-:Y:S01]  /*2af70*/  IMAD.MOV.U32 R3, RZ, RZ, R0 ;  /* 0x000000ffff037224 */ /* 0x000fe200078e0000 */
[----:B------:R-:W-:Y:S02]  /*2af80*/  F2FP.SATFINITE.E4M3.F32.PACK_AB_MERGE_C R65, R65, R64, RZ ;  /* 0x000000404141723e */ /* 0x000fe400048070ff */
[----:B------:R-:W-:Y:S02]  /*2af90*/  F2FP.SATFINITE.E4M3.F32.PACK_AB_MERGE_C R67, R67, R66, RZ ;  /* 0x000000424343723e */ /* 0x000fe400048070ff */
[----:B------:R-:W-:Y:S02]  /*2afa0*/  PRMT R17, R65, 0x9910, RZ ;  /* 0x0000991041117816 */ /* 0x000fe400000000ff */
[----:B------:R-:W-:Y:S02]  /*2afb0*/  SHF.R.S32.HI R3, RZ, 0x8, R3 ;  /* 0x00000008ff037819 */ /* 0x000fe40000011403 */
[----:B------:R-:W-:-:S02]  /*2afc0*/  PRMT R19, R67, 0x9910, RZ ;  /* 0x0000991043137816 */ /* 0x000fc400000000ff */
[----:B------:R-:W-:Y:S01]  /*2afd0*/  SHF.R.S32.HI R17, RZ, 0x8, R17 ;  /* 0x00000008ff117819 */ /* 0x000fe20000011411 */
[----:B------:R0:W-:Y:S01]  /*2afe0*/  @P3 STG.E.U8 desc[UR20][R6.64], R63 ;  /* 0x0000003f06003986 */ /* 0x0001e2000c101114 */
[----:B------:R-:W-:Y:S02]  /*2aff0*/  LEA.HI.X.SX32 R5, R16, R2, 0x1, P5 ;  /* 0x0000000210057211 */ /* 0x000fe400028f0eff */
[----:B------:R-:W-:Y:S01]  /*2b000*/  SHF.R.S32.HI R19, RZ, 0x8, R19 ;  /* 0x00000008ff137819 */ /* 0x000fe20000011413 */
[----:B------:R0:W-:Y:S04]  /*2b010*/  @P1 STG.E.U8 desc[UR20][R8.64], R3 ;  /* 0x0000000308001986 */ /* 0x0001e8000c101114 */
[----:B------:R0:W-:Y:S04]  /*2b020*/  @P6 STG.E.U8 desc[UR20][R10.64], R65 ;  /* 0x000000410a006986 */ /* 0x0001e8000c101114 */
[----:B------:R0:W-:Y:S04]  /*2b030*/  @P4 STG.E.U8 desc[UR20][R12.64], R17 ;  /* 0x000000110c004986 */ /* 0x0001e8000c101114 */
[----:B------:R0:W-:Y:S04]  /*2b040*/  @P2 STG.E.U8 desc[UR20][R4.64], R67 ;  /* 0x0000004304002986 */ /* 0x0001e8000c101114 */
[----:B------:R0:W-:Y:S01]  /*2b050*/  @P0 STG.E.U8 desc[UR20][R14.64], R19 ;  /* 0x000000130e000986 */ /* 0x0001e2000c101114 */
[----:B------:R-:W-:Y:S06]  /*2b060*/  BAR.SYNC.DEFER_BLOCKING 0x0 ;  /* 0x0000000000007b1d */ /* 0x000fec0000010000 */
[----:B------:R-:W-:Y:S05]  /*2b070*/  BRA.U UP0, `(.L_x_13) ;  /* 0x0000000100a07547 */ /* 0x000fea000b800000 */
[----:B------:R-:W1:Y:S01]  /*2b080*/  S2UR UR5, SR_CgaCtaId ;  /* 0x00000000000579c3 */ /* 0x000e620000008800 */
[----:B------:R-:W-:Y:S01]  /*2b090*/  NOP ;  /* 0x0000000000007918 */ /* 0x000fe20000000000 */
[----:B------:R-:W-:Y:S01]  /*2b0a0*/  UMOV UR4, 0x50 ;  /* 0x0000005000047882 */ /* 0x000fe20000000000 */
[----:B------:R-:W-:Y:S02]  /*2b0b0*/  IMAD.U32 R0, RZ, RZ, UR8 ;  /* 0x00000008ff007e24 */ /* 0x000fe4000f8e00ff */
[----:B0-----:R-:W-:Y:S02]  /*2b0c0*/  IMAD.MOV.U32 R3, RZ, RZ, 0xffff ;  /* 0x0000ffffff037424 */ /* 0x001fe400078e00ff */
[----:B------:R-:W-:Y:S01]  /*2b0d0*/  IMAD.MOV.U32 R7, RZ, RZ, 0x1 ;  /* 0x00000001ff077424 */ /* 0x000fe200078e00ff */
[----:B------:R-:W-:-:S04]  /*2b0e0*/  LOP3.LUT R0, R0, 0xffff, RZ, 0xc0, !PT ;  /* 0x0000ffff00007812 */ /* 0x000fc800078ec0ff */
[----:B------:R-:W-:-:S05]  /*2b0f0*/  SHF.R.U32.HI R0, RZ, 0x5, R0 ;  /* 0x00000005ff007819 */ /* 0x000fca0000011600 */
[----:B------:R-:W-:Y:S01]  /*2b100*/  VIADD R2, R0, 0x10 ;  /* 0x0000001000027836 */ /* 0x000fe20000000000 */
[----:B------:R-:W-:Y:S01]  /*2b110*/  SHF.L.U32 R0, R3, R0, RZ ;  /* 0x0000000003007219 */ /* 0x000fe200000006ff */
[----:B-1----:R-:W-:-:S03]  /*2b120*/  ULEA UR6, UR5, UR4, 0x18 ;  /* 0x0000000405067291 */ /* 0x002fc6000f8ec0ff */
[----:B------:R-:W-:-:S04]  /*2b130*/  SHF.L.U32 R3, R7, R2, RZ ;  /* 0x0000000207037219 */ /* 0x000fc800000006ff */
[----:B------:R-:W-:Y:S02]  /*2b140*/  LOP3.LUT R0, R3, R0, RZ, 0xfc, !PT ;  /* 0x0000000003007212 */ /* 0x000fe400078efcff */
[----:B------:R-:W0:Y:S02]  /*2b150*/  LDS R5, [UR6] ;  /* 0x00000006ff057984 */ /* 0x000e240008000800 */
[C---:B------:R-:W-:Y:S02]  /*2b160*/  LOP3.LUT R2, R0.reuse, 0xffff, RZ, 0xc0, !PT ;  /* 0x0000ffff00027812 */ /* 0x040fe400078ec0ff */
[----:B0-----:R-:W-:-:S04]  /*2b170*/  LOP3.LUT R3, R0, 0xffff, R5, 0x80, !PT ;  /* 0x0000ffff00037812 */ /* 0x001fc800078e8005 */
[----:B------:R-:W-:-:S13]  /*2b180*/  ISETP.NE.AND P0, PT, R3, R2, PT ;  /* 0x000000020300720c */ /* 0x000fda0003f05270 */
[----:B------:R-:W-:Y:S05]  /*2b190*/  @P0 BRA `(.L_x_14) ;  /* 0x0000000000500947 */ /* 0x000fea0003800000 */
[----:B------:R-:W-:Y:S02]  /*2b1a0*/  SHF.R.U32.HI R5, RZ, 0x10, R5 ;  /* 0x00000010ff057819 */ /* 0x000fe40000011605 */
[----:B------:R-:W-:-:S04]  /*2b1b0*/  SHF.R.U32.HI R2, RZ, 0x10, R0 ;  /* 0x00000010ff027819 */ /* 0x000fc80000011600 */
[----:B------:R-:W-:-:S04]  /*2b1c0*/  LOP3.LUT R5, R5, R2, RZ, 0xc0, !PT ;  /* 0x0000000205057212 */ /* 0x000fc800078ec0ff */
[----:B------:R-:W-:-:S13]  /*2b1d0*/  ISETP.NE.AND P0, PT, R5, R2, PT ;  /* 0x000000020500720c */ /* 0x000fda0003f05270 */
[----:B------:R-:W-:Y:S05]  /*2b1e0*/  @P0 BRA `(.L_x_15) ;  /* 0x0000000000300947 */ /* 0x000fea0003800000 */
[----:B------:R-:W-:Y:S01]  /*2b1f0*/  R2UR UR4, R0 ;  /* 0x00000000000472ca */ /* 0x000fe200000e0000 */
[----:B------:R-:W-:Y:S01]  /*2b200*/  VOTEU.ANY UR5, UPT, PT ;  /* 0x0000000000057886 */ /* 0x000fe200038e0100 */
[----:B------:R-:W0:Y:S01]  /*2b210*/  S2R R0, SR_LANEID ;  /* 0x0000000000007919 */ /* 0x000e220000000000 */
[----:B------:R-:W-:-:S10]  /*2b220*/  UFLO.U32 UR5, UR5 ;  /* 0x00000005000572bd */ /* 0x000fd400080e0000 */
[----:B------:R-:W-:-:S06]  /*2b230*/  ULOP3.LUT UR4, URZ, UR4, URZ, 0x33, !UPT ;  /* 0x00000004ff047292 */ /* 0x000fcc000f8e33ff */
[----:B------:R-:W-:-:S04]  /*2b240*/  IMAD.U32 R2, RZ, RZ, UR4 ;  /* 0x00000004ff027e24 */ /* 0x000fc8000f8e00ff */
[----:B------:R-:W1:Y:S02]  /*2b250*/  REDUX UR7, R2 ;  /* 0x00000000020773c4 */ /* 0x000e640000000000 */
[----:B------:R2:W-:Y:S01]  /*2b260*/  UTCATOMSWS.AND URZ, UR4 ;  /* 0x0000000400ff79e3 */ /* 0x0005e20008000000 */
[----:B0-----:R-:W-:Y:S01]  /*2b270*/  ISETP.EQ.U32.AND P0, PT, R0, UR5, PT ;  /* 0x0000000500007c0c */ /* 0x001fe2000bf02070 */
[----:B-1----:R-:W-:-:S12]  /*2b280*/  IMAD.U32 R0, RZ, RZ, UR7 ;  /* 0x00000007ff007e24 */ /* 0x002fd8000f8e00ff */
[----:B------:R2:W-:Y:S01]  /*2b290*/  @P0 ATOMS.AND RZ, [UR6], R0 ;  /* 0x00000000ffff098c */ /* 0x0005e2000a800006 */
[----:B------:R-:W-:Y:S05]  /*2b2a0*/  BRA `(.L_x_13) ;  /* 0x0000000000147947 */ /* 0x000fea0003800000 */
.L_x_15:
[----:B------:R-:W-:-:S07]  /*2b2b0*/  MOV R2, 0x2b2d0 ;  /* 0x0002b2d000027802 */ /* 0x000fce0000000f00 */
[----:B------:R-:W-:Y:S05]  /*2b2c0*/  CALL.REL.NOINC `($__internal_0_$__cuda_sm10x_tcgen05_guardrail_trap_col_being_dealloced_not_returned_by_alloc) ;  /* 0x00000000002c7944 */ /* 0x000fea0003c00000 */
[----:B------:R-:W-:Y:S05]  /*2b2d0*/  BRA `(.L_x_13) ;  /* 0x0000000000087947 */ /* 0x000fea0003800000 */
.L_x_14:
[----:B------:R-:W-:-:S07]  /*2b2e0*/  MOV R2, 0x2b300 ;  /* 0x0002b30000027802 */ /* 0x000fce0000000f00 */
[----:B------:R-:W-:Y:S05]  /*2b2f0*/  CALL.REL.NOINC `($__internal_2_$__cuda_sm10x_tcgen05_guardrail_trap_unallocated_columns_being_dealloced) ;  /* 0x0000000000387944 */ /* 0x000fea0003c00000 */
.L_x_13:
[----:B------:R-:W-:Y:S01]  /*2b300*/  NOP ;  /* 0x0000000000007918 */ /* 0x000fe20000000000 */
[----:B--2---:R-:W-:Y:S05]  /*2b310*/  EXIT ;  /* 0x000000000000794d */ /* 0x004fea0003800000 */
.L_x_8:
[----:B------:R-:W1:Y:S02]  /*2b320*/  SYNCS.PHASECHK.TRANS64.TRYWAIT P2, [UR11], R15 ;  /* 0x0000000fff0075a7 */ /* 0x000e64000804110b */
[----:B-1----:R-:W-:Y:S05]  /*2b330*/  @!P2 BRA `(.L_x_8) ;  /* 0xfffffffc00f8a947 */ /* 0x002fea000383ffff */
[----:B------:R-:W-:Y:S05]  /*2b340*/  BRA `(.L_x_16) ;  /* 0xfffffe9800e47947 */ /* 0x000fea000383ffff */
.L_x_12:
[----:B------:R-:W0:Y:S02]  /*2b350*/  SYNCS.PHASECHK.TRANS64.TRYWAIT P4, [UR11], R10 ;  /* 0x0000000aff0075a7 */ /* 0x000e24000808110b */
[----:B0-----:R-:W-:Y:S05]  /*2b360*/  @!P4 BRA `(.L_x_12) ;  /* 0xfffffffc00f8c947 */ /* 0x001fea000383ffff */
[----:B------:R-:W-:Y:S05]  /*2b370*/  BRA `(.L_x_11) ;  /* 0xffffff5c00e07947 */ /* 0x000fea000383ffff */
        .weak           $__internal_0_$__cuda_sm10x_tcgen05_guardrail_trap_col_being_dealloced_not_returned_by_alloc
        .type           $__internal_0_$__cuda_sm10x_tcgen05_guardrail_trap_col_being_dealloced_not_returned_by_alloc,@function
        .size           $__internal_0_$__cuda_sm10x_tcgen05_guardrail_trap_col_being_dealloced_not_returned_by_alloc,($__internal_1_$__cuda_sm10x_tcgen05_guardrail_trap_phase_invalid_during_alloc - $__internal_0_$__cuda_sm10x_tcgen05_guardrail_trap_col_being_dealloced_not_returned_by_alloc)
$__internal_0_$__cuda_sm10x_tcgen05_guardrail_trap_col_being_dealloced_not_returned_by_alloc:
[----:B------:R-:W-:Y:S05]  /*2b380*/  BPT.TRAP 0x1 ;  /* 0x000000040000795c */ /* 0x000fea0000300000 */
[----:B------:R-:W-:-:S04]  /*2b390*/  IMAD.MOV.U32 R3, RZ, RZ, 0x0 ;  /* 0x00000000ff037424 */ /* 0x000fc800078e00ff */
[----:B------:R-:W-:Y:S05]  /*2b3a0*/  RET.REL.NODEC R2 `(matmul_kernel) ;  /* 0xfffffd4c02147950 */ /* 0x000fea0003c3ffff */
        .weak           $__internal_1_$__cuda_sm10x_tcgen05_guardrail_trap_phase_invalid_during_alloc
        .type           $__internal_1_$__cuda_sm10x_tcgen05_guardrail_trap_phase_invalid_during_alloc,@function
        .size           $__internal_1_$__cuda_sm10x_tcgen05_guardrail_trap_phase_invalid_during_alloc,($__internal_2_$__cuda_sm10x_tcgen05_guardrail_trap_unallocated_columns_being_dealloced - $__internal_1_$__cuda_sm10x_tcgen05_guardrail_trap_phase_invalid_during_alloc)
$__internal_1_$__cuda_sm10x_tcgen05_guardrail_trap_phase_invalid_during_alloc:
[----:B------:R-:W-:Y:S05]  /*2b3b0*/  BPT.TRAP 0x1 ;  /* 0x000000040000795c */ /* 0x000fea0000300000 */
[----:B------:R-:W-:-:S04]  /*2b3c0*/  IMAD.MOV.U32 R3, RZ, RZ, 0x0 ;  /* 0x00000000ff037424 */ /* 0x000fc800078e00ff */
[----:B------:R-:W-:Y:S05]  /*2b3d0*/  RET.REL.NODEC R2 `(matmul_kernel) ;  /* 0xfffffd4c02087950 */ /* 0x000fea0003c3ffff */
        .weak           $__internal_2_$__cuda_sm10x_tcgen05_guardrail_trap_unallocated_columns_being_dealloced
        .type           $__internal_2_$__cuda_sm10x_tcgen05_guardrail_trap_unallocated_columns_being_dealloced,@function
        .size           $__internal_2_$__cuda_sm10x_tcgen05_guardrail_trap_unallocated_columns_being_dealloced,(.L_x_20 - $__internal_2_$__cuda_sm10x_tcgen05_guardrail_trap_unallocated_columns_being_dealloced)
$__internal_2_$__cuda_sm10x_tcgen05_guardrail_trap_unallocated_columns_being_dealloced:
[----:B------:R-:W-:Y:S05]  /*2b3e0*/  BPT.TRAP 0x1 ;  /* 0x000000040000795c */ /* 0x000fea0000300000 */
[----:B------:R-:W-:-:S04]  /*2b3f0*/  IMAD.MOV.U32 R3, RZ, RZ, 0x0 ;  /* 0x00000000ff037424 */ /* 0x000fc800078e00ff */
[----:B------:R-:W-:Y:S05]  /*2b400*/  RET.REL.NODEC R2 `(matmul_kernel) ;  /* 0xfffffd4802fc7950 */ /* 0x000fea0003c3ffff */
.L_x_17:
[----:B------:R-:W-:-:S00]  /*2b410*/  BRA `(.L_x_17) ;  /* 0xfffffffc00fc7947 */ /* 0x000fc0000383ffff */
[----:B------:R-:W-:-:S00]  /*2b420*/  NOP ;  /* 0x0000000000007918 */ /* 0x000fc00000000000 */
        /* <DEDUP_REMOVED lines=13> */
.L_x_20:


//--------------------- .nv.shared.matmul_kernel  --------------------------
	.section	.nv.shared.matmul_kernel,"aw",@nobits
	.sectionflags	@""
	.align	16
	.zero		1024


//--------------------- .nv.shared.reserved.0     --------------------------
	.section	.nv.shared.reserved.0,"aw",@nobits
	.align	8
	.weak		__nv_reservedSMEM_offset_0_alias
	.size		__nv_reservedSMEM_offset_0_alias, 0, 64
	.other		__nv_reservedSMEM_offset_0_alias,@"STO_CUDA_RESERVED_SHARED STV_DEFAULT"
__nv_reservedSMEM_offset_0_alias:
	.zero		0
.nv.shared.reserved.0:
	.zero		64
	.weak		__nv_reservedSMEM_allocation_phase
	.type		__nv_reservedSMEM_allocation_phase,@object
	.size		__nv_reservedSMEM_allocation_phase,(.L_0 - __nv_reservedSMEM_allocation_phase)
__nv_reservedSMEM_allocation_phase:
	.zero		1
.L_0:
	.zero		7
	.weak		__nv_reservedSMEM_devtool_atexit_pc
	.type		__nv_reservedSMEM_devtool_atexit_pc,@object
	.size		__nv_reservedSMEM_devtool_atexit_pc,(__nv_reservedSMEM_allocation_mask - __nv_reservedSMEM_devtool_atexit_pc)
__nv_reservedSMEM_devtool_atexit_pc:
	.zero		8
	.weak		__nv_reservedSMEM_allocation_mask
	.type		__nv_reservedSMEM_allocation_mask,@object
	.size		__nv_reservedSMEM_allocation_mask,(.L_2 - __nv_reservedSMEM_allocation_mask)
__nv_reservedSMEM_allocation_mask:
	.zero		4
.L_2:


//--------------------- .nv.constant0.matmul_kernel --------------------------
	.section	.nv.constant0.matmul_kernel,"a",@progbits
	.sectionflags	@""
	.align	4
.nv.constant0.matmul_kernel:
	.zero		976


//--------------------- SYMBOLS --------------------------

	.type		.nv.reservedSmem.offset0,@object
	.size		.nv.reservedSmem.offset0,0x4
	.type		.nv.reservedSmem.cap,@object
	.size		.nv.reservedSmem.cap,0x4
